def matmul_kernel(
    a_ptr,
    b_ptr,
    c_ptr,
    M,
    N,
    K,
    stride_am,
    stride_ak,
    stride_bk,
    stride_bn,
    stride_cm,
    stride_cn,
    BLOCK_M: tl.constexpr,
    BLOCK_N: tl.constexpr,
    BLOCK_K: tl.constexpr,
    GROUP_M: tl.constexpr,
):
    pid = tl.program_id(axis=0)
    num_pid_m = tl.cdiv(M, BLOCK_M)
    num_pid_n = tl.cdiv(N, BLOCK_N)
    num_pid_in_group = GROUP_M * num_pid_n
    group_id = pid // num_pid_in_group
    first_pid_m = group_id * GROUP_M
    group_size_m = min(num_pid_m - first_pid_m, GROUP_M)
    pid_m = first_pid_m + ((pid % num_pid_in_group) % group_size_m)
    pid_n = (pid % num_pid_in_group) // group_size_m

    offs_am = (pid_m * BLOCK_M + tl.arange(0, BLOCK_M)) % M
    offs_bn = (pid_n * BLOCK_N + tl.arange(0, BLOCK_N)) % N
    offs_k = tl.arange(0, BLOCK_K)
    a_ptrs = a_ptr + offs_am[:, None] * stride_am + offs_k[None, :] * stride_ak
    b_ptrs = b_ptr + offs_k[:, None] * stride_bk + offs_bn[None, :] * stride_bn

    acc = tl.zeros((BLOCK_M, BLOCK_N), dtype=tl.float32)
    for kk in range(0, tl.cdiv(K, BLOCK_K)):
        a = tl.load(a_ptrs, mask=offs_k[None, :] < K - kk * BLOCK_K, other=0.0)
        b = tl.load(b_ptrs, mask=offs_k[:, None] < K - kk * BLOCK_K, other=0.0)
        acc = tl.dot(a, b, acc)
        a_ptrs += BLOCK_K * stride_ak
        b_ptrs += BLOCK_K * stride_bk

    c = acc.to(c_ptr.dtype.element_ty)
    offs_cm = pid_m * BLOCK_M + tl.arange(0, BLOCK_M)
    offs_cn = pid_n * BLOCK_N + tl.arange(0, BLOCK_N)
    c_ptrs = c_ptr + offs_cm[:, None] * stride_cm + offs_cn[None, :] * stride_cn
    mask = (offs_cm[:, None] < M) & (offs_cn[None, :] < N)
    tl.store(c_ptrs, c, mask=mask)

# config = {"BLOCK_K": 128, "BLOCK_M": 64, "BLOCK_N": 512, "GROUP_M": 1, "arch": "sm_100", "dtype": "fp8e5m2", "num_ctas": 1, "num_stages": 3, "num_warps": 4}
# arch = sm_100


// ===== COMPILED SASS (sm_100a) =====

	.target	sm_100a

	.elftype	@"ET_EXEC"


//--------------------- .note.nv.tkinfo           --------------------------
	.section	.note.nv.tkinfo,"",@"SHT_NOTE"
	.sectionflags	@"SHF_NOTE_NV_TKINFO"
	.tkinfo
        /*0018*/ 	.word	0x00000081
        /*0030*/ 	.string	""
        /*0030*/ 	.string	"ptxas-blackwell"
        /*0030*/ 	.string	"Cuda compilation tools, release 12.9, V12.9.86"
        /*0030*/ 	.string	"Build cuda_12.9.r12.9/compiler.36037853_0"
        /*0030*/ 	.string	"-v  -suppress-debug-info  -lineinfo  -arch sm_100a "



//--------------------- .note.nv.cuver            --------------------------
	.section	.note.nv.cuver,"",@"SHT_NOTE"
	.sectionflags	@"SHF_NOTE_NV_CUVER"
        /*0018*/ 	.short	0x0001
        /*001a*/ 	.short	0x0064
        /*001c*/ 	.short	0x0001
        /*001e*/ 	.short	0x0000
        /*0020*/ 	.short	0x0001
        /*0022*/ 	.short	0x0000


//--------------------- .nv.info                  --------------------------
	.section	.nv.info,"",@"SHT_CUDA_INFO"
	.align	4


	//----- nvinfo : EIATTR_REGCOUNT
	.align		4
        /*0000*/ 	.byte	0x04, 0x2f
        /*0002*/ 	.short	(.L_4 - .L_3)
	.align		4
.L_3:
        /*0004*/ 	.word	index@(matmul_kernel)
        /*0008*/ 	.word	0x00000060


	//----- nvinfo : EIATTR_FRAME_SIZE
	.align		4
.L_4:
        /*000c*/ 	.byte	0x04, 0x11
        /*000e*/ 	.short	(.L_6 - .L_5)
	.align		4
.L_5:
        /*0010*/ 	.word	index@($__internal_2_$__cuda_sm10x_tcgen05_guardrail_trap_unallocated_columns_being_dealloced)
        /*0014*/ 	.word	0x00001e38


	//----- nvinfo : EIATTR_FRAME_SIZE
	.align		4
.L_6:
        /*0018*/ 	.byte	0x04, 0x11
        /*001a*/ 	.short	(.L_8 - .L_7)
	.align		4
.L_7:
        /*001c*/ 	.word	index@($__internal_1_$__cuda_sm10x_tcgen05_guardrail_trap_phase_invalid_during_alloc)
        /*0020*/ 	.word	0x00001e38


	//----- nvinfo : EIATTR_FRAME_SIZE
	.align		4
.L_8:
        /*0024*/ 	.byte	0x04, 0x11
        /*0026*/ 	.short	(.L_10 - .L_9)
	.align		4
.L_9:
        /*0028*/ 	.word	index@($__internal_0_$__cuda_sm10x_tcgen05_guardrail_trap_col_being_dealloced_not_returned_by_alloc)
        /*002c*/ 	.word	0x00001e38


	//----- nvinfo : EIATTR_FRAME_SIZE
	.align		4
.L_10:
        /*0030*/ 	.byte	0x04, 0x11
        /*0032*/ 	.short	(.L_12 - .L_11)
	.align		4
.L_11:
        /*0034*/ 	.word	index@(matmul_kernel)
        /*0038*/ 	.word	0x00001e38


	//----- nvinfo : EIATTR_MIN_STACK_SIZE
	.align		4
.L_12:
        /*003c*/ 	.byte	0x04, 0x12
        /*003e*/ 	.short	(.L_14 - .L_13)
	.align		4
.L_13:
        /*0040*/ 	.word	index@(matmul_kernel)
        /*0044*/ 	.word	0x00001e38
.L_14:


//--------------------- .nv.info.matmul_kernel    --------------------------
	.section	.nv.info.matmul_kernel,"",@"SHT_CUDA_INFO"
	.sectionflags	@""
	.align	4


	//----- nvinfo : EIATTR_CUDA_API_VERSION
	.align		4
        /*0000*/ 	.byte	0x04, 0x37
        /*0002*/ 	.short	(.L_16 - .L_15)
.L_15:
        /*0004*/ 	.word	0x00000081


	//----- nvinfo : EIATTR_KPARAM_INFO
	.align		4
.L_16:
        /*0008*/ 	.byte	0x04, 0x17
        /*000a*/ 	.short	(.L_18 - .L_17)
.L_17:
        /*000c*/ 	.word	0x00000000
        /*0010*/ 	.short	0x000d
        /*0012*/ 	.short	0x0048
        /*0014*/ 	.byte	0x00, 0xf4, 0x21, 0x00


	//----- nvinfo : EIATTR_KPARAM_INFO
	.align		4
.L_18:
        /*0018*/ 	.byte	0x04, 0x17
        /*001a*/ 	.short	(.L_20 - .L_19)
.L_19:
        /*001c*/ 	.word	0x00000000
        /*0020*/ 	.short	0x000c
        /*0022*/ 	.short	0x0040
        /*0024*/ 	.byte	0x00, 0xf4, 0x21, 0x00


	//----- nvinfo : EIATTR_KPARAM_INFO
	.align		4
.L_20:
        /*0028*/ 	.byte	0x04, 0x17
        /*002a*/ 	.short	(.L_22 - .L_21)
.L_21:
        /*002c*/ 	.word	0x00000000
        /*0030*/ 	.short	0x000b
        /*0032*/ 	.short	0x0038
        /*0034*/ 	.byte	0x00, 0xf0, 0x11, 0x00


	//----- nvinfo : EIATTR_KPARAM_INFO
	.align		4
.L_22:
        /*0038*/ 	.byte	0x04, 0x17
        /*003a*/ 	.short	(.L_24 - .L_23)
.L_23:
        /*003c*/ 	.word	0x00000000
        /*0040*/ 	.short	0x000a
        /*0042*/ 	.short	0x0034
        /*0044*/ 	.byte	0x00, 0xf0, 0x11, 0x00


	//----- nvinfo : EIATTR_KPARAM_INFO
	.align		4
.L_24:
        /*0048*/ 	.byte	0x04, 0x17
        /*004a*/ 	.short	(.L_26 - .L_25)
.L_25:
        /*004c*/ 	.word	0x00000000
        /*0050*/ 	.short	0x0009
        /*0052*/ 	.short	0x0030
        /*0054*/ 	.byte	0x00, 0xf0, 0x11, 0x00


	//----- nvinfo : EIATTR_KPARAM_INFO
	.align		4
.L_26:
        /*0058*/ 	.byte	0x04, 0x17
        /*005a*/ 	.short	(.L_28 - .L_27)
.L_27:
        /*005c*/ 	.word	0x00000000
        /*0060*/ 	.short	0x0008
        /*0062*/ 	.short	0x002c
        /*0064*/ 	.byte	0x00, 0xf0, 0x11, 0x00


	//----- nvinfo : EIATTR_KPARAM_INFO
	.align		4
.L_28:
        /*0068*/ 	.byte	0x04, 0x17
        /*006a*/ 	.short	(.L_30 - .L_29)
.L_29:
        /*006c*/ 	.word	0x00000000
        /*0070*/ 	.short	0x0007
        /*0072*/ 	.short	0x0028
        /*0074*/ 	.byte	0x00, 0xf0, 0x11, 0x00


	//----- nvinfo : EIATTR_KPARAM_INFO
	.align		4
.L_30:
        /*0078*/ 	.byte	0x04, 0x17
        /*007a*/ 	.short	(.L_32 - .L_31)
.L_31:
        /*007c*/ 	.word	0x00000000
        /*0080*/ 	.short	0x0006
        /*0082*/ 	.short	0x0024
        /*0084*/ 	.byte	0x00, 0xf0, 0x11, 0x00


	//----- nvinfo : EIATTR_KPARAM_INFO
	.align		4
.L_32:
        /*0088*/ 	.byte	0x04, 0x17
        /*008a*/ 	.short	(.L_34 - .L_33)
.L_33:
        /*008c*/ 	.word	0x00000000
        /*0090*/ 	.short	0x0005
        /*0092*/ 	.short	0x0020
        /*0094*/ 	.byte	0x00, 0xf0, 0x11, 0x00


	//----- nvinfo : EIATTR_KPARAM_INFO
	.align		4
.L_34:
        /*0098*/ 	.byte	0x04, 0x17
        /*009a*/ 	.short	(.L_36 - .L_35)
.L_35:
        /*009c*/ 	.word	0x00000000
        /*00a0*/ 	.short	0x0004
        /*00a2*/ 	.short	0x001c
        /*00a4*/ 	.byte	0x00, 0xf0, 0x11, 0x00


	//----- nvinfo : EIATTR_KPARAM_INFO
	.align		4
.L_36:
        /*00a8*/ 	.byte	0x04, 0x17
        /*00aa*/ 	.short	(.L_38 - .L_37)
.L_37:
        /*00ac*/ 	.word	0x00000000
        /*00b0*/ 	.short	0x0003
        /*00b2*/ 	.short	0x0018
        /*00b4*/ 	.byte	0x00, 0xf0, 0x11, 0x00


	//----- nvinfo : EIATTR_KPARAM_INFO
	.align		4
.L_38:
        /*00b8*/ 	.byte	0x04, 0x17
        /*00ba*/ 	.short	(.L_40 - .L_39)
.L_39:
        /*00bc*/ 	.word	0x00000000
        /*00c0*/ 	.short	0x0002
        /*00c2*/ 	.short	0x0010
        /*00c4*/ 	.byte	0x00, 0xf4, 0x21, 0x00


	//----- nvinfo : EIATTR_KPARAM_INFO
	.align		4
.L_40:
        /*00c8*/ 	.byte	0x04, 0x17
        /*00ca*/ 	.short	(.L_42 - .L_41)
.L_41:
        /*00cc*/ 	.word	0x00000000
        /*00d0*/ 	.short	0x0001
        /*00d2*/ 	.short	0x0008
        /*00d4*/ 	.byte	0x00, 0xf4, 0x21, 0x00


	//----- nvinfo : EIATTR_KPARAM_INFO
	.align		4
.L_42:
        /*00d8*/ 	.byte	0x04, 0x17
        /*00da*/ 	.short	(.L_44 - .L_43)
.L_43:
        /*00dc*/ 	.word	0x00000000
        /*00e0*/ 	.short	0x0000
        /*00e2*/ 	.short	0x0000
        /*00e4*/ 	.byte	0x00, 0xf4, 0x21, 0x00


	//----- nvinfo : EIATTR_AT_ENTRY_FRAGMENTS
	.align		4
.L_44:
        /*00e8*/ 	.byte	0x04, 0x4f
        /*00ea*/ 	.short	(.L_46 - .L_45)


	//   ....[0]....
.L_45:
        /*00ec*/ 	.word	0x00000004


	//----- nvinfo : EIATTR_RESERVED_SMEM_USED
	.align		4
.L_46:
        /*00f0*/ 	.byte	0x01, 0x41
	.zero		2


	//----- nvinfo : EIATTR_SPARSE_MMA_MASK
	.align		4
        /*00f4*/ 	.byte	0x03, 0x50
        /*00f6*/ 	.short	0x0000


	//----- nvinfo : EIATTR_TCGEN05_1CTA_USED
	.align		4
        /*00f8*/ 	.byte	0x01, 0x51
	.zero		2


	//----- nvinfo : EIATTR_MAXREG_COUNT
	.align		4
        /*00fc*/ 	.byte	0x03, 0x1b
        /*00fe*/ 	.short	0x00ff


	//----- nvinfo : EIATTR_NUM_BARRIERS
	.align		4
        /*0100*/ 	.byte	0x02, 0x4c
        /*0102*/ 	.byte	0x01
	.zero		1


	//----- nvinfo : EIATTR_ANNOTATIONS
	.align		4
        /*0104*/ 	.byte	0x04, 0x55
        /*0106*/ 	.short	(.L_48 - .L_47)


	//   ....[0]....
.L_47:
        /*0108*/ 	.word	0x00000001
        /*010c*/ 	.byte	0x90, 0x0b, 0x00, 0x00, 0x01, 0x00, 0x00, 0x00, 0x20, 0x12, 0x00, 0x00, 0x01, 0x00, 0x00, 0x00
        /* <DEDUP_REMOVED lines=1236> */
        /*4e5c*/ 	.byte	0x30, 0xb8, 0x02, 0x00, 0x01, 0x00, 0x00, 0x00, 0x40, 0xb8, 0x02, 0x00


	//----- nvinfo : EIATTR_INT_WARP_WIDE_INSTR_OFFSETS
	.align		4
.L_48:
        /*4e68*/ 	.byte	0x04, 0x31
        /*4e6a*/ 	.short	(.L_50 - .L_49)


	//   ....[0]....
.L_49:
        /*4e6c*/ 	.word	0x0001a100


	//   ....[1]....
        /*4e70*/ 	.word	0x0001a110


	//   ....[2]....
        /*4e74*/ 	.word	0x00031420


	//   ....[3]....
        /*4e78*/ 	.word	0x00078350


	//   ....[4]....
        /*4e7c*/ 	.word	0x000783a0


	//----- nvinfo : EIATTR_COOP_GROUP_MASK_REGIDS
	.align		4
.L_50:
        /*4e80*/ 	.byte	0x04, 0x29
        /*4e82*/ 	.short	(.L_52 - .L_51)


	//   ....[0]....
.L_51:
        /*4e84*/ 	.word	0xffffffff


	//   ....[1]....
        /*4e88*/ 	.word	0xffffffff


	//   ....[2]....
        /*4e8c*/ 	.word	0xffffffff


	//   ....[3]....
        /*4e90*/ 	.word	0xffffffff


	//----- nvinfo : EIATTR_COOP_GROUP_INSTR_OFFSETS
	.align		4
.L_52:
        /*4e94*/ 	.byte	0x04, 0x28
        /*4e96*/ 	.short	(.L_54 - .L_53)


	//   ....[0]....
.L_53:
        /*4e98*/ 	.word	0x00000070


	//   ....[1]....
        /*4e9c*/ 	.word	0x00000330


	//   ....[2]....
        /*4ea0*/ 	.word	0x000781e0


	//   ....[3]....
        /*4ea4*/ 	.word	0x00078450


	//----- nvinfo : EIATTR_VRC_CTA_INIT_COUNT
	.align		4
.L_54:
        /*4ea8*/ 	.byte	0x02, 0x4a
        /*4eaa*/ 	.byte	0x80
	.zero		1


	//----- nvinfo : EIATTR_MBARRIER_INSTR_OFFSETS
	.align		4
        /*4eac*/ 	.byte	0x04, 0x39
        /*4eae*/ 	.short	(.L_56 - .L_55)


	//   ....[0]....
.L_55:
        /*4eb0*/ 	.word	0x0001a300
        /*4eb4*/ 	.word	0x000000ff
        /*4eb8*/ 	.word	0x00000000
        /*4ebc*/ 	.short	0x0100
        /*4ebe*/ 	.byte	0x0e
	.zero		1


	//   ....[1]....
        /*4ec0*/ 	.word	0x00031460
        /*4ec4*/ 	.word	0x000000ff
        /*4ec8*/ 	.word	0x00024008
        /*4ecc*/ 	.short	0x0100
        /*4ece*/ 	.byte	0x0a
	.zero		1


	//   ....[2]....
        /*4ed0*/ 	.word	0x00052510
        /*4ed4*/ 	.word	0x000000ff
        /*4ed8*/ 	.word	0x00000000
        /*4edc*/ 	.short	0x010a
        /*4ede*/ 	.byte	0x0e
	.zero		1


	//   ....[3]....
        /*4ee0*/ 	.word	0x0006b570
        /*4ee4*/ 	.word	0x000000ff
        /*4ee8*/ 	.word	0x00000000
        /*4eec*/ 	.short	0x010a
        /*4eee*/ 	.byte	0x0e
	.zero		1


	//   ....[4]....
        /*4ef0*/ 	.word	0x0006b620
        /*4ef4*/ 	.word	0x000000ff
        /*4ef8*/ 	.word	0x00024000
        /*4efc*/ 	.short	0x0108
        /*4efe*/ 	.byte	0x0a
	.zero		1


	//   ....[5]....
        /*4f00*/ 	.word	0x0006b6c0
        /*4f04*/ 	.word	0x000000ff
        /*4f08*/ 	.word	0x00024008
        /*4f0c*/ 	.short	0x0108
        /*4f0e*/ 	.byte	0x0a
	.zero		1


	//   ....[6]....
        /*4f10*/ 	.word	0x00078470
        /*4f14*/ 	.word	0x000000ff
        /*4f18*/ 	.word	0x00000000
        /*4f1c*/ 	.short	0x010a
        /*4f1e*/ 	.byte	0x0e
	.zero		1


	//   ....[7]....
        /*4f20*/ 	.word	0x000784a0
        /*4f24*/ 	.word	0x000000ff
        /*4f28*/ 	.word	0x00000000
        /*4f2c*/ 	.short	0x010a
        /*4f2e*/ 	.byte	0x0e
	.zero		1


	//----- nvinfo : EIATTR_NUM_MBARRIERS
	.align		4
.L_56:
        /*4f30*/ 	.byte	0x03, 0x38
        /*4f32*/ 	.short	0x0002


	//----- nvinfo : EIATTR_EXIT_INSTR_OFFSETS
	.align		4
        /*4f34*/ 	.byte	0x04, 0x1c
        /*4f36*/ 	.short	(.L_58 - .L_57)


	//   ....[0]....
.L_57:
        /*4f38*/ 	.word	0x00078460


	//----- nvinfo : EIATTR_REQNTID
	.align		4
.L_58:
        /*4f3c*/ 	.byte	0x04, 0x10
        /*4f3e*/ 	.short	(.L_60 - .L_59)
.L_59:
        /*4f40*/ 	.word	0x00000080
        /*4f44*/ 	.word	0x00000001
        /*4f48*/ 	.word	0x00000001


	//----- nvinfo : EIATTR_CRS_STACK_SIZE
	.align		4
.L_60:
        /*4f4c*/ 	.byte	0x04, 0x1e
        /*4f4e*/ 	.short	(.L_62 - .L_61)
.L_61:
        /*4f50*/ 	.word	0x00000000


	//----- nvinfo : EIATTR_CBANK_PARAM_SIZE
	.align		4
.L_62:
        /*4f54*/ 	.byte	0x03, 0x19
        /*4f56*/ 	.short	0x0050


	//----- nvinfo : EIATTR_PARAM_CBANK
	.align		4
        /*4f58*/ 	.byte	0x04, 0x0a
        /*4f5a*/ 	.short	(.L_64 - .L_63)
	.align		4
.L_63:
        /*4f5c*/ 	.word	index@(.nv.constant0.matmul_kernel)
        /*4f60*/ 	.short	0x0380
        /*4f62*/ 	.short	0x0050


	//----- nvinfo : EIATTR_SW_WAR
	.align		4
.L_64:
        /*4f64*/ 	.byte	0x04, 0x36
        /*4f66*/ 	.short	(.L_66 - .L_65)
.L_65:
        /*4f68*/ 	.word	0x00000008
.L_66:


//--------------------- .nv.compat                --------------------------
	.section	.nv.compat,"",@"SHT_CUDA_COMPAT_INFO"
	.align	4
        /*0000*/ 	.byte	0x02, 0x02, 0x02, 0x00, 0x02, 0x05, 0x05, 0x00, 0x02, 0x03, 0x00, 0x00, 0x02, 0x06, 0x01, 0x00


//--------------------- .nv.callgraph             --------------------------
	.section	.nv.callgraph,"",@"SHT_CUDA_CALLGRAPH"
	.align	4
	.sectionentsize	8
	.align		4
        /*0000*/ 	.word	0x00000000
	.align		4
        /*0004*/ 	.word	0xffffffff
	.align		4
        /*0008*/ 	.word	0x00000000
	.align		4
        /*000c*/ 	.word	0xfffffffe
	.align		4
        /*0010*/ 	.word	0x00000000
	.align		4
        /*0014*/ 	.word	0xfffffffd
	.align		4
        /*0018*/ 	.word	0x00000000
	.align		4
        /*001c*/ 	.word	0xfffffffc


//--------------------- .text.matmul_kernel       --------------------------
	.section	.text.matmul_kernel,"ax",@progbits
	.align	128
        .global         matmul_kernel
        .type           matmul_kernel,@function
        .size           matmul_kernel,(.L_x_20 - matmul_kernel)
        .other          matmul_kernel,@"STO_CUDA_ENTRY STV_DEFAULT"
matmul_kernel:
.text.matmul_kernel:
[----:B------:R-:W0:Y:S01]  /*0000*/  LDC R1, c[0x0][0x37c] ;  /* 0x0000df00ff017b82 */ /* 0x000e220000000800 */
[----:B------:R-:W1:Y:S01]  /*0010*/  S2R R0, SR_TID.X ;  /* 0x0000000000007919 */ /* 0x000e620000002100 */
[----:B0-----:R-:W-:Y:S01]  /*0020*/  VIADD R1, R1, 0xffffe1c8 ;  /* 0xffffe1c801017836 */ /* 0x001fe20000000000 */
[----:B-1----:R-:W-:-:S13]  /*0030*/  ISETP.GE.U32.AND P0, PT, R0, 0x20, PT ;  /* 0x000000200000780c */ /* 0x002fda0003f06070 */
[----:B------:R-:W-:Y:S02]  /*0040*/  VOTEU.ANY UP0, P0 ;  /* 0x0000000000ff7886 */ /* 0x000fe40000000100 */
[----:B------:R-:W-:Y:S05]  /*0050*/  BRA.U UP0, `(.L_x_0) ;  /* 0x0000000100b87547 */ /* 0x000fea000b800000 */
[----:B------:R-:W0:Y:S01]  /*0060*/  S2UR UR6, SR_CgaCtaId ;  /* 0x00000000000679c3 */ /* 0x000e220000008800 */
[----:B------:R-:W-:Y:S01]  /*0070*/  NOP ;  /* 0x0000000000007918 */ /* 0x000fe20000000000 */
[----:B------:R-:W-:Y:S02]  /*0080*/  UMOV UR4, 0x40 ;  /* 0x0000004000047882 */ /* 0x000fe40000000000 */
[----:B0-----:R-:W-:-:S09]  /*0090*/  ULEA UR4, UR6, UR4, 0x18 ;  /* 0x0000000406047291 */ /* 0x001fd2000f8ec0ff */
[----:B------:R-:W0:Y:S01]  /*00a0*/  LDS.U8 R0, [UR4] ;  /* 0x00000004ff007984 */ /* 0x000e220008000000 */
[----:B------:R-:W-:Y:S02]  /*00b0*/  UMOV UR4, 0x400 ;  /* 0x0000040000047882 */ /* 0x000fe40000000000 */
[----:B------:R-:W-:Y:S01]  /*00c0*/  ULEA UR4, UR6, UR4, 0x18 ;  /* 0x0000000406047291 */ /* 0x000fe2000f8ec0ff */
[----:B0-----:R-:W-:-:S13]  /*00d0*/  ISETP.NE.AND P0, PT, R0, RZ, PT ;  /* 0x000000ff0000720c */ /* 0x001fda0003f05270 */
[----:B------:R-:W-:Y:S05]  /*00e0*/  @P0 BRA `(.L_x_1) ;  /* 0x00000000007c0947 */ /* 0x000fea0003800000 */
[----:B------:R-:W-:-:S13]  /*00f0*/  ELECT P0, URZ, PT ;  /* 0x0000000000ff782f */ /* 0x000fda0003800000 */
[----:B------:R-:W-:Y:S05]  /*0100*/  @!P0 BRA `(.L_x_2) ;  /* 0x0000000000848947 */ /* 0x000fea0003800000 */
[----:B------:R-:W-:Y:S01]  /*0110*/  UMOV UR5, 0x8 ;  /* 0x0000000800057882 */ /* 0x000fe20000000000 */
[----:B------:R-:W-:Y:S02]  /*0120*/  IMAD.MOV.U32 R4, RZ, RZ, 0x1 ;  /* 0x00000001ff047424 */ /* 0x000fe400078e00ff */
[----:B------:R-:W-:Y:S02]  /*0130*/  IMAD.MOV.U32 R5, RZ, RZ, 0xff ;  /* 0x000000ffff057424 */ /* 0x000fe400078e00ff */
[----:B------:R-:W-:Y:S04]  /*0140*/  DEPBAR.LE SB0, 0x36 ;  /* 0x00008d800000791a */ /* 0x000fe80000000000 */
[----:B------:R-:W0:Y:S02]  /*0150*/  UTCATOMSWS.FIND_AND_SET.ALIGN UP1, UR5, UR5 ;  /* 0x00000005000575e3 */ /* 0x000e240008020800 */
[----:B0-----:R-:W-:-:S04]  /*0160*/  PLOP3.LUT P0, PT, PT, PT, UP1, 0x80, 0x8 ;  /* 0x000000000008781c */ /* 0x001fc80003f0f018 */
[----:B------:R-:W-:-:S04]  /*0170*/  SEL R0, RZ, 0xffffffff, !P0 ;  /* 0xffffffffff007807 */ /* 0x000fc80004000000 */
[----:B------:R-:W-:Y:S01]  /*0180*/  ISETP.NE.AND P0, PT, R0, RZ, PT ;  /* 0x000000ff0000720c */ /* 0x000fe20003f05270 */
[----:B------:R-:W-:-:S12]  /*0190*/  IMAD.U32 R0, RZ, RZ, UR5 ;  /* 0x00000005ff007e24 */ /* 0x000fd8000f8e00ff */
[----:B------:R-:W-:Y:S05]  /*01a0*/  @P0 BRA `(.L_x_3) ;  /* 0x0000000000240947 */ /* 0x000fea0003800000 */
.L_x_4:
[----:B------:R-:W-:Y:S05]  /*01b0*/  NANOSLEEP 0x64 ;  /* 0x000000640000795d */ /* 0x000fea0003800000 */
[----:B------:R-:W-:-:S05]  /*01c0*/  UMOV UR5, 0x8 ;  /* 0x0000000800057882 */ /* 0x000fca0000000000 */
[----:B------:R-:W-:Y:S04]  /*01d0*/  DEPBAR.LE SB0, 0x36 ;  /* 0x00008d800000791a */ /* 0x000fe80000000000 */
[----:B------:R-:W0:Y:S02]  /*01e0*/  UTCATOMSWS.FIND_AND_SET.ALIGN UP1, UR5, UR5 ;  /* 0x00000005000575e3 */ /* 0x000e240008020800 */
[----:B0-----:R-:W-:-:S04]  /*01f0*/  PLOP3.LUT P0, PT, PT, PT, UP1, 0x80, 0x8 ;  /* 0x000000000008781c */ /* 0x001fc80003f0f018 */
[----:B------:R-:W-:-:S04]  /*0200*/  SEL R0, RZ, 0xffffffff, !P0 ;  /* 0xffffffffff007807 */ /* 0x000fc80004000000 */
[----:B------:R-:W-:Y:S01]  /*0210*/  ISETP.NE.AND P0, PT, R0, RZ, PT ;  /* 0x000000ff0000720c */ /* 0x000fe20003f05270 */
[----:B------:R-:W-:-:S12]  /*0220*/  IMAD.U32 R0, RZ, RZ, UR5 ;  /* 0x00000005ff007e24 */ /* 0x000fd8000f8e00ff */
[----:B------:R-:W-:Y:S05]  /*0230*/  @!P0 BRA `(.L_x_4) ;  /* 0xfffffffc00dc8947 */ /* 0x000fea000383ffff */
.L_x_3:
[C---:B------:R-:W-:Y:S01]  /*0240*/  VIADD R3, R0.reuse, 0x10 ;  /* 0x0000001000037836 */ /* 0x040fe20000000000 */
[----:B------:R-:W-:Y:S01]  /*0250*/  UMOV UR5, 0x50 ;  /* 0x0000005000057882 */ /* 0x000fe20000000000 */
[----:B------:R-:W-:Y:S01]  /*0260*/  SHF.L.U32 R2, R5, R0, RZ ;  /* 0x0000000005027219 */ /* 0x000fe200000006ff */
[----:B------:R-:W-:Y:S01]  /*0270*/  ULEA UR5, UR6, UR5, 0x18 ;  /* 0x0000000506057291 */ /* 0x000fe2000f8ec0ff */
[----:B------:R-:W-:Y:S01]  /*0280*/  IMAD.SHL.U32 R0, R0, 0x20, RZ ;  /* 0x0000002000007824 */ /* 0x000fe200078e00ff */
[----:B------:R-:W-:-:S04]  /*0290*/  SHF.L.U32 R3, R4, R3, RZ ;  /* 0x0000000304037219 */ /* 0x000fc800000006ff */
[----:B------:R-:W-:-:S05]  /*02a0*/  LOP3.LUT R2, R3, R2, RZ, 0xfc, !PT ;  /* 0x0000000203027212 */ /* 0x000fca00078efcff */
[----:B------:R0:W-:Y:S04]  /*02b0*/  ATOMS.OR RZ, [UR5], R2 ;  /* 0x00000002ffff798c */ /* 0x0001e8000b000005 */
[----:B------:R0:W-:Y:S01]  /*02c0*/  STS [UR4], R0 ;  /* 0x00000000ff007988 */ /* 0x0001e20008000804 */
[----:B------:R-:W-:Y:S05]  /*02d0*/  BRA `(.L_x_2) ;  /* 0x0000000000107947 */ /* 0x000fea0003800000 */
.L_x_1:
[----:B------:R-:W-:Y:S01]  /*02e0*/  IMAD.MOV.U32 R0, RZ, RZ, -0x1 ;  /* 0xffffffffff007424 */ /* 0x000fe200078e00ff */
[----:B------:R-:W-:-:S04]  /*02f0*/  MOV R2, 0x320 ;  /* 0x0000032000027802 */ /* 0x000fc80000000f00 */
[----:B------:R0:W-:Y:S03]  /*0300*/  STS [UR4], R0 ;  /* 0x00000000ff007988 */ /* 0x0001e60008000804 */
[----:B0-----:R-:W-:Y:S05]  /*0310*/  CALL.REL.NOINC `($__internal_1_$__cuda_sm10x_tcgen05_guardrail_trap_phase_invalid_during_alloc) ;  /* 0x0000078000787944 */ /* 0x001fea0003c00000 */
.L_x_2:
[----:B------:R-:W-:Y:S05]  /*0320*/  WARPSYNC.ALL ;  /* 0x0000000000007948 */ /* 0x000fea0003800000 */
[----:B------:R-:W-:Y:S01]  /*0330*/  NOP ;  /* 0x0000000000007918 */ /* 0x000fe20000000000 */
.L_x_0:
[----:B------:R-:W1:Y:S01]  /*0340*/  LDC.64 R6, c[0x0][0x398] ;  /* 0x0000e600ff067b82 */ /* 0x000e620000000a00 */
[----:B------:R-:W2:Y:S01]  /*0350*/  S2R R5, SR_CTAID.X ;  /* 0x0000000000057919 */ /* 0x000ea20000002500 */
[----:B------:R-:W-:Y:S01]  /*0360*/  UMOV UR10, 0x400 ;  /* 0x00000400000a7882 */ /* 0x000fe20000000000 */
[----:B------:R-:W3:Y:S01]  /*0370*/  LDCU UR30, c[0x0][0x3a4] ;  /* 0x00007480ff1e77ac */ /* 0x000ee20008000800 */
[----:B------:R-:W4:Y:S01]  /*0380*/  S2R R26, SR_TID.X ;  /* 0x00000000001a7919 */ /* 0x000f220000002100 */
[----:B------:R-:W5:Y:S03]  /*0390*/  LDCU.64 UR8, c[0x0][0x3a8] ;  /* 0x00007500ff0877ac */ /* 0x000f660008000a00 */
[----:B------:R-:W0:Y:S01]  /*03a0*/  S2UR UR5, SR_CgaCtaId ;  /* 0x00000000000579c3 */ /* 0x000e220000008800 */
[----:B------:R-:W0:Y:S01]  /*03b0*/  LDCU.128 UR16, c[0x0][0x380] ;  /* 0x00007000ff1077ac */ /* 0x000e220008000c00 */
[----:B------:R-:W0:Y:S02]  /*03c0*/  LDCU UR39, c[0x0][0x3b0] ;  /* 0x00007600ff2777ac */ /* 0x000e240008000800 */
[----:B01----:R-:W-:-:S02]  /*03d0*/  VIADD R0, R7, 0x1ff ;  /* 0x000001ff07007836 */ /* 0x003fc40000000000 */
[----:B-----5:R-:W-:Y:S02]  /*03e0*/  IMAD.U32 R75, RZ, RZ, UR8 ;  /* 0x00000008ff4b7e24 */ /* 0x020fe4000f8e00ff */
[----:B------:R-:W-:Y:S01]  /*03f0*/  IMAD.U32 R73, RZ, RZ, UR8 ;  /* 0x00000008ff497e24 */ /* 0x000fe2000f8e00ff */
[----:B------:R-:W-:Y:S01]  /*0400*/  SHF.R.S32.HI R3, RZ, 0x1f, R0 ;  /* 0x0000001fff037819 */ /* 0x000fe20000011400 */
[----:B------:R-:W-:Y:S01]  /*0410*/  IMAD.U32 R71, RZ, RZ, UR8 ;  /* 0x00000008ff477e24 */ /* 0x000fe2000f8e00ff */
[----:B------:R-:W-:Y:S02]  /*0420*/  ULEA UR10, UR5, UR10, 0x18 ;  /* 0x0000000a050a7291 */ /* 0x000fe4000f8ec0ff */
[----:B------:R-:W-:Y:S01]  /*0430*/  LEA.HI R3, R3, R0, RZ, 0x9 ;  /* 0x0000000003037211 */ /* 0x000fe200078f48ff */
[----:B------:R-:W-:Y:S01]  /*0440*/  IMAD.U32 R69, RZ, RZ, UR8 ;  /* 0x00000008ff457e24 */ /* 0x000fe2000f8e00ff */
[----:B--2---:R-:W-:Y:S01]  /*0450*/  IABS R10, R5 ;  /* 0x00000005000a7213 */ /* 0x004fe20000000000 */
[----:B------:R-:W-:Y:S01]  /*0460*/  IMAD.U32 R67, RZ, RZ, UR8 ;  /* 0x00000008ff437e24 */ /* 0x000fe2000f8e00ff */
[----:B------:R-:W-:Y:S01]  /*0470*/  SHF.R.S32.HI R4, RZ, 0x9, R3 ;  /* 0x00000009ff047819 */ /* 0x000fe20000011403 */
[----:B------:R-:W-:-:S02]  /*0480*/  IMAD.U32 R65, RZ, RZ, UR8 ;  /* 0x00000008ff417e24 */ /* 0x000fc4000f8e00ff */
[----:B------:R-:W-:Y:S01]  /*0490*/  IMAD.U32 R63, RZ, RZ, UR8 ;  /* 0x00000008ff3f7e24 */ /* 0x000fe2000f8e00ff */
[-C--:B------:R-:W-:Y:S01]  /*04a0*/  IABS R9, R4.reuse ;  /* 0x0000000400097213 */ /* 0x080fe20000000000 */
[----:B------:R-:W-:Y:S01]  /*04b0*/  IMAD.U32 R61, RZ, RZ, UR8 ;  /* 0x00000008ff3d7e24 */ /* 0x000fe2000f8e00ff */
[----:B------:R-:W-:Y:S01]  /*04c0*/  IABS R12, R4 ;  /* 0x00000004000c7213 */ /* 0x000fe20000000000 */
[----:B------:R-:W-:Y:S01]  /*04d0*/  IMAD.U32 R59, RZ, RZ, UR8 ;  /* 0x00000008ff3b7e24 */ /* 0x000fe2000f8e00ff */
[----:B------:R-:W0:Y:S01]  /*04e0*/  I2F.RP R0, R9 ;  /* 0x0000000900007306 */ /* 0x000e220000209400 */
[----:B------:R-:W-:Y:S02]  /*04f0*/  IMAD.U32 R57, RZ, RZ, UR8 ;  /* 0x00000008ff397e24 */ /* 0x000fe4000f8e00ff */
[----:B------:R-:W-:Y:S02]  /*0500*/  IMAD.U32 R55, RZ, RZ, UR8 ;  /* 0x00000008ff377e24 */ /* 0x000fe4000f8e00ff */
[----:B------:R-:W-:-:S02]  /*0510*/  IMAD.U32 R53, RZ, RZ, UR8 ;  /* 0x00000008ff357e24 */ /* 0x000fc4000f8e00ff */
[----:B------:R-:W-:Y:S02]  /*0520*/  IMAD.U32 R51, RZ, RZ, UR8 ;  /* 0x00000008ff337e24 */ /* 0x000fe4000f8e00ff */
[----:B------:R-:W-:Y:S02]  /*0530*/  IMAD.U32 R49, RZ, RZ, UR8 ;  /* 0x00000008ff317e24 */ /* 0x000fe4000f8e00ff */
[----:B------:R-:W-:Y:S02]  /*0540*/  IMAD.U32 R48, RZ, RZ, UR8 ;  /* 0x00000008ff307e24 */ /* 0x000fe4000f8e00ff */
[----:B------:R-:W-:Y:S01]  /*0550*/  IMAD.U32 R47, RZ, RZ, UR8 ;  /* 0x00000008ff2f7e24 */ /* 0x000fe2000f8e00ff */
[----:B0-----:R-:W0:Y:S01]  /*0560*/  MUFU.RCP R0, R0 ;  /* 0x0000000000007308 */ /* 0x001e220000001000 */
[----:B------:R-:W-:Y:S02]  /*0570*/  IMAD.U32 R46, RZ, RZ, UR8 ;  /* 0x00000008ff2e7e24 */ /* 0x000fe4000f8e00ff */
[----:B------:R-:W-:-:S02]  /*0580*/  IMAD.U32 R45, RZ, RZ, UR8 ;  /* 0x00000008ff2d7e24 */ /* 0x000fc4000f8e00ff */
[----:B------:R-:W-:Y:S02]  /*0590*/  IMAD.U32 R44, RZ, RZ, UR8 ;  /* 0x00000008ff2c7e24 */ /* 0x000fe4000f8e00ff */
[----:B------:R-:W-:Y:S02]  /*05a0*/  IMAD.U32 R43, RZ, RZ, UR8 ;  /* 0x00000008ff2b7e24 */ /* 0x000fe4000f8e00ff */
[----:B------:R-:W-:Y:S02]  /*05b0*/  IMAD.U32 R42, RZ, RZ, UR8 ;  /* 0x00000008ff2a7e24 */ /* 0x000fe4000f8e00ff */
[----:B------:R-:W-:Y:S02]  /*05c0*/  IMAD.U32 R41, RZ, RZ, UR8 ;  /* 0x00000008ff297e24 */ /* 0x000fe4000f8e00ff */
[----:B------:R-:W-:Y:S02]  /*05d0*/  IMAD.U32 R40, RZ, RZ, UR8 ;  /* 0x00000008ff287e24 */ /* 0x000fe4000f8e00ff */
[----:B------:R-:W-:-:S02]  /*05e0*/  IMAD.U32 R39, RZ, RZ, UR8 ;  /* 0x00000008ff277e24 */ /* 0x000fc4000f8e00ff */
[----:B0-----:R-:W-:Y:S02]  /*05f0*/  VIADD R2, R0, 0xffffffe ;  /* 0x0ffffffe00027836 */ /* 0x001fe40000000000 */
[----:B------:R-:W-:Y:S02]  /*0600*/  IMAD.MOV R0, RZ, RZ, -R12 ;  /* 0x000000ffff007224 */ /* 0x000fe400078e0a0c */
[----:B------:R0:W1:Y:S01]  /*0610*/  F2I.FTZ.U32.TRUNC.NTZ R3, R2 ;  /* 0x0000000200037305 */ /* 0x000062000021f000 */
[----:B------:R-:W-:Y:S02]  /*0620*/  IMAD.U32 R30, RZ, RZ, UR8 ;  /* 0x00000008ff1e7e24 */ /* 0x000fe4000f8e00ff */
[----:B------:R-:W-:Y:S02]  /*0630*/  IMAD.U32 R38, RZ, RZ, UR8 ;  /* 0x00000008ff267e24 */ /* 0x000fe4000f8e00ff */
[----:B------:R-:W-:Y:S02]  /*0640*/  IMAD.U32 R37, RZ, RZ, UR8 ;  /* 0x00000008ff257e24 */ /* 0x000fe4000f8e00ff */
[----:B------:R-:W-:-:S02]  /*0650*/  IMAD.U32 R29, RZ, RZ, UR8 ;  /* 0x00000008ff1d7e24 */ /* 0x000fc4000f8e00ff */
[----:B0-----:R-:W-:Y:S02]  /*0660*/  IMAD.MOV.U32 R2, RZ, RZ, RZ ;  /* 0x000000ffff027224 */ /* 0x001fe400078e00ff */
[----:B------:R-:W-:Y:S02]  /*0670*/  IMAD.U32 R36, RZ, RZ, UR8 ;  /* 0x00000008ff247e24 */ /* 0x000fe4000f8e00ff */
[----:B------:R-:W-:Y:S02]  /*0680*/  IMAD.U32 R35, RZ, RZ, UR8 ;  /* 0x00000008ff237e24 */ /* 0x000fe4000f8e00ff */
[----:B-1----:R-:W-:Y:S02]  /*0690*/  IMAD.MOV R8, RZ, RZ, -R3 ;  /* 0x000000ffff087224 */ /* 0x002fe400078e0a03 */
[----:B------:R-:W-:Y:S02]  /*06a0*/  IMAD.U32 R34, RZ, RZ, UR8 ;  /* 0x00000008ff227e24 */ /* 0x000fe4000f8e00ff */
[----:B------:R-:W-:-:S02]  /*06b0*/  IMAD R11, R8, R9, RZ ;  /* 0x00000009080b7224 */ /* 0x000fc400078e02ff */
[----:B------:R-:W-:Y:S02]  /*06c0*/  IMAD.MOV.U32 R8, RZ, RZ, R10 ;  /* 0x000000ffff087224 */ /* 0x000fe400078e000a */
[----:B------:R-:W-:-:S04]  /*06d0*/  IMAD.HI.U32 R3, R3, R11, R2 ;  /* 0x0000000b03037227 */ /* 0x000fc800078e0002 */
[----:B------:R-:W-:Y:S02]  /*06e0*/  IMAD.U32 R33, RZ, RZ, UR8 ;  /* 0x00000008ff217e24 */ /* 0x000fe4000f8e00ff */
[----:B------:R-:W-:-:S04]  /*06f0*/  IMAD.HI.U32 R3, R3, R8, RZ ;  /* 0x0000000803037227 */ /* 0x000fc800078e00ff */
[----:B------:R-:W-:Y:S02]  /*0700*/  IMAD R0, R3, R0, R8 ;  /* 0x0000000003007224 */ /* 0x000fe400078e0208 */
[----:B------:R-:W-:Y:S02]  /*0710*/  IMAD.U32 R32, RZ, RZ, UR8 ;  /* 0x00000008ff207e24 */ /* 0x000fe4000f8e00ff */
[----:B------:R-:W-:Y:S01]  /*0720*/  IMAD.U32 R31, RZ, RZ, UR8 ;  /* 0x00000008ff1f7e24 */ /* 0x000fe2000f8e00ff */
[----:B------:R-:W-:Y:S01]  /*0730*/  BAR.SYNC.DEFER_BLOCKING 0x0 ;  /* 0x0000000000007b1d */ /* 0x000fe20000010000 */
[----:B------:R-:W-:Y:S01]  /*0740*/  ISETP.GT.U32.AND P1, PT, R9, R0, PT ;  /* 0x000000000900720c */ /* 0x000fe20003f24070 */
[----:B------:R-:W-:Y:S02]  /*0750*/  IMAD.U32 R50, RZ, RZ, UR8 ;  /* 0x00000008ff327e24 */ /* 0x000fe4000f8e00ff */
[----:B------:R-:W-:Y:S02]  /*0760*/  IMAD.U32 R52, RZ, RZ, UR8 ;  /* 0x00000008ff347e24 */ /* 0x000fe4000f8e00ff */
[----:B------:R-:W-:-:S02]  /*0770*/  IMAD.U32 R56, RZ, RZ, UR8 ;  /* 0x00000008ff387e24 */ /* 0x000fc4000f8e00ff */
[----:B------:R-:W-:-:S06]  /*0780*/  IMAD.U32 R58, RZ, RZ, UR8 ;  /* 0x00000008ff3a7e24 */ /* 0x000fcc000f8e00ff */
[----:B------:R-:W-:Y:S02]  /*0790*/  @!P1 IMAD.IADD R0, R0, 0x1, -R9 ;  /* 0x0000000100009824 */ /* 0x000fe400078e0a09 */
[----:B------:R-:W-:Y:S01]  /*07a0*/  @!P1 VIADD R3, R3, 0x1 ;  /* 0x0000000103039836 */ /* 0x000fe20000000000 */
[----:B------:R-:W-:Y:S02]  /*07b0*/  ISETP.NE.AND P1, PT, R4, RZ, PT ;  /* 0x000000ff0400720c */ /* 0x000fe40003f25270 */
[----:B------:R-:W-:Y:S02]  /*07c0*/  ISETP.GE.U32.AND P0, PT, R0, R9, PT ;  /* 0x000000090000720c */ /* 0x000fe40003f06070 */
[----:B------:R-:W-:-:S04]  /*07d0*/  LOP3.LUT R0, R5, R4, RZ, 0x3c, !PT ;  /* 0x0000000405007212 */ /* 0x000fc800078e3cff */
[----:B------:R-:W-:Y:S01]  /*07e0*/  ISETP.GE.AND P2, PT, R0, RZ, PT ;  /* 0x000000ff0000720c */ /* 0x000fe20003f46270 */
[----:B------:R-:W-:-:S06]  /*07f0*/  VIADD R0, R6, 0x3f ;  /* 0x0000003f06007836 */ /* 0x000fcc0000000000 */
[----:B------:R-:W-:-:S04]  /*0800*/  @P0 VIADD R3, R3, 0x1 ;  /* 0x0000000103030836 */ /* 0x000fc80000000000 */
[----:B------:R-:W-:Y:S01]  /*0810*/  IMAD.MOV.U32 R10, RZ, RZ, R3 ;  /* 0x000000ffff0a7224 */ /* 0x000fe200078e0003 */
[----:B------:R-:W-:-:S03]  /*0820*/  SHF.R.S32.HI R3, RZ, 0x1f, R0 ;  /* 0x0000001fff037819 */ /* 0x000fc60000011400 */
[----:B------:R-:W-:Y:S01]  /*0830*/  @!P2 IMAD.MOV R10, RZ, RZ, -R10 ;  /* 0x000000ffff0aa224 */ /* 0x000fe200078e0a0a */
[----:B------:R-:W-:Y:S02]  /*0840*/  LEA.HI R3, R3, R0, RZ, 0x6 ;  /* 0x0000000003037211 */ /* 0x000fe400078f30ff */
[----:B------:R-:W-:-:S04]  /*0850*/  @!P1 LOP3.LUT R10, RZ, R4, RZ, 0x33, !PT ;  /* 0x00000004ff0a9212 */ /* 0x000fc800078e33ff */
[----:B------:R-:W-:Y:S01]  /*0860*/  LEA.HI.SX32 R3, R3, -R10, 0x1a ;  /* 0x8000000a03037211 */ /* 0x000fe200078fd2ff */
[----:B------:R-:W-:-:S03]  /*0870*/  IMAD.MOV R8, RZ, RZ, -R10 ;  /* 0x000000ffff087224 */ /* 0x000fc600078e0a0a */
[----:B------:R-:W-:Y:S01]  /*0880*/  VIMNMX R13, PT, PT, R3, 0x1, PT ;  /* 0x00000001030d7848 */ /* 0x000fe20003fe0100 */
[----:B------:R-:W-:-:S03]  /*0890*/  IMAD R12, R4, R8, R5 ;  /* 0x00000008040c7224 */ /* 0x000fc600078e0205 */
[----:B------:R-:W-:Y:S02]  /*08a0*/  IABS R9, R13 ;  /* 0x0000000d00097213 */ /* 0x000fe40000000000 */
[----:B------:R-:W-:Y:S02]  /*08b0*/  IABS R8, R12 ;  /* 0x0000000c00087213 */ /* 0x000fe40000000000 */
[----:B------:R-:W0:Y:S08]  /*08c0*/  I2F.RP R0, R9 ;  /* 0x0000000900007306 */ /* 0x000e300000209400 */
[----:B0-----:R-:W0:Y:S02]  /*08d0*/  MUFU.RCP R0, R0 ;  /* 0x0000000000007308 */ /* 0x001e240000001000 */
[----:B0-----:R-:W-:-:S06]  /*08e0*/  VIADD R2, R0, 0xffffffe ;  /* 0x0ffffffe00027836 */ /* 0x001fcc0000000000 */
[----:B------:R0:W1:Y:S02]  /*08f0*/  F2I.FTZ.U32.TRUNC.NTZ R3, R2 ;  /* 0x0000000200037305 */ /* 0x000064000021f000 */
[----:B0-----:R-:W-:Y:S02]  /*0900*/  IMAD.MOV.U32 R2, RZ, RZ, RZ ;  /* 0x000000ffff027224 */ /* 0x001fe400078e00ff */
[----:B-1----:R-:W-:-:S04]  /*0910*/  IMAD.MOV R11, RZ, RZ, -R3 ;  /* 0x000000ffff0b7224 */ /* 0x002fc800078e0a03 */
[----:B------:R-:W-:Y:S01]  /*0920*/  IMAD.MOV.U32 R4, RZ, RZ, R11 ;  /* 0x000000ffff047224 */ /* 0x000fe200078e000b */
[----:B------:R-:W-:-:S03]  /*0930*/  IABS R11, R13 ;  /* 0x0000000d000b7213 */ /* 0x000fc60000000000 */
[----:B------:R-:W-:Y:S02]  /*0940*/  IMAD R5, R4, R9, RZ ;  /* 0x0000000904057224 */ /* 0x000fe400078e02ff */
[----:B------:R-:W-:Y:S01]  /*0950*/  IMAD.MOV.U32 R4, RZ, RZ, R8 ;  /* 0x000000ffff047224 */ /* 0x000fe200078e0008 */
[----:B------:R-:W-:Y:S01]  /*0960*/  IABS R8, R7 ;  /* 0x0000000700087213 */ /* 0x000fe20000000000 */
[----:B------:R-:W-:Y:S01]  /*0970*/  IMAD.HI.U32 R3, R3, R5, R2 ;  /* 0x0000000503037227 */ /* 0x000fe200078e0002 */
[----:B----4-:R-:W-:-:S03]  /*0980*/  LOP3.LUT R5, R26, 0x3f, RZ, 0xc0, !PT ;  /* 0x0000003f1a057812 */ /* 0x010fc600078ec0ff */
[----:B------:R-:W-:Y:S01]  /*0990*/  IMAD.MOV R0, RZ, RZ, -R11 ;  /* 0x000000ffff007224 */ /* 0x000fe200078e0a0b */
[----:B------:R-:W-:Y:S01]  /*09a0*/  IABS R11, R6 ;  /* 0x00000006000b7213 */ /* 0x000fe20000000000 */
[----:B------:R-:W-:-:S03]  /*09b0*/  IMAD.HI.U32 R3, R3, R4, RZ ;  /* 0x0000000403037227 */ /* 0x000fc600078e00ff */
[----:B------:R-:W0:Y:S01]  /*09c0*/  I2F.RP R2, R11 ;  /* 0x0000000b00027306 */ /* 0x000e220000209400 */
[----:B------:R-:W-:-:S05]  /*09d0*/  IMAD R0, R3, R0, R4 ;  /* 0x0000000003007224 */ /* 0x000fca00078e0204 */
[----:B------:R-:W-:Y:S02]  /*09e0*/  ISETP.GT.U32.AND P1, PT, R9, R0, PT ;  /* 0x000000000900720c */ /* 0x000fe40003f24070 */
[----:B------:R-:W1:Y:S08]  /*09f0*/  I2F.RP R4, R8 ;  /* 0x0000000800047306 */ /* 0x000e700000209400 */
[----:B0-----:R-:W0:Y:S03]  /*0a00*/  MUFU.RCP R2, R2 ;  /* 0x0000000200027308 */ /* 0x001e260000001000 */
[----:B------:R-:W-:-:S02]  /*0a10*/  @!P1 IMAD.IADD R0, R0, 0x1, -R9 ;  /* 0x0000000100009824 */ /* 0x000fc400078e0a09 */
[----:B------:R-:W-:Y:S01]  /*0a20*/  @!P1 VIADD R3, R3, 0x1 ;  /* 0x0000000103039836 */ /* 0x000fe20000000000 */
[----:B------:R-:W-:Y:S02]  /*0a30*/  ISETP.NE.AND P1, PT, R13, RZ, PT ;  /* 0x000000ff0d00720c */ /* 0x000fe40003f25270 */
[----:B------:R-:W-:Y:S01]  /*0a40*/  ISETP.GE.U32.AND P0, PT, R0, R9, PT ;  /* 0x000000090000720c */ /* 0x000fe20003f06070 */
[----:B-1----:R-:W1:Y:S01]  /*0a50*/  MUFU.RCP R4, R4 ;  /* 0x0000000400047308 */ /* 0x002e620000001000 */
[----:B------:R-:W-:-:S04]  /*0a60*/  LOP3.LUT R0, R12, R13, RZ, 0x3c, !PT ;  /* 0x0000000d0c007212 */ /* 0x000fc800078e3cff */
[----:B------:R-:W-:Y:S01]  /*0a70*/  ISETP.GE.AND P2, PT, R0, RZ, PT ;  /* 0x000000ff0000720c */ /* 0x000fe20003f46270 */
[----:B0-----:R-:W-:-:S06]  /*0a80*/  VIADD R2, R2, 0xffffffe ;  /* 0x0ffffffe02027836 */ /* 0x001fcc0000000000 */
[----:B------:R-:W-:-:S04]  /*0a90*/  @P0 VIADD R3, R3, 0x1 ;  /* 0x0000000103030836 */ /* 0x000fc80000000000 */
[----:B------:R-:W-:Y:S02]  /*0aa0*/  IMAD.MOV.U32 R7, RZ, RZ, R3 ;  /* 0x000000ffff077224 */ /* 0x000fe400078e0003 */
[----:B------:R-:W0:Y:S01]  /*0ab0*/  F2I.FTZ.U32.TRUNC.NTZ R3, R2 ;  /* 0x0000000200037305 */ /* 0x000e22000021f000 */
[----:B-1----:R-:W-:Y:S02]  /*0ac0*/  VIADD R4, R4, 0xffffffe ;  /* 0x0ffffffe04047836 */ /* 0x002fe40000000000 */
[----:B------:R-:W-:Y:S01]  /*0ad0*/  @!P2 IMAD.MOV R7, RZ, RZ, -R7 ;  /* 0x000000ffff07a224 */ /* 0x000fe200078e0a07 */
[----:B------:R-:W-:-:S05]  /*0ae0*/  @!P1 LOP3.LUT R7, RZ, R13, RZ, 0x33, !PT ;  /* 0x0000000dff079212 */ /* 0x000fca00078e33ff */
[----:B------:R-:W-:-:S04]  /*0af0*/  IMAD.MOV R0, RZ, RZ, -R7 ;  /* 0x000000ffff007224 */ /* 0x000fc800078e0a07 */
[----:B------:R-:W-:Y:S02]  /*0b00*/  IMAD R0, R13, R0, R12 ;  /* 0x000000000d007224 */ /* 0x000fe400078e020c */
[----:B0-----:R-:W-:Y:S02]  /*0b10*/  IMAD.MOV R2, RZ, RZ, -R3 ;  /* 0x000000ffff027224 */ /* 0x001fe400078e0a03 */
[----:B------:R-:W-:Y:S02]  /*0b20*/  IMAD.IADD R0, R10, 0x1, R0 ;  /* 0x000000010a007824 */ /* 0x000fe400078e0200 */
[----:B------:R-:W0:Y:S02]  /*0b30*/  LDS R10, [UR10] ;  /* 0x0000000aff0a7984 */ /* 0x000e240008000800 */
[----:B------:R-:W-:Y:S01]  /*0b40*/  IMAD R14, R0, 0x40, R5 ;  /* 0x00000040000e7824 */ /* 0x000fe200078e0205 */
[----:B------:R-:W-:Y:S01]  /*0b50*/  SHF.R.U32.HI R0, RZ, 0x6, R26 ;  /* 0x00000006ff007819 */ /* 0x000fe2000001161a */
[----:B------:R-:W-:-:S02]  /*0b60*/  IMAD R5, R2, R11, RZ ;  /* 0x0000000b02057224 */ /* 0x000fc400078e02ff */
[----:B------:R-:W-:Y:S01]  /*0b70*/  IMAD.MOV.U32 R2, RZ, RZ, RZ ;  /* 0x000000ffff027224 */ /* 0x000fe200078e00ff */
[----:B------:R-:W-:Y:S01]  /*0b80*/  IABS R20, R14 ;  /* 0x0000000e00147213 */ /* 0x000fe20000000000 */
[----:B------:R1:W-:Y:S01]  /*0b90*/  STL [R1+0x1794], R14 ;  /* 0x0017940e01007387 */ /* 0x0003e20000100800 */
[----:B------:R-:W-:Y:S01]  /*0ba0*/  R2UR UR12, R0 ;  /* 0x00000000000c72ca */ /* 0x000fe200000e0000 */
[----:B------:R-:W-:Y:S01]  /*0bb0*/  IMAD.HI.U32 R2, R3, R5, R2 ;  /* 0x0000000503027227 */ /* 0x000fe200078e0002 */
[----:B------:R-:W-:Y:S01]  /*0bc0*/  ISETP.GE.AND P3, PT, R14, RZ, PT ;  /* 0x000000ff0e00720c */ /* 0x000fe20003f66270 */
[----:B------:R-:W2:Y:S02]  /*0bd0*/  F2I.FTZ.U32.TRUNC.NTZ R3, R4 ;  /* 0x0000000400037305 */ /* 0x000ea4000021f000 */
[----:B------:R-:W-:Y:S02]  /*0be0*/  IMAD.SHL.U32 R0, R7, 0x200, RZ ;  /* 0x0000020007007824 */ /* 0x000fe400078e00ff */
[----:B------:R-:W-:-:S04]  /*0bf0*/  IMAD.HI.U32 R2, R2, R20, RZ ;  /* 0x0000001402027227 */ /* 0x000fc800078e00ff */
[----:B------:R-:W-:Y:S02]  /*0c00*/  IMAD.MOV R2, RZ, RZ, -R2 ;  /* 0x000000ffff027224 */ /* 0x000fe400078e0a02 */
[C---:B------:R-:W-:Y:S01]  /*0c10*/  VIADD R13, R0.reuse, 0x3 ;  /* 0x00000003000d7836 */ /* 0x040fe20000000000 */
[----:B------:R-:W-:Y:S01]  /*0c20*/  UIADD3 UR15, UPT, UPT, UR12, 0xe, URZ ;  /* 0x0000000e0c0f7890 */ /* 0x000fe2000fffe0ff */
[C---:B------:R-:W-:Y:S01]  /*0c30*/  IMAD R20, R11.reuse, R2, R20 ;  /* 0x000000020b147224 */ /* 0x040fe200078e0214 */
[----:B------:R-:W-:Y:S01]  /*0c40*/  SHF.R.U32.HI R2, RZ, 0x5, R26 ;  /* 0x00000005ff027819 */ /* 0x000fe2000001161a */
[C---:B-1----:R-:W-:Y:S01]  /*0c50*/  VIADD R14, R0.reuse, 0x7 ;  /* 0x00000007000e7836 */ /* 0x042fe20000000000 */
[----:B------:R-:W-:Y:S01]  /*0c60*/  IABS R12, R13 ;  /* 0x0000000d000c7213 */ /* 0x000fe20000000000 */
[--C-:B--2---:R-:W-:Y:S01]  /*0c70*/  IMAD.MOV R9, RZ, RZ, -R3.reuse ;  /* 0x000000ffff097224 */ /* 0x104fe200078e0a03 */
[----:B------:R-:W-:Y:S01]  /*0c80*/  ISETP.GT.U32.AND P0, PT, R11, R20, PT ;  /* 0x000000140b00720c */ /* 0x000fe20003f04070 */
[----:B------:R-:W-:Y:S01]  /*0c90*/  VIADD R16, R0, 0x9 ;  /* 0x0000000900107836 */ /* 0x000fe20000000000 */
[----:B------:R-:W-:Y:S01]  /*0ca0*/  R2UR UR6, R2 ;  /* 0x00000000020672ca */ /* 0x000fe200000e0000 */
[----:B------:R-:W-:Y:S01]  /*0cb0*/  IMAD R9, R9, R8, RZ ;  /* 0x0000000809097224 */ /* 0x000fe200078e02ff */
[----:B------:R-:W-:Y:S01]  /*0cc0*/  IABS R17, R14 ;  /* 0x0000000e00117213 */ /* 0x000fe20000000000 */
[----:B------:R-:W-:Y:S01]  /*0cd0*/  IMAD.MOV.U32 R2, RZ, RZ, RZ ;  /* 0x000000ffff027224 */ /* 0x000fe200078e00ff */
[----:B------:R-:W-:Y:S01]  /*0ce0*/  UIMAD UR4, UR15, UR8, URZ ;  /* 0x000000080f0472a4 */ /* 0x000fe2000f8e02ff */
[----:B------:R-:W-:Y:S01]  /*0cf0*/  VIADD R19, R0, 0x11 ;  /* 0x0000001100137836 */ /* 0x000fe20000000000 */
[----:B------:R-:W-:Y:S01]  /*0d00*/  UIADD3 UR22, UPT, UPT, UR12, 0x1e, URZ ;  /* 0x0000001e0c167890 */ /* 0x000fe2000fffe0ff */
[----:B------:R-:W-:Y:S01]  /*0d10*/  IMAD.HI.U32 R9, R3, R9, R2 ;  /* 0x0000000903097227 */ /* 0x000fe200078e0002 */
[----:B------:R-:W-:Y:S01]  /*0d20*/  UIADD3 UR23, UPT, UPT, UR12, 0x2e, URZ ;  /* 0x0000002e0c177890 */ /* 0x000fe2000fffe0ff */
[----:B0-----:R-:W-:Y:S01]  /*0d30*/  R2UR UR11, R10 ;  /* 0x000000000a0b72ca */ /* 0x001fe200000e0000 */
[----:B------:R-:W-:Y:S01]  /*0d40*/  UIMAD UR7, UR22, UR8, URZ ;  /* 0x00000008160772a4 */ /* 0x000fe2000f8e02ff */
[----:B------:R-:W-:Y:S01]  /*0d50*/  VIADD R2, R0, 0x1 ;  /* 0x0000000100027836 */ /* 0x000fe20000000000 */
[----:B------:R-:W-:Y:S01]  /*0d60*/  UIMAD UR13, UR23, UR8, URZ ;  /* 0x00000008170d72a4 */ /* 0x000fe2000f8e02ff */
[----:B------:R-:W-:Y:S01]  /*0d70*/  @!P0 IMAD.IADD R20, R20, 0x1, -R11 ;  /* 0x0000000114148824 */ /* 0x000fe200078e0a0b */
[----:B------:R-:W-:Y:S01]  /*0d80*/  ISETP.NE.AND P0, PT, R6, RZ, PT ;  /* 0x000000ff0600720c */ /* 0x000fe20003f05270 */
[C---:B------:R-:W-:Y:S01]  /*0d90*/  VIADD R3, R0.reuse, 0x2 ;  /* 0x0000000200037836 */ /* 0x040fe20000000000 */
[----:B------:R-:W-:Y:S01]  /*0da0*/  IABS R5, R2 ;  /* 0x0000000200057213 */ /* 0x000fe20000000000 */
[----:B------:R-:W-:Y:S01]  /*0db0*/  IMAD.HI.U32 R4, R9, R12, RZ ;  /* 0x0000000c09047227 */ /* 0x000fe200078e00ff */
[----:B------:R-:W-:Y:S01]  /*0dc0*/  ISETP.GT.U32.AND P2, PT, R11, R20, PT ;  /* 0x000000140b00720c */ /* 0x000fe20003f44070 */
[----:B------:R-:W-:Y:S01]  /*0dd0*/  UIADD3 UR24, UPT, UPT, UR12, 0x3e, URZ ;  /* 0x0000003e0c187890 */ /* 0x000fe2000fffe0ff */
[----:B------:R-:W-:Y:S01]  /*0de0*/  IABS R7, R3 ;  /* 0x0000000300077213 */ /* 0x000fe20000000000 */
[----:B------:R-:W-:Y:S01]  /*0df0*/  VIADD R21, R0, 0x12 ;  /* 0x0000001200157836 */ /* 0x000fe20000000000 */
[----:B------:R-:W-:Y:S01]  /*0e00*/  ISETP.GE.AND P1, PT, R2, RZ, PT ;  /* 0x000000ff0200720c */ /* 0x000fe20003f26270 */
[----:B------:R-:W-:Y:S01]  /*0e10*/  IMAD.HI.U32 R2, R9, R5, RZ ;  /* 0x0000000509027227 */ /* 0x000fe200078e00ff */
[----:B------:R-:W-:Y:S01]  /*0e20*/  ISETP.GE.AND P4, PT, R3, RZ, PT ;  /* 0x000000ff0300720c */ /* 0x000fe20003f86270 */
[----:B------:R-:W-:-:S02]  /*0e30*/  UIMAD UR14, UR24, UR8, URZ ;  /* 0x00000008180e72a4 */ /* 0x000fc4000f8e02ff */
[----:B------:R-:W-:Y:S01]  /*0e40*/  IMAD.HI.U32 R3, R9, R7, RZ ;  /* 0x0000000709037227 */ /* 0x000fe200078e00ff */
[----:B------:R-:W-:Y:S02]  /*0e50*/  UIADD3 UR25, UPT, UPT, UR12, 0x4e, URZ ;  /* 0x0000004e0c197890 */ /* 0x000fe4000fffe0ff */
[----:B------:R-:W-:Y:S01]  /*0e60*/  UIADD3 UR26, UPT, UPT, UR12, 0x5e, URZ ;  /* 0x0000005e0c1a7890 */ /* 0x000fe2000fffe0ff */
[----:B------:R-:W-:Y:S01]  /*0e70*/  IMAD.MOV R2, RZ, RZ, -R2 ;  /* 0x000000ffff027224 */ /* 0x000fe200078e0a02 */
[----:B------:R-:W-:Y:S01]  /*0e80*/  UIMAD UR20, UR25, UR8, URZ ;  /* 0x00000008191472a4 */ /* 0x000fe2000f8e02ff */
[----:B------:R-:W-:Y:S01]  /*0e90*/  IMAD.MOV R10, RZ, RZ, -R3 ;  /* 0x000000ffff0a7224 */ /* 0x000fe200078e0a03 */
[----:B------:R-:W-:Y:S01]  /*0ea0*/  UIMAD UR21, UR26, UR8, URZ ;  /* 0x000000081a1572a4 */ /* 0x000fe2000f8e02ff */
[----:B------:R-:W-:Y:S01]  /*0eb0*/  @!P2 IMAD.IADD R20, R20, 0x1, -R11 ;  /* 0x000000011414a824 */ /* 0x000fe200078e0a0b */
[----:B------:R-:W-:Y:S01]  /*0ec0*/  ISETP.GE.AND P2, PT, R13, RZ, PT ;  /* 0x000000ff0d00720c */ /* 0x000fe20003f46270 */
[C---:B------:R-:W-:Y:S01]  /*0ed0*/  IMAD R3, R8.reuse, R2, R5 ;  /* 0x0000000208037224 */ /* 0x040fe200078e0205 */
[----:B------:R-:W-:Y:S01]  /*0ee0*/  UIADD3 UR27, UPT, UPT, UR12, 0x6e, URZ ;  /* 0x0000006e0c1b7890 */ /* 0x000fe2000fffe0ff */
[----:B------:R-:W-:Y:S01]  /*0ef0*/  @!P3 IMAD.MOV R20, RZ, RZ, -R20 ;  /* 0x000000ffff14b224 */ /* 0x000fe200078e0a14 */
[----:B------:R-:W-:Y:S01]  /*0f00*/  @!P0 LOP3.LUT R20, RZ, R6, RZ, 0x33, !PT ;  /* 0x00000006ff148212 */ /* 0x000fe200078e33ff */
[----:B------:R-:W-:Y:S01]  /*0f10*/  IMAD.MOV R11, RZ, RZ, -R4 ;  /* 0x000000ffff0b7224 */ /* 0x000fe200078e0a04 */
[C---:B------:R-:W-:Y:S01]  /*0f20*/  ISETP.GT.U32.AND P3, PT, R8.reuse, R3, PT ;  /* 0x000000030800720c */ /* 0x040fe20003f64070 */
[C---:B------:R-:W-:Y:S01]  /*0f30*/  IMAD R5, R8.reuse, R10, R7 ;  /* 0x0000000a08057224 */ /* 0x040fe200078e0207 */
[----:B------:R-:W-:Y:S01]  /*0f40*/  UIMAD UR28, UR27, UR8, URZ ;  /* 0x000000081b1c72a4 */ /* 0x000fe2000f8e02ff */
[----:B------:R-:W-:Y:S01]  /*0f50*/  IMAD R7, R8, R11, R12 ;  /* 0x0000000b08077224 */ /* 0x000fe200078e020c */
[----:B------:R-:W-:Y:S01]  /*0f60*/  UIADD3 UR12, UPT, UPT, UR12, 0x7e, URZ ;  /* 0x0000007e0c0c7890 */ /* 0x000fe2000fffe0ff */
[----:B------:R-:W-:Y:S01]  /*0f70*/  VIADD R10, R0, 0x4 ;  /* 0x00000004000a7836 */ /* 0x000fe20000000000 */
[----:B------:R-:W-:Y:S01]  /*0f80*/  ISETP.GT.U32.AND P0, PT, R8, R5, PT ;  /* 0x000000050800720c */ /* 0x000fe20003f04070 */
[----:B------:R-:W-:Y:S01]  /*0f90*/  VIADD R6, R0, 0x5 ;  /* 0x0000000500067836 */ /* 0x000fe20000000000 */
[----:B------:R-:W-:Y:S01]  /*0fa0*/  ISETP.GT.U32.AND P6, PT, R8, R7, PT ;  /* 0x000000070800720c */ /* 0x000fe20003fc4070 */
[C---:B------:R-:W-:Y:S01]  /*0fb0*/  VIADD R12, R0.reuse, 0x6 ;  /* 0x00000006000c7836 */ /* 0x040fe20000000000 */
[----:B------:R-:W-:Y:S01]  /*0fc0*/  IABS R11, R10 ;  /* 0x0000000a000b7213 */ /* 0x000fe20000000000 */
[----:B------:R-:W-:Y:S01]  /*0fd0*/  VIADD R23, R0, 0x33 ;  /* 0x0000003300177836 */ /* 0x000fe20000000000 */
[----:B------:R-:W-:Y:S01]  /*0fe0*/  IABS R13, R6 ;  /* 0x00000006000d7213 */ /* 0x000fe20000000000 */
[--C-:B------:R-:W-:Y:S01]  /*0ff0*/  @!P3 IMAD.IADD R3, R3, 0x1, -R8.reuse ;  /* 0x000000010303b824 */ /* 0x100fe200078e0a08 */
[----:B------:R-:W-:Y:S01]  /*1000*/  IABS R15, R12 ;  /* 0x0000000c000f7213 */ /* 0x000fe20000000000 */
[----:B------:R-:W-:Y:S01]  /*1010*/  IMAD.HI.U32 R2, R9, R11, RZ ;  /* 0x0000000b09027227 */ /* 0x000fe200078e00ff */
[----:B------:R-:W-:Y:S01]  /*1020*/  ISETP.GE.AND P3, PT, R10, RZ, PT ;  /* 0x000000ff0a00720c */ /* 0x000fe20003f66270 */
[----:B------:R-:W-:Y:S01]  /*1030*/  UIMAD UR29, UR12, UR8, URZ ;  /* 0x000000080c1d72a4 */ /* 0x000fe2000f8e02ff */
[----:B------:R-:W-:Y:S01]  /*1040*/  ISETP.GT.U32.AND P5, PT, R8, R3, PT ;  /* 0x000000030800720c */ /* 0x000fe20003fa4070 */
[----:B------:R-:W-:-:S02]  /*1050*/  @!P0 IMAD.IADD R5, R5, 0x1, -R8 ;  /* 0x0000000105058824 */ /* 0x000fc400078e0a08 */
[----:B------:R-:W-:Y:S02]  /*1060*/  IMAD.MOV R2, RZ, RZ, -R2 ;  /* 0x000000ffff027224 */ /* 0x000fe400078e0a02 */
[----:B------:R-:W-:Y:S01]  /*1070*/  @!P6 IMAD.IADD R7, R7, 0x1, -R8 ;  /* 0x000000010707e824 */ /* 0x000fe200078e0a08 */
[C---:B------:R-:W-:Y:S01]  /*1080*/  ISETP.GT.U32.AND P6, PT, R8.reuse, R5, PT ;  /* 0x000000050800720c */ /* 0x040fe20003fc4070 */
[C---:B------:R-:W-:Y:S02]  /*1090*/  IMAD R11, R8.reuse, R2, R11 ;  /* 0x00000002080b7224 */ /* 0x040fe400078e020b */
[----:B------:R-:W-:Y:S01]  /*10a0*/  IMAD.HI.U32 R4, R9, R13, RZ ;  /* 0x0000000d09047227 */ /* 0x000fe200078e00ff */
[----:B------:R-:W-:-:S03]  /*10b0*/  ISETP.GT.U32.AND P0, PT, R8, R7, PT ;  /* 0x000000070800720c */ /* 0x000fc60003f04070 */
[----:B------:R-:W-:Y:S01]  /*10c0*/  @!P5 IMAD.IADD R3, R3, 0x1, -R8 ;  /* 0x000000010303d824 */ /* 0x000fe200078e0a08 */
[C---:B------:R-:W-:Y:S01]  /*10d0*/  ISETP.GT.U32.AND P5, PT, R8.reuse, R11, PT ;  /* 0x0000000b0800720c */ /* 0x040fe20003fa4070 */
[----:B------:R-:W-:Y:S02]  /*10e0*/  IMAD.MOV R4, RZ, RZ, -R4 ;  /* 0x000000ffff047224 */ /* 0x000fe400078e0a04 */
[----:B------:R-:W-:Y:S02]  /*10f0*/  IMAD.MOV.U32 R18, RZ, RZ, R3 ;  /* 0x000000ffff127224 */ /* 0x000fe400078e0003 */
[----:B------:R-:W-:Y:S02]  /*1100*/  IMAD R13, R8, R4, R13 ;  /* 0x00000004080d7224 */ /* 0x000fe400078e020d */
[----:B------:R-:W-:-:S04]  /*1110*/  IMAD.HI.U32 R4, R9, R17, RZ ;  /* 0x0000001109047227 */ /* 0x000fc800078e00ff */
[----:B------:R-:W-:Y:S01]  /*1120*/  @!P6 IMAD.IADD R5, R5, 0x1, -R8 ;  /* 0x000000010505e824 */ /* 0x000fe200078e0a08 */
[----:B------:R-:W-:Y:S01]  /*1130*/  ISETP.GT.U32.AND P6, PT, R8, R13, PT ;  /* 0x0000000d0800720c */ /* 0x000fe20003fc4070 */
[----:B------:R-:W-:Y:S02]  /*1140*/  IMAD.MOV R4, RZ, RZ, -R4 ;  /* 0x000000ffff047224 */ /* 0x000fe400078e0a04 */
[----:B------:R-:W-:Y:S02]  /*1150*/  @!P5 IMAD.IADD R11, R11, 0x1, -R8 ;  /* 0x000000010b0bd824 */ /* 0x000fe400078e0a08 */
[----:B------:R-:W-:-:S04]  /*1160*/  IMAD.HI.U32 R2, R9, R15, RZ ;  /* 0x0000000f09027227 */ /* 0x000fc800078e00ff */
[----:B------:R-:W-:Y:S02]  /*1170*/  VIADD R10, R0, 0x8 ;  /* 0x00000008000a7836 */ /* 0x000fe40000000000 */
[C---:B------:R-:W-:Y:S02]  /*1180*/  IMAD R17, R8.reuse, R4, R17 ;  /* 0x0000000408117224 */ /* 0x040fe400078e0211 */
[----:B------:R-:W-:Y:S01]  /*1190*/  @!P1 IMAD.MOV R18, RZ, RZ, -R18 ;  /* 0x000000ffff129224 */ /* 0x000fe200078e0a12 */
[----:B------:R-:W-:Y:S01]  /*11a0*/  ISETP.GT.U32.AND P1, PT, R8, R11, PT ;  /* 0x0000000b0800720c */ /* 0x000fe20003f24070 */
[----:B------:R-:W-:Y:S01]  /*11b0*/  @!P0 IMAD.IADD R7, R7, 0x1, -R8 ;  /* 0x0000000107078824 */ /* 0x000fe200078e0a08 */
[----:B------:R-:W-:Y:S01]  /*11c0*/  ISETP.GE.AND P0, PT, R6, RZ, PT ;  /* 0x000000ff0600720c */ /* 0x000fe20003f06270 */
[----:B------:R-:W-:Y:S01]  /*11d0*/  IMAD.MOV R2, RZ, RZ, -R2 ;  /* 0x000000ffff027224 */ /* 0x000fe200078e0a02 */
[----:B------:R-:W-:Y:S01]  /*11e0*/  IABS R6, R10 ;  /* 0x0000000a00067213 */ /* 0x000fe20000000000 */
[----:B------:R-:W-:Y:S01]  /*11f0*/  @!P4 IMAD.MOV R5, RZ, RZ, -R5 ;  /* 0x000000ffff05c224 */ /* 0x000fe200078e0a05 */
[C---:B------:R-:W-:Y:S01]  /*1200*/  ISETP.GT.U32.AND P4, PT, R8.reuse, R17, PT ;  /* 0x000000110800720c */ /* 0x040fe20003f84070 */
[----:B------:R-:W-:Y:S01]  /*1210*/  IMAD R15, R8, R2, R15 ;  /* 0x00000002080f7224 */ /* 0x000fe200078e020f */
[----:B------:R-:W-:Y:S01]  /*1220*/  STL [R1+0x7c], R18 ;  /* 0x00007c1201007387 */ /* 0x000fe20000100800 */
[----:B------:R-:W-:-:S02]  /*1230*/  @!P6 IMAD.IADD R13, R13, 0x1, -R8 ;  /* 0x000000010d0de824 */ /* 0x000fc400078e0a08 */
[----:B------:R-:W-:Y:S01]  /*1240*/  IMAD.MOV.U32 R4, RZ, RZ, R6 ;  /* 0x000000ffff047224 */ /* 0x000fe200078e0006 */
[C---:B------:R-:W-:Y:S01]  /*1250*/  ISETP.GT.U32.AND P5, PT, R8.reuse, R15, PT ;  /* 0x0000000f0800720c */ /* 0x040fe20003fa4070 */
[----:B------:R-:W-:Y:S01]  /*1260*/  @!P2 IMAD.MOV R7, RZ, RZ, -R7 ;  /* 0x000000ffff07a224 */ /* 0x000fe200078e0a07 */
[----:B------:R-:W-:Y:S01]  /*1270*/  ISETP.GT.U32.AND P6, PT, R8, R13, PT ;  /* 0x0000000d0800720c */ /* 0x000fe20003fc4070 */
[----:B------:R-:W-:Y:S01]  /*1280*/  IMAD.HI.U32 R2, R9, R4, RZ ;  /* 0x0000000409027227 */ /* 0x000fe200078e00ff */
[----:B------:R-:W-:Y:S01]  /*1290*/  IABS R6, R16 ;  /* 0x0000001000067213 */ /* 0x000fe20000000000 */
[----:B------:R0:W-:Y:S01]  /*12a0*/  STL [R1+0x78], R5 ;  /* 0x0000780501007387 */ /* 0x0001e20000100800 */
[----:B------:R-:W-:Y:S01]  /*12b0*/  ISETP.GE.AND P2, PT, R12, RZ, PT ;  /* 0x000000ff0c00720c */ /* 0x000fe20003f46270 */
[----:B------:R-:W-:Y:S01]  /*12c0*/  @!P1 IMAD.IADD R11, R11, 0x1, -R8 ;  /* 0x000000010b0b9824 */ /* 0x000fe200078e0a08 */
[----:B------:R-:W-:Y:S01]  /*12d0*/  ISETP.GE.AND P1, PT, R14, RZ, PT ;  /* 0x000000ff0e00720c */ /* 0x000fe20003f26270 */
[----:B------:R-:W-:Y:S01]  /*12e0*/  IMAD.MOV R3, RZ, RZ, -R2 ;  /* 0x000000ffff037224 */ /* 0x000fe200078e0a02 */
[----:B------:R1:W-:Y:S01]  /*12f0*/  STL [R1+0x250], R7 ;  /* 0x0002500701007387 */ /* 0x0003e20000100800 */
[----:B------:R-:W-:Y:S01]  /*1300*/  @!P4 IMAD.IADD R17, R17, 0x1, -R8 ;  /* 0x000000011111c824 */ /* 0x000fe200078e0a08 */
[----:B------:R-:W-:Y:S01]  /*1310*/  ISETP.GE.AND P4, PT, R10, RZ, PT ;  /* 0x000000ff0a00720c */ /* 0x000fe20003f86270 */
[----:B------:R-:W-:-:S02]  /*1320*/  IMAD R3, R8, R3, R4 ;  /* 0x0000000308037224 */ /* 0x000fc400078e0204 */
[----:B0-----:R-:W-:Y:S02]  /*1330*/  IMAD.MOV.U32 R5, RZ, RZ, R6 ;  /* 0x000000ffff057224 */ /* 0x001fe400078e0006 */
[----:B------:R-:W-:Y:S02]  /*1340*/  @!P5 IMAD.IADD R15, R15, 0x1, -R8 ;  /* 0x000000010f0fd824 */ /* 0x000fe400078e0a08 */
[----:B------:R-:W-:-:S03]  /*1350*/  IMAD.HI.U32 R2, R9, R5, RZ ;  /* 0x0000000509027227 */ /* 0x000fc600078e00ff */
[C---:B------:R-:W-:Y:S01]  /*1360*/  ISETP.GT.U32.AND P5, PT, R8.reuse, R15, PT ;  /* 0x0000000f0800720c */ /* 0x040fe20003fa4070 */
[----:B-1----:R-:W-:Y:S02]  /*1370*/  IMAD.MOV.U32 R7, RZ, RZ, R11 ;  /* 0x000000ffff077224 */ /* 0x002fe400078e000b */
[----:B------:R-:W-:Y:S01]  /*1380*/  @!P6 IMAD.IADD R13, R13, 0x1, -R8 ;  /* 0x000000010d0de824 */ /* 0x000fe200078e0a08 */
[C---:B------:R-:W-:Y:S01]  /*1390*/  ISETP.GT.U32.AND P6, PT, R8.reuse, R3, PT ;  /* 0x000000030800720c */ /* 0x040fe20003fc4070 */
[----:B------:R-:W-:Y:S01]  /*13a0*/  @!P3 IMAD.MOV R7, RZ, RZ, -R7 ;  /* 0x000000ffff07b224 */ /* 0x000fe200078e0a07 */
[----:B------:R-:W-:Y:S01]  /*13b0*/  ISETP.GT.U32.AND P3, PT, R8, R17, PT ;  /* 0x000000110800720c */ /* 0x000fe20003f64070 */
[----:B------:R-:W-:Y:S02]  /*13c0*/  IMAD.MOV R2, RZ, RZ, -R2 ;  /* 0x000000ffff027224 */ /* 0x000fe400078e0a02 */
[----:B------:R-:W-:Y:S01]  /*13d0*/  VIADD R6, R0, 0xc ;  /* 0x0000000c00067836 */ /* 0x000fe20000000000 */
[----:B------:R0:W-:Y:S01]  /*13e0*/  STL [R1+0x258], R7 ;  /* 0x0002580701007387 */ /* 0x0001e20000100800 */
[----:B------:R-:W-:-:S02]  /*13f0*/  IMAD R5, R8, R2, R5 ;  /* 0x0000000208057224 */ /* 0x000fc400078e0205 */
[--C-:B------:R-:W-:Y:S01]  /*1400*/  @!P5 IMAD.IADD R15, R15, 0x1, -R8.reuse ;  /* 0x000000010f0fd824 */ /* 0x100fe200078e0a08 */
[----:B------:R-:W-:Y:S01]  /*1410*/  ISETP.GE.AND P5, PT, R16, RZ, PT ;  /* 0x000000ff1000720c */ /* 0x000fe20003fa6270 */
[----:B------:R-:W-:Y:S02]  /*1420*/  VIADD R2, R0, 0xa ;  /* 0x0000000a00027836 */ /* 0x000fe40000000000 */
[--C-:B------:R-:W-:Y:S02]  /*1430*/  @!P6 IMAD.IADD R3, R3, 0x1, -R8.reuse ;  /* 0x000000010303e824 */ /* 0x100fe400078e0a08 */
[----:B------:R-:W-:Y:S01]  /*1440*/  @!P3 IMAD.IADD R17, R17, 0x1, -R8 ;  /* 0x000000011111b824 */ /* 0x000fe200078e0a08 */
[C---:B------:R-:W-:Y:S01]  /*1450*/  ISETP.GT.U32.AND P3, PT, R8.reuse, R5, PT ;  /* 0x000000050800720c */ /* 0x040fe20003f64070 */
[----:B0-----:R-:W-:Y:S01]  /*1460*/  IMAD.MOV.U32 R7, RZ, RZ, R13 ;  /* 0x000000ffff077224 */ /* 0x001fe200078e000d */
[----:B------:R-:W-:Y:S01]  /*1470*/  ISETP.GT.U32.AND P6, PT, R8, R3, PT ;  /* 0x000000030800720c */ /* 0x000fe20003fc4070 */
[----:B------:R-:W-:-:S02]  /*1480*/  IMAD.MOV.U32 R10, RZ, RZ, R15 ;  /* 0x000000ffff0a7224 */ /* 0x000fc400078e000f */
[----:B------:R-:W-:Y:S01]  /*1490*/  @!P0 IMAD.MOV R7, RZ, RZ, -R7 ;  /* 0x000000ffff078224 */ /* 0x000fe200078e0a07 */
[----:B------:R-:W-:Y:S01]  /*14a0*/  ISETP.GE.AND P0, PT, R2, RZ, PT ;  /* 0x000000ff0200720c */ /* 0x000fe20003f06270 */
[----:B------:R-:W-:Y:S02]  /*14b0*/  IMAD.MOV.U32 R12, RZ, RZ, R17 ;  /* 0x000000ffff0c7224 */ /* 0x000fe400078e0011 */
[----:B------:R-:W-:Y:S01]  /*14c0*/  @!P2 IMAD.MOV R10, RZ, RZ, -R10 ;  /* 0x000000ffff0aa224 */ /* 0x000fe200078e0a0a */
[----:B------:R0:W-:Y:S01]  /*14d0*/  STL [R1+0x25c], R7 ;  /* 0x00025c0701007387 */ /* 0x0001e20000100800 */
[----:B------:R-:W-:Y:S01]  /*14e0*/  @!P1 IMAD.MOV R12, RZ, RZ, -R12 ;  /* 0x000000ffff0c9224 */ /* 0x000fe200078e0a0c */
[----:B------:R-:W-:Y:S01]  /*14f0*/  ISETP.GE.AND P1, PT, R6, RZ, PT ;  /* 0x000000ff0600720c */ /* 0x000fe20003f26270 */
[--C-:B------:R-:W-:Y:S01]  /*1500*/  @!P3 IMAD.IADD R5, R5, 0x1, -R8.reuse ;  /* 0x000000010505b824 */ /* 0x100fe200078e0a08 */
[----:B------:R-:W-:Y:S01]  /*1510*/  IABS R6, R6 ;  /* 0x0000000600067213 */ /* 0x000fe20000000000 */
[----:B------:R-:W-:Y:S01]  /*1520*/  VIADD R11, R0, 0xd ;  /* 0x0000000d000b7836 */ /* 0x000fe20000000000 */
[----:B------:R1:W-:Y:S01]  /*1530*/  STL [R1+0x264], R10 ;  /* 0x0002640a01007387 */ /* 0x0003e20000100800 */
[----:B------:R-:W-:Y:S01]  /*1540*/  @!P6 IMAD.IADD R3, R3, 0x1, -R8 ;  /* 0x000000010303e824 */ /* 0x000fe200078e0a08 */
[----:B------:R-:W-:Y:S01]  /*1550*/  ISETP.GT.U32.AND P3, PT, R8, R5, PT ;  /* 0x000000050800720c */ /* 0x000fe20003f64070 */
[----:B------:R-:W-:Y:S01]  /*1560*/  VIADD R4, R0, 0xb ;  /* 0x0000000b00047836 */ /* 0x000fe20000000000 */
[----:B0-----:R-:W-:Y:S01]  /*1570*/  IABS R7, R2 ;  /* 0x0000000200077213 */ /* 0x001fe20000000000 */
[----:B------:R0:W-:Y:S01]  /*1580*/  STL [R1+0x26c], R12 ;  /* 0x00026c0c01007387 */ /* 0x0001e20000100800 */
[----:B------:R-:W-:Y:S01]  /*1590*/  ISETP.GE.AND P6, PT, R11, RZ, PT ;  /* 0x000000ff0b00720c */ /* 0x000fe20003fc6270 */
[----:B------:R-:W-:Y:S01]  /*15a0*/  IMAD.MOV.U32 R13, RZ, RZ, R3 ;  /* 0x000000ffff0d7224 */ /* 0x000fe200078e0003 */
[----:B------:R-:W-:Y:S01]  /*15b0*/  ISETP.GE.AND P2, PT, R4, RZ, PT ;  /* 0x000000ff0400720c */ /* 0x000fe20003f46270 */
[----:B------:R-:W-:Y:S01]  /*15c0*/  IMAD.HI.U32 R2, R9, R7, RZ ;  /* 0x0000000709027227 */ /* 0x000fe200078e00ff */
[----:B-1----:R-:W-:-:S03]  /*15d0*/  IABS R10, R4 ;  /* 0x00000004000a7213 */ /* 0x002fc60000000000 */
[----:B------:R-:W-:Y:S01]  /*15e0*/  @!P4 IMAD.MOV R13, RZ, RZ, -R13 ;  /* 0x000000ffff0dc224 */ /* 0x000fe200078e0a0d */
[----:B0-----:R-:W-:Y:S01]  /*15f0*/  IABS R12, R11 ;  /* 0x0000000b000c7213 */ /* 0x001fe20000000000 */
[----:B------:R-:W-:Y:S02]  /*1600*/  IMAD.MOV.U32 R11, RZ, RZ, R6 ;  /* 0x000000ffff0b7224 */ /* 0x000fe400078e0006 */
[----:B------:R-:W-:Y:S01]  /*1610*/  IMAD.MOV R6, RZ, RZ, -R2 ;  /* 0x000000ffff067224 */ /* 0x000fe200078e0a02 */
[----:B------:R0:W-:Y:S01]  /*1620*/  STL [R1+0x74], R13 ;  /* 0x0000740d01007387 */ /* 0x0001e20000100800 */
[----:B------:R-:W-:-:S04]  /*1630*/  IMAD.HI.U32 R4, R9, R11, RZ ;  /* 0x0000000b09047227 */ /* 0x000fc800078e00ff */
[C---:B------:R-:W-:Y:S02]  /*1640*/  IMAD R7, R8.reuse, R6, R7 ;  /* 0x0000000608077224 */ /* 0x040fe400078e0207 */
[----:B------:R-:W-:Y:S02]  /*1650*/  IMAD.MOV R4, RZ, RZ, -R4 ;  /* 0x000000ffff047224 */ /* 0x000fe400078e0a04 */
[----:B------:R-:W-:Y:S01]  /*1660*/  @!P3 IMAD.IADD R5, R5, 0x1, -R8 ;  /* 0x000000010505b824 */ /* 0x000fe200078e0a08 */
[C---:B------:R-:W-:Y:S01]  /*1670*/  ISETP.GT.U32.AND P4, PT, R8.reuse, R7, PT ;  /* 0x000000070800720c */ /* 0x040fe20003f84070 */
[----:B------:R-:W-:Y:S02]  /*1680*/  IMAD R11, R8, R4, R11 ;  /* 0x00000004080b7224 */ /* 0x000fe400078e020b */
[----:B------:R-:W-:Y:S02]  /*1690*/  IMAD.MOV.U32 R6, RZ, RZ, R5 ;  /* 0x000000ffff067224 */ /* 0x000fe400078e0005 */
[----:B------:R-:W-:-:S04]  /*16a0*/  IMAD.HI.U32 R2, R9, R10, RZ ;  /* 0x0000000a09027227 */ /* 0x000fc800078e00ff */
[----:B------:R-:W-:Y:S01]  /*16b0*/  @!P5 IMAD.MOV R6, RZ, RZ, -R6 ;  /* 0x000000ffff06d224 */ /* 0x000fe200078e0a06 */
[C---:B------:R-:W-:Y:S01]  /*16c0*/  ISETP.GT.U32.AND P5, PT, R8.reuse, R11, PT ;  /* 0x0000000b0800720c */ /* 0x040fe20003fa4070 */
[----:B------:R-:W-:Y:S02]  /*16d0*/  IMAD.MOV R3, RZ, RZ, -R2 ;  /* 0x000000ffff037224 */ /* 0x000fe400078e0a02 */
[----:B------:R-:W-:Y:S01]  /*16e0*/  @!P4 IMAD.IADD R7, R7, 0x1, -R8 ;  /* 0x000000010707c824 */ /* 0x000fe200078e0a08 */
[----:B------:R1:W-:Y:S01]  /*16f0*/  STL [R1+0x70], R6 ;  /* 0x0000700601007387 */ /* 0x0003e20000100800 */
[----:B------:R-:W-:Y:S01]  /*1700*/  IMAD R3, R8, R3, R10 ;  /* 0x0000000308037224 */ /* 0x000fe200078e020a */
[----:B------:R-:W-:Y:S01]  /*1710*/  IABS R10, R19 ;  /* 0x00000013000a7213 */ /* 0x000fe20000000000 */
[----:B------:R-:W-:Y:S01]  /*1720*/  VIADD R16, R0, 0xf ;  /* 0x0000000f00107836 */ /* 0x000fe20000000000 */
[C---:B------:R-:W-:Y:S01]  /*1730*/  ISETP.GT.U32.AND P4, PT, R8.reuse, R7, PT ;  /* 0x000000070800720c */ /* 0x040fe20003f84070 */
[----:B------:R-:W-:Y:S01]  /*1740*/  IMAD.HI.U32 R2, R9, R12, RZ ;  /* 0x0000000c09027227 */ /* 0x000fe200078e00ff */
[----:B------:R-:W-:-:S02]  /*1750*/  ISETP.GT.U32.AND P3, PT, R8, R3, PT ;  /* 0x000000030800720c */ /* 0x000fc40003f64070 */
[----:B------:R-:W-:Y:S01]  /*1760*/  IABS R15, R16 ;  /* 0x00000010000f7213 */ /* 0x000fe20000000000 */
[----:B------:R-:W-:Y:S02]  /*1770*/  @!P5 IMAD.IADD R11, R11, 0x1, -R8 ;  /* 0x000000010b0bd824 */ /* 0x000fe400078e0a08 */
[----:B0-----:R-:W-:Y:S02]  /*1780*/  IMAD.MOV R13, RZ, RZ, -R2 ;  /* 0x000000ffff0d7224 */ /* 0x001fe400078e0a02 */
[----:B------:R-:W-:Y:S01]  /*1790*/  VIADD R14, R0, 0xe ;  /* 0x0000000e000e7836 */ /* 0x000fe20000000000 */
[C---:B------:R-:W-:Y:S01]  /*17a0*/  ISETP.GT.U32.AND P5, PT, R8.reuse, R11, PT ;  /* 0x0000000b0800720c */ /* 0x040fe20003fa4070 */
[----:B------:R-:W-:Y:S02]  /*17b0*/  IMAD R5, R8, R13, R12 ;  /* 0x0000000d08057224 */ /* 0x000fe400078e020c */
[----:B------:R-:W-:Y:S01]  /*17c0*/  IMAD.HI.U32 R4, R9, R15, RZ ;  /* 0x0000000f09047227 */ /* 0x000fe200078e00ff */
[----:B------:R-:W-:-:S03]  /*17d0*/  IABS R13, R14 ;  /* 0x0000000e000d7213 */ /* 0x000fc60000000000 */
[--C-:B------:R-:W-:Y:S01]  /*17e0*/  @!P4 IMAD.IADD R7, R7, 0x1, -R8.reuse ;  /* 0x000000010707c824 */ /* 0x100fe200078e0a08 */
[C---:B------:R-:W-:Y:S01]  /*17f0*/  ISETP.GT.U32.AND P4, PT, R8.reuse, R5, PT ;  /* 0x000000050800720c */ /* 0x040fe20003f84070 */
[----:B------:R-:W-:Y:S02]  /*1800*/  @!P3 IMAD.IADD R3, R3, 0x1, -R8 ;  /* 0x000000010303b824 */ /* 0x000fe400078e0a08 */
[----:B------:R-:W-:Y:S02]  /*1810*/  IMAD.MOV R4, RZ, RZ, -R4 ;  /* 0x000000ffff047224 */ /* 0x000fe400078e0a04 */
[----:B------:R-:W-:Y:S01]  /*1820*/  IMAD.HI.U32 R2, R9, R13, RZ ;  /* 0x0000000d09027227 */ /* 0x000fe200078e00ff */
[----:B------:R-:W-:-:S03]  /*1830*/  ISETP.GT.U32.AND P3, PT, R8, R3, PT ;  /* 0x000000030800720c */ /* 0x000fc60003f64070 */
[C---:B------:R-:W-:Y:S02]  /*1840*/  IMAD R15, R8.reuse, R4, R15 ;  /* 0x00000004080f7224 */ /* 0x040fe400078e020f */
[----:B------:R-:W-:Y:S02]  /*1850*/  @!P5 IMAD.IADD R11, R11, 0x1, -R8 ;  /* 0x000000010b0bd824 */ /* 0x000fe400078e0a08 */
[----:B------:R-:W-:Y:S01]  /*1860*/  IMAD.MOV.U32 R12, RZ, RZ, R7 ;  /* 0x000000ffff0c7224 */ /* 0x000fe200078e0007 */
[----:B------:R-:W-:Y:S01]  /*1870*/  ISETP.GT.U32.AND P5, PT, R8, R15, PT ;  /* 0x0000000f0800720c */ /* 0x000fe20003fa4070 */
[----:B------:R-:W-:Y:S02]  /*1880*/  IMAD.MOV R2, RZ, RZ, -R2 ;  /* 0x000000ffff027224 */ /* 0x000fe400078e0a02 */
[----:B------:R-:W-:Y:S02]  /*1890*/  VIADD R18, R0, 0x10 ;  /* 0x0000001000127836 */ /* 0x000fe40000000000 */
[----:B------:R-:W-:Y:S01]  /*18a0*/  @!P4 IMAD.IADD R5, R5, 0x1, -R8 ;  /* 0x000000010505c824 */ /* 0x000fe200078e0a08 */
[----:B------:R-:W-:Y:S01]  /*18b0*/  ISETP.GE.AND P4, PT, R14, RZ, PT ;  /* 0x000000ff0e00720c */ /* 0x000fe20003f86270 */
[----:B------:R-:W-:Y:S01]  /*18c0*/  @!P0 IMAD.MOV R12, RZ, RZ, -R12 ;  /* 0x000000ffff0c8224 */ /* 0x000fe200078e0a0c */
[----:B-1----:R-:W-:Y:S01]  /*18d0*/  IABS R6, R18 ;  /* 0x0000001200067213 */ /* 0x002fe20000000000 */
[C---:B------:R-:W-:Y:S01]  /*18e0*/  IMAD R13, R8.reuse, R2, R13 ;  /* 0x00000002080d7224 */ /* 0x040fe200078e020d */
[C---:B------:R-:W-:Y:S01]  /*18f0*/  ISETP.GT.U32.AND P0, PT, R8.reuse, R5, PT ;  /* 0x000000050800720c */ /* 0x040fe20003f04070 */
[----:B------:R-:W-:Y:S01]  /*1900*/  @!P3 IMAD.IADD R3, R3, 0x1, -R8 ;  /* 0x000000010303b824 */ /* 0x000fe200078e0a08 */
[----:B------:R0:W-:Y:S01]  /*1910*/  STL [R1+0x6c], R12 ;  /* 0x00006c0c01007387 */ /* 0x0001e20000100800 */
[----:B------:R-:W-:Y:S01]  /*1920*/  IMAD.HI.U32 R4, R9, R10, RZ ;  /* 0x0000000a09047227 */ /* 0x000fe200078e00ff */
[----:B------:R-:W-:-:S03]  /*1930*/  ISETP.GT.U32.AND P3, PT, R8, R13, PT ;  /* 0x0000000d0800720c */ /* 0x000fc60003f64070 */
[----:B------:R-:W-:-:S04]  /*1940*/  IMAD.HI.U32 R2, R9, R6, RZ ;  /* 0x0000000609027227 */ /* 0x000fc800078e00ff */
[----:B------:R-:W-:Y:S01]  /*1950*/  @!P5 IMAD.IADD R15, R15, 0x1, -R8 ;  /* 0x000000010f0fd824 */ /* 0x000fe200078e0a08 */
[----:B0-----:R-:W-:Y:S01]  /*1960*/  IABS R12, R21 ;  /* 0x00000015000c7213 */ /* 0x001fe20000000000 */
[----:B------:R-:W-:Y:S02]  /*1970*/  IMAD.MOV R17, RZ, RZ, -R4 ;  /* 0x000000ffff117224 */ /* 0x000fe400078e0a04 */
[----:B------:R-:W-:Y:S01]  /*1980*/  IMAD.MOV R7, RZ, RZ, -R2 ;  /* 0x000000ffff077224 */ /* 0x000fe200078e0a02 */
[C---:B------:R-:W-:Y:S01]  /*1990*/  ISETP.GT.U32.AND P5, PT, R8.reuse, R15, PT ;  /* 0x0000000f0800720c */ /* 0x040fe20003fa4070 */
[----:B------:R-:W-:Y:S02]  /*19a0*/  IMAD.MOV.U32 R4, RZ, RZ, R12 ;  /* 0x000000ffff047224 */ /* 0x000fe400078e000c */
[----:B------:R-:W-:Y:S02]  /*19b0*/  IMAD R7, R8, R7, R6 ;  /* 0x0000000708077224 */ /* 0x000fe400078e0206 */
[----:B------:R-:W-:-:S04]  /*19c0*/  IMAD.HI.U32 R2, R9, R4, RZ ;  /* 0x0000000409027227 */ /* 0x000fc800078e00ff */
[--C-:B------:R-:W-:Y:S01]  /*19d0*/  @!P0 IMAD.IADD R5, R5, 0x1, -R8.reuse ;  /* 0x0000000105058824 */ /* 0x100fe200078e0a08 */
[----:B------:R-:W-:Y:S01]  /*19e0*/  ISETP.GT.U32.AND P0, PT, R8, R7, PT ;  /* 0x000000070800720c */ /* 0x000fe20003f04070 */
[----:B------:R-:W-:Y:S02]  /*19f0*/  IMAD.MOV.U32 R6, RZ, RZ, R11 ;  /* 0x000000ffff067224 */ /* 0x000fe400078e000b */
[----:B------:R-:W-:Y:S01]  /*1a00*/  @!P3 IMAD.IADD R13, R13, 0x1, -R8 ;  /* 0x000000010d0db824 */ /* 0x000fe200078e0a08 */
[----:B------:R-:W-:Y:S01]  /*1a10*/  ISETP.GE.AND P3, PT, R16, RZ, PT ;  /* 0x000000ff1000720c */ /* 0x000fe20003f66270 */
[----:B------:R-:W-:Y:S02]  /*1a20*/  IMAD.MOV.U32 R22, RZ, RZ, R3 ;  /* 0x000000ffff167224 */ /* 0x000fe400078e0003 */
[----:B------:R-:W-:Y:S02]  /*1a30*/  IMAD.MOV R11, RZ, RZ, -R2 ;  /* 0x000000ffff0b7224 */ /* 0x000fe400078e0a02 */
[----:B------:R-:W-:-:S02]  /*1a40*/  IMAD R3, R8, R17, R10 ;  /* 0x0000001108037224 */ /* 0x000fc400078e020a */
[----:B------:R-:W-:Y:S02]  /*1a50*/  IMAD.MOV.U32 R10, RZ, RZ, R5 ;  /* 0x000000ffff0a7224 */ /* 0x000fe400078e0005 */
[----:B------:R-:W-:Y:S01]  /*1a60*/  @!P2 IMAD.MOV R22, RZ, RZ, -R22 ;  /* 0x000000ffff16a224 */ /* 0x000fe200078e0a16 */
[C---:B------:R-:W-:Y:S01]  /*1a70*/  ISETP.GT.U32.AND P2, PT, R8.reuse, R13, PT ;  /* 0x0000000d0800720c */ /* 0x040fe20003f44070 */
[C---:B------:R-:W-:Y:S02]  /*1a80*/  IMAD R5, R8.reuse, R11, R4 ;  /* 0x0000000b08057224 */ /* 0x040fe400078e0204 */
[----:B------:R-:W-:Y:S01]  /*1a90*/  @!P1 IMAD.MOV R6, RZ, RZ, -R6 ;  /* 0x000000ffff069224 */ /* 0x000fe200078e0a06 */
[----:B------:R-:W-:Y:S01]  /*1aa0*/  STL [R1+0x274], R22 ;  /* 0x0002741601007387 */ /* 0x000fe20000100800 */
[----:B------:R-:W-:Y:S01]  /*1ab0*/  @!P6 IMAD.MOV R10, RZ, RZ, -R10 ;  /* 0x000000ffff0ae224 */ /* 0x000fe200078e0a0a */
[C---:B------:R-:W-:Y:S01]  /*1ac0*/  ISETP.GT.U32.AND P6, PT, R8.reuse, R3, PT ;  /* 0x000000030800720c */ /* 0x040fe20003fc4070 */
[--C-:B------:R-:W-:Y:S01]  /*1ad0*/  @!P5 IMAD.IADD R15, R15, 0x1, -R8.reuse ;  /* 0x000000010f0fd824 */ /* 0x100fe200078e0a08 */
[----:B------:R-:W-:Y:S01]  /*1ae0*/  ISETP.GT.U32.AND P5, PT, R8, R5, PT ;  /* 0x000000050800720c */ /* 0x000fe20003fa4070 */
[----:B------:R0:W-:Y:S01]  /*1af0*/  STL [R1+0x278], R6 ;  /* 0x0002780601007387 */ /* 0x0001e20000100800 */
[--C-:B------:R-:W-:Y:S01]  /*1b00*/  @!P0 IMAD.IADD R7, R7, 0x1, -R8.reuse ;  /* 0x0000000107078824 */ /* 0x100fe200078e0a08 */
[----:B------:R-:W-:Y:S01]  /*1b10*/  ISETP.GE.AND P1, PT, R18, RZ, PT ;  /* 0x000000ff1200720c */ /* 0x000fe20003f26270 */
[C---:B------:R-:W-:Y:S01]  /*1b20*/  VIADD R12, R0.reuse, 0x15 ;  /* 0x00000015000c7836 */ /* 0x040fe20000000000 */
[----:B------:R1:W-:Y:S01]  /*1b30*/  STL [R1+0x280], R10 ;  /* 0x0002800a01007387 */ /* 0x0003e20000100800 */
[----:B------:R-:W-:Y:S01]  /*1b40*/  @!P2 IMAD.IADD R13, R13, 0x1, -R8 ;  /* 0x000000010d0da824 */ /* 0x000fe200078e0a08 */
[----:B------:R-:W-:Y:S01]  /*1b50*/  ISETP.GE.AND P2, PT, R19, RZ, PT ;  /* 0x000000ff1300720c */ /* 0x000fe20003f46270 */
[C---:B------:R-:W-:Y:S01]  /*1b60*/  VIADD R16, R0.reuse, 0x17 ;  /* 0x0000001700107836 */ /* 0x040fe20000000000 */
[----:B------:R-:W-:Y:S01]  /*1b70*/  IABS R17, R12 ;  /* 0x0000000c00117213 */ /* 0x000fe20000000000 */
[----:B------:R-:W-:Y:S01]  /*1b80*/  IMAD.MOV.U32 R14, RZ, RZ, R13 ;  /* 0x000000ffff0e7224 */ /* 0x000fe200078e000d */
[----:B------:R-:W-:Y:S01]  /*1b90*/  ISETP.GE.AND P0, PT, R21, RZ, PT ;  /* 0x000000ff1500720c */ /* 0x000fe20003f06270 */
[----:B0-----:R-:W-:-:S02]  /*1ba0*/  VIADD R6, R0, 0x13 ;  /* 0x0000001300067836 */ /* 0x001fc40000000000 */
[--C-:B------:R-:W-:Y:S01]  /*1bb0*/  @!P6 IMAD.IADD R3, R3, 0x1, -R8.reuse ;  /* 0x000000010303e824 */ /* 0x100fe200078e0a08 */
[----:B------:R-:W-:Y:S01]  /*1bc0*/  ISETP.GT.U32.AND P6, PT, R8, R7, PT ;  /* 0x000000070800720c */ /* 0x000fe20003fc4070 */
[----:B-1----:R-:W-:Y:S01]  /*1bd0*/  VIADD R10, R0, 0x14 ;  /* 0x00000014000a7836 */ /* 0x002fe20000000000 */
[----:B------:R-:W-:Y:S01]  /*1be0*/  IABS R11, R6 ;  /* 0x00000006000b7213 */ /* 0x000fe20000000000 */
[----:B------:R-:W-:Y:S01]  /*1bf0*/  @!P5 IMAD.IADD R5, R5, 0x1, -R8 ;  /* 0x000000010505d824 */ /* 0x000fe200078e0a08 */
[C---:B------:R-:W-:Y:S01]  /*1c00*/  ISETP.GT.U32.AND P5, PT, R8.reuse, R3, PT ;  /* 0x000000030800720c */ /* 0x040fe20003fa4070 */
[----:B------:R-:W-:Y:S01]  /*1c10*/  @!P4 IMAD.MOV R14, RZ, RZ, -R14 ;  /* 0x000000ffff0ec224 */ /* 0x000fe200078e0a0e */
[----:B------:R-:W-:Y:S01]  /*1c20*/  IABS R4, R10 ;  /* 0x0000000a00047213 */ /* 0x000fe20000000000 */
[----:B------:R-:W-:Y:S01]  /*1c30*/  IMAD.HI.U32 R2, R9, R11, RZ ;  /* 0x0000000b09027227 */ /* 0x000fe200078e00ff */
[----:B------:R-:W-:Y:S02]  /*1c40*/  ISETP.GT.U32.AND P4, PT, R8, R5, PT ;  /* 0x000000050800720c */ /* 0x000fe40003f84070 */
[----:B------:R0:W-:Y:S01]  /*1c50*/  STL [R1+0x288], R14 ;  /* 0x0002880e01007387 */ /* 0x0001e20000100800 */
[----:B------:R-:W-:-:S02]  /*1c60*/  IMAD.MOV.U32 R13, RZ, RZ, R4 ;  /* 0x000000ffff0d7224 */ /* 0x000fc400078e0004 */
[----:B------:R-:W-:Y:S02]  /*1c70*/  IMAD.MOV R4, RZ, RZ, -R2 ;  /* 0x000000ffff047224 */ /* 0x000fe400078e0a02 */
[----:B------:R-:W-:-:S04]  /*1c80*/  IMAD.HI.U32 R2, R9, R13, RZ ;  /* 0x0000000d09027227 */ /* 0x000fc800078e00ff */
[C---:B------:R-:W-:Y:S02]  /*1c90*/  IMAD R11, R8.reuse, R4, R11 ;  /* 0x00000004080b7224 */ /* 0x040fe400078e020b */
[----:B------:R-:W-:Y:S02]  /*1ca0*/  IMAD.MOV R2, RZ, RZ, -R2 ;  /* 0x000000ffff027224 */ /* 0x000fe400078e0a02 */
[--C-:B------:R-:W-:Y:S01]  /*1cb0*/  @!P6 IMAD.IADD R7, R7, 0x1, -R8.reuse ;  /* 0x000000010707e824 */ /* 0x100fe200078e0a08 */
[C---:B------:R-:W-:Y:S01]  /*1cc0*/  ISETP.GT.U32.AND P6, PT, R8.reuse, R11, PT ;  /* 0x0000000b0800720c */ /* 0x040fe20003fc4070 */
[----:B------:R-:W-:Y:S02]  /*1cd0*/  IMAD R13, R8, R2, R13 ;  /* 0x00000002080d7224 */ /* 0x000fe400078e020d */
[----:B------:R-:W-:Y:S02]  /*1ce0*/  @!P4 IMAD.IADD R5, R5, 0x1, -R8 ;  /* 0x000000010505c824 */ /* 0x000fe400078e0a08 */
[----:B0-----:R-:W-:Y:S01]  /*1cf0*/  VIADD R14, R0, 0x16 ;  /* 0x00000016000e7836 */ /* 0x001fe20000000000 */
[----:B------:R-:W-:Y:S01]  /*1d00*/  ISETP.GT.U32.AND P4, PT, R8, R13, PT ;  /* 0x0000000d0800720c */ /* 0x000fe20003f84070 */
[----:B------:R-:W-:-:S03]  /*1d10*/  IMAD.HI.U32 R2, R9, R17, RZ ;  /* 0x0000001109027227 */ /* 0x000fc600078e00ff */
[----:B------:R-:W-:Y:S01]  /*1d20*/  IABS R19, R14 ;  /* 0x0000000e00137213 */ /* 0x000fe20000000000 */
[----:B------:R-:W-:Y:S02]  /*1d30*/  IMAD.MOV R2, RZ, RZ, -R2 ;  /* 0x000000ffff027224 */ /* 0x000fe400078e0a02 */
[----:B------:R-:W-:Y:S01]  /*1d40*/  @!P6 IMAD.IADD R11, R11, 0x1, -R8 ;  /* 0x000000010b0be824 */ /* 0x000fe200078e0a08 */
[----:B------:R-:W-:Y:S01]  /*1d50*/  ISETP.GE.AND P6, PT, R10, RZ, PT ;  /* 0x000000ff0a00720c */ /* 0x000fe20003fc6270 */
[----:B------:R-:W-:-:S04]  /*1d60*/  IMAD.HI.U32 R4, R9, R19, RZ ;  /* 0x0000001309047227 */ /* 0x000fc800078e00ff */
[--C-:B------:R-:W-:Y:S01]  /*1d70*/  @!P5 IMAD.IADD R3, R3, 0x1, -R8.reuse ;  /* 0x000000010303d824 */ /* 0x100fe200078e0a08 */
[----:B------:R-:W-:Y:S01]  /*1d80*/  ISETP.GE.AND P5, PT, R6, RZ, PT ;  /* 0x000000ff0600720c */ /* 0x000fe20003fa6270 */
[C---:B------:R-:W-:Y:S01]  /*1d90*/  IMAD R17, R8.reuse, R2, R17 ;  /* 0x0000000208117224 */ /* 0x040fe200078e0211 */
[----:B------:R-:W-:Y:S01]  /*1da0*/  IABS R2, R16 ;  /* 0x0000001000027213 */ /* 0x000fe20000000000 */
[----:B------:R-:W-:Y:S02]  /*1db0*/  @!P4 IMAD.IADD R13, R13, 0x1, -R8 ;  /* 0x000000010d0dc824 */ /* 0x000fe400078e0a08 */
[----:B------:R-:W-:Y:S01]  /*1dc0*/  @!P3 IMAD.MOV R15, RZ, RZ, -R15 ;  /* 0x000000ffff0fb224 */ /* 0x000fe200078e0a0f */
[C---:B------:R-:W-:Y:S01]  /*1dd0*/  ISETP.GT.U32.AND P3, PT, R8.reuse, R11, PT ;  /* 0x0000000b0800720c */ /* 0x040fe20003f64070 */
[----:B------:R-:W-:Y:S01]  /*1de0*/  IMAD.MOV R4, RZ, RZ, -R4 ;  /* 0x000000ffff047224 */ /* 0x000fe200078e0a04 */
[----:B------:R-:W-:Y:S01]  /*1df0*/  ISETP.GT.U32.AND P4, PT, R8, R13, PT ;  /* 0x0000000d0800720c */ /* 0x000fe20003f84070 */
[----:B------:R-:W-:Y:S01]  /*1e00*/  IMAD.MOV.U32 R18, RZ, RZ, R7 ;  /* 0x000000ffff127224 */ /* 0x000fe200078e0007 */
[----:B------:R-:W-:Y:S01]  /*1e10*/  STL [R1+0x290], R15 ;  /* 0x0002900f01007387 */ /* 0x000fe20000100800 */
[----:B------:R-:W-:-:S02]  /*1e20*/  VIADD R10, R0, 0x18 ;  /* 0x00000018000a7836 */ /* 0x000fc40000000000 */
[----:B------:R-:W-:Y:S02]  /*1e30*/  IMAD.MOV.U32 R7, RZ, RZ, R3 ;  /* 0x000000ffff077224 */ /* 0x000fe400078e0003 */
[C---:B------:R-:W-:Y:S01]  /*1e40*/  IMAD R19, R8.reuse, R4, R19 ;  /* 0x0000000408137224 */ /* 0x040fe200078e0213 */
[----:B------:R-:W-:Y:S01]  /*1e50*/  IABS R6, R10 ;  /* 0x0000000a00067213 */ /* 0x000fe20000000000 */
[----:B------:R-:W-:Y:S02]  /*1e60*/  IMAD.MOV.U32 R4, RZ, RZ, R2 ;  /* 0x000000ffff047224 */ /* 0x000fe400078e0002 */
[----:B------:R-:W-:Y:S01]  /*1e70*/  @!P1 IMAD.MOV R18, RZ, RZ, -R18 ;  /* 0x000000ffff129224 */ /* 0x000fe200078e0a12 */
[C---:B------:R-:W-:Y:S01]  /*1e80*/  ISETP.GT.U32.AND P1, PT, R8.reuse, R17, PT ;  /* 0x000000110800720c */ /* 0x040fe20003f24070 */
[----:B------:R-:W-:Y:S01]  /*1e90*/  @!P2 IMAD.MOV R7, RZ, RZ, -R7 ;  /* 0x000000ffff07a224 */ /* 0x000fe200078e0a07 */
[----:B------:R-:W-:Y:S01]  /*1ea0*/  ISETP.GT.U32.AND P2, PT, R8, R19, PT ;  /* 0x000000130800720c */ /* 0x000fe20003f44070 */
[----:B------:R-:W-:Y:S01]  /*1eb0*/  @!P0 IMAD.MOV R5, RZ, RZ, -R5 ;  /* 0x000000ffff058224 */ /* 0x000fe200078e0a05 */
[----:B------:R0:W-:Y:S01]  /*1ec0*/  STL [R1+0x68], R18 ;  /* 0x0000681201007387 */ /* 0x0001e20000100800 */
[----:B------:R-:W-:Y:S01]  /*1ed0*/  IMAD.HI.U32 R2, R9, R4, RZ ;  /* 0x0000000409027227 */ /* 0x000fe200078e00ff */
[----:B------:R-:W-:-:S02]  /*1ee0*/  ISETP.GE.AND P0, PT, R12, RZ, PT ;  /* 0x000000ff0c00720c */ /* 0x000fc40003f06270 */
[----:B------:R1:W-:Y:S01]  /*1ef0*/  STL [R1+0x64], R7 ;  /* 0x0000640701007387 */ /* 0x0003e20000100800 */
[----:B------:R-:W-:-:S03]  /*1f00*/  IMAD.HI.U32 R3, R9, R6, RZ ;  /* 0x0000000609037227 */ /* 0x000fc600078e00ff */
[----:B------:R2:W-:Y:S01]  /*1f10*/  STL [R1+0x60], R5 ;  /* 0x0000600501007387 */ /* 0x0005e20000100800 */
[--C-:B------:R-:W-:Y:S01]  /*1f20*/  @!P3 IMAD.IADD R11, R11, 0x1, -R8.reuse ;  /* 0x000000010b0bb824 */ /* 0x100fe200078e0a08 */
[----:B------:R-:W-:Y:S01]  /*1f30*/  ISETP.GE.AND P3, PT, R14, RZ, PT ;  /* 0x000000ff0e00720c */ /* 0x000fe20003f66270 */
[----:B------:R-:W-:Y:S01]  /*1f40*/  @!P4 IMAD.IADD R13, R13, 0x1, -R8 ;  /* 0x000000010d0dc824 */ /* 0x000fe200078e0a08 */
[----:B------:R-:W-:Y:S01]  /*1f50*/  ISETP.GE.AND P4, PT, R16, RZ, PT ;  /* 0x000000ff1000720c */ /* 0x000fe20003f86270 */
[----:B0-----:R-:W-:Y:S02]  /*1f60*/  IMAD.MOV.U32 R18, RZ, RZ, R11 ;  /* 0x000000ffff127224 */ /* 0x001fe400078e000b */
[----:B-1----:R-:W-:Y:S02]  /*1f70*/  IMAD.MOV R7, RZ, RZ, -R3 ;  /* 0x000000ffff077224 */ /* 0x002fe400078e0a03 */
[----:B------:R-:W-:Y:S02]  /*1f80*/  IMAD.MOV.U32 R15, RZ, RZ, R13 ;  /* 0x000000ffff0f7224 */ /* 0x000fe400078e000d */
[----:B--2---:R-:W-:-:S02]  /*1f90*/  IMAD.MOV R5, RZ, RZ, -R2 ;  /* 0x000000ffff057224 */ /* 0x004fc400078e0a02 */
[----:B------:R-:W-:Y:S02]  /*1fa0*/  @!P5 IMAD.MOV R18, RZ, RZ, -R18 ;  /* 0x000000ffff12d224 */ /* 0x000fe400078e0a12 */
[C---:B------:R-:W-:Y:S02]  /*1fb0*/  IMAD R3, R8.reuse, R5, R4 ;  /* 0x0000000508037224 */ /* 0x040fe400078e0204 */
[C---:B------:R-:W-:Y:S01]  /*1fc0*/  IMAD R5, R8.reuse, R7, R6 ;  /* 0x0000000708057224 */ /* 0x040fe200078e0206 */
[----:B------:R0:W-:Y:S01]  /*1fd0*/  STL [R1+0x294], R18 ;  /* 0x0002941201007387 */ /* 0x0001e20000100800 */
[--C-:B------:R-:W-:Y:S01]  /*1fe0*/  @!P2 IMAD.IADD R19, R19, 0x1, -R8.reuse ;  /* 0x000000011313a824 */ /* 0x100fe200078e0a08 */
[C---:B------:R-:W-:Y:S01]  /*1ff0*/  ISETP.GT.U32.AND P5, PT, R8.reuse, R3, PT ;  /* 0x000000030800720c */ /* 0x040fe20003fa4070 */
[----:B------:R-:W-:Y:S01]  /*2000*/  @!P6 IMAD.MOV R15, RZ, RZ, -R15 ;  /* 0x000000ffff0fe224 */ /* 0x000fe200078e0a0f */
[C---:B------:R-:W-:Y:S01]  /*2010*/  ISETP.GT.U32.AND P6, PT, R8.reuse, R5, PT ;  /* 0x000000050800720c */ /* 0x040fe20003fc4070 */
[--C-:B------:R-:W-:Y:S01]  /*2020*/  @!P1 IMAD.IADD R17, R17, 0x1, -R8.reuse ;  /* 0x0000000111119824 */ /* 0x100fe200078e0a08 */
[----:B------:R-:W-:Y:S01]  /*2030*/  ISETP.GT.U32.AND P2, PT, R8, R19, PT ;  /* 0x000000130800720c */ /* 0x000fe20003f44070 */
[C---:B------:R-:W-:Y:S01]  /*2040*/  VIADD R4, R0.reuse, 0x19 ;  /* 0x0000001900047836 */ /* 0x040fe20000000000 */
[----:B------:R-:W-:Y:S01]  /*2050*/  STL [R1+0x2a0], R15 ;  /* 0x0002a00f01007387 */ /* 0x000fe20000100800 */
[----:B------:R-:W-:Y:S01]  /*2060*/  VIADD R6, R0, 0x1a ;  /* 0x0000001a00067836 */ /* 0x000fe20000000000 */
[----:B------:R-:W-:Y:S01]  /*2070*/  ISETP.GT.U32.AND P1, PT, R8, R17, PT ;  /* 0x000000110800720c */ /* 0x000fe20003f24070 */
[C---:B------:R-:W-:Y:S01]  /*2080*/  VIADD R14, R0.reuse, 0x1d ;  /* 0x0000001d000e7836 */ /* 0x040fe20000000000 */
[----:B------:R-:W-:Y:S01]  /*2090*/  IABS R7, R4 ;  /* 0x0000000400077213 */ /* 0x000fe20000000000 */
[----:B0-----:R-:W-:Y:S01]  /*20a0*/  VIADD R18, R0, 0x1f ;  /* 0x0000001f00127836 */ /* 0x001fe20000000000 */
[----:B------:R-:W-:Y:S01]  /*20b0*/  IABS R11, R6 ;  /* 0x00000006000b7213 */ /* 0x000fe20000000000 */
[----:B------:R-:W-:-:S02]  /*20c0*/  @!P5 IMAD.IADD R3, R3, 0x1, -R8 ;  /* 0x000000010303d824 */ /* 0x000fc400078e0a08 */
[--C-:B------:R-:W-:Y:S02]  /*20d0*/  @!P6 IMAD.IADD R5, R5, 0x1, -R8.reuse ;  /* 0x000000010505e824 */ /* 0x100fe400078e0a08 */
[----:B------:R-:W-:Y:S01]  /*20e0*/  IMAD.HI.U32 R2, R9, R7, RZ ;  /* 0x0000000709027227 */ /* 0x000fe200078e00ff */
[C---:B------:R-:W-:Y:S02]  /*20f0*/  ISETP.GT.U32.AND P5, PT, R8.reuse, R3, PT ;  /* 0x000000030800720c */ /* 0x040fe40003fa4070 */
[----:B------:R-:W-:Y:S01]  /*2100*/  ISETP.GT.U32.AND P6, PT, R8, R5, PT ;  /* 0x000000050800720c */ /* 0x000fe20003fc4070 */
[----:B------:R-:W-:Y:S01]  /*2110*/  @!P2 IMAD.IADD R19, R19, 0x1, -R8 ;  /* 0x000000011313a824 */ /* 0x000fe200078e0a08 */
[----:B------:R-:W-:Y:S01]  /*2120*/  ISETP.GE.AND P2, PT, R4, RZ, PT ;  /* 0x000000ff0400720c */ /* 0x000fe20003f46270 */
[----:B------:R-:W-:-:S04]  /*2130*/  IMAD.HI.U32 R4, R9, R11, RZ ;  /* 0x0000000b09047227 */ /* 0x000fc800078e00ff */
[----:B------:R-:W-:Y:S02]  /*2140*/  IMAD.MOV R2, RZ, RZ, -R2 ;  /* 0x000000ffff027224 */ /* 0x000fe400078e0a02 */
[----:B------:R-:W-:Y:S01]  /*2150*/  @!P1 IMAD.IADD R17, R17, 0x1, -R8 ;  /* 0x0000000111119824 */ /* 0x000fe200078e0a08 */
[----:B------:R-:W-:Y:S01]  /*2160*/  ISETP.GE.AND P1, PT, R10, RZ, PT ;  /* 0x000000ff0a00720c */ /* 0x000fe20003f26270 */
[----:B------:R-:W-:Y:S02]  /*2170*/  IMAD.MOV R4, RZ, RZ, -R4 ;  /* 0x000000ffff047224 */ /* 0x000fe400078e0a04 */
[----:B------:R-:W-:Y:S02]  /*2180*/  IMAD R7, R8, R2, R7 ;  /* 0x0000000208077224 */ /* 0x000fe400078e0207 */
[----:B------:R-:W-:Y:S01]  /*2190*/  IMAD.MOV.U32 R12, RZ, RZ, R17 ;  /* 0x000000ffff0c7224 */ /* 0x000fe200078e0011 */
[----:B------:R-:W-:Y:S01]  /*21a0*/  IABS R17, R14 ;  /* 0x0000000e00117213 */ /* 0x000fe20000000000 */
[----:B------:R-:W-:-:S02]  /*21b0*/  VIADD R10, R0, 0x1b ;  /* 0x0000001b000a7836 */ /* 0x000fc40000000000 */
[C---:B------:R-:W-:Y:S02]  /*21c0*/  IMAD R11, R8.reuse, R4, R11 ;  /* 0x00000004080b7224 */ /* 0x040fe400078e020b */
[----:B------:R-:W-:Y:S01]  /*21d0*/  @!P5 IMAD.IADD R3, R3, 0x1, -R8 ;  /* 0x000000010303d824 */ /* 0x000fe200078e0a08 */
[C---:B------:R-:W-:Y:S01]  /*21e0*/  ISETP.GT.U32.AND P5, PT, R8.reuse, R7, PT ;  /* 0x000000070800720c */ /* 0x040fe20003fa4070 */
[----:B------:R-:W-:Y:S01]  /*21f0*/  @!P0 IMAD.MOV R12, RZ, RZ, -R12 ;  /* 0x000000ffff0c8224 */ /* 0x000fe200078e0a0c */
[----:B------:R-:W-:Y:S01]  /*2200*/  IABS R13, R10 ;  /* 0x0000000a000d7213 */ /* 0x000fe20000000000 */
[----:B------:R-:W-:Y:S01]  /*2210*/  @!P6 IMAD.IADD R5, R5, 0x1, -R8 ;  /* 0x000000010505e824 */ /* 0x000fe200078e0a08 */
[----:B------:R-:W-:Y:S01]  /*2220*/  ISETP.GT.U32.AND P6, PT, R8, R11, PT ;  /* 0x0000000b0800720c */ /* 0x000fe20003fc4070 */
[----:B------:R-:W-:Y:S01]  /*2230*/  VIADD R16, R0, 0x1e ;  /* 0x0000001e00107836 */ /* 0x000fe20000000000 */
[----:B------:R0:W-:Y:S01]  /*2240*/  STL [R1+0x2a8], R12 ;  /* 0x0002a80c01007387 */ /* 0x0001e20000100800 */
[----:B------:R-:W-:Y:S01]  /*2250*/  IMAD.HI.U32 R2, R9, R13, RZ ;  /* 0x0000000d09027227 */ /* 0x000fe200078e00ff */
[----:B------:R-:W-:-:S02]  /*2260*/  ISETP.GE.AND P0, PT, R6, RZ, PT ;  /* 0x000000ff0600720c */ /* 0x000fc40003f06270 */
[----:B------:R-:W-:Y:S01]  /*2270*/  IABS R6, R16 ;  /* 0x0000001000067213 */ /* 0x000fe20000000000 */
[----:B------:R-:W-:Y:S02]  /*2280*/  IMAD.MOV R2, RZ, RZ, -R2 ;  /* 0x000000ffff027224 */ /* 0x000fe400078e0a02 */
[--C-:B------:R-:W-:Y:S02]  /*2290*/  @!P5 IMAD.IADD R7, R7, 0x1, -R8.reuse ;  /* 0x000000010707d824 */ /* 0x100fe400078e0a08 */
[----:B------:R-:W-:Y:S02]  /*22a0*/  IMAD R13, R8, R2, R13 ;  /* 0x00000002080d7224 */ /* 0x000fe400078e020d */
[----:B0-----:R-:W-:Y:S02]  /*22b0*/  VIADD R12, R0, 0x1c ;  /* 0x0000001c000c7836 */ /* 0x001fe40000000000 */
[----:B------:R-:W-:Y:S01]  /*22c0*/  @!P6 IMAD.IADD R11, R11, 0x1, -R8 ;  /* 0x000000010b0be824 */ /* 0x000fe200078e0a08 */
[----:B------:R-:W-:Y:S01]  /*22d0*/  ISETP.GT.U32.AND P6, PT, R8, R7, PT ;  /* 0x000000070800720c */ /* 0x000fe20003fc4070 */
[----:B------:R-:W-:Y:S01]  /*22e0*/  IMAD.HI.U32 R4, R9, R17, RZ ;  /* 0x0000001109047227 */ /* 0x000fe200078e00ff */
[----:B------:R-:W-:-:S02]  /*22f0*/  IABS R15, R12 ;  /* 0x0000000c000f7213 */ /* 0x000fc40000000000 */
[----:B------:R-:W-:Y:S01]  /*2300*/  ISETP.GT.U32.AND P5, PT, R8, R13, PT ;  /* 0x0000000d0800720c */ /* 0x000fe20003fa4070 */
[----:B------:R-:W-:Y:S02]  /*2310*/  IMAD.MOV R4, RZ, RZ, -R4 ;  /* 0x000000ffff047224 */ /* 0x000fe400078e0a04 */
[----:B------:R-:W-:-:S04]  /*2320*/  IMAD.HI.U32 R2, R9, R15, RZ ;  /* 0x0000000f09027227 */ /* 0x000fc800078e00ff */
[----:B------:R-:W-:Y:S02]  /*2330*/  IMAD.MOV R2, RZ, RZ, -R2 ;  /* 0x000000ffff027224 */ /* 0x000fe400078e0a02 */
[----:B------:R-:W-:Y:S01]  /*2340*/  @!P3 IMAD.MOV R19, RZ, RZ, -R19 ;  /* 0x000000ffff13b224 */ /* 0x000fe200078e0a13 */
[----:B------:R-:W-:Y:S01]  /*2350*/  ISETP.GE.AND P3, PT, R10, RZ, PT ;  /* 0x000000ff0a00720c */ /* 0x000fe20003f66270 */
[C---:B------:R-:W-:Y:S01]  /*2360*/  IMAD R15, R8.reuse, R2, R15 ;  /* 0x00000002080f7224 */ /* 0x040fe200078e020f */
[----:B------:R-:W-:Y:S01]  /*2370*/  IABS R2, R18 ;  /* 0x0000001200027213 */ /* 0x000fe20000000000 */
[----:B------:R-:W-:Y:S01]  /*2380*/  @!P4 IMAD.MOV R3, RZ, RZ, -R3 ;  /* 0x000000ffff03c224 */ /* 0x000fe200078e0a03 */
[----:B------:R-:W-:Y:S01]  /*2390*/  STL [R1+0x2ac], R19 ;  /* 0x0002ac1301007387 */ /* 0x000fe20000100800 */
[C---:B------:R-:W-:Y:S01]  /*23a0*/  IMAD R17, R8.reuse, R4, R17 ;  /* 0x0000000408117224 */ /* 0x040fe200078e0211 */
[C---:B------:R-:W-:Y:S01]  /*23b0*/  ISETP.GT.U32.AND P4, PT, R8.reuse, R11, PT ;  /* 0x0000000b0800720c */ /* 0x040fe20003f84070 */
[----:B------:R-:W-:Y:S01]  /*23c0*/  @!P6 IMAD.IADD R7, R7, 0x1, -R8 ;  /* 0x000000010707e824 */ /* 0x000fe200078e0a08 */
[----:B------:R-:W-:Y:S01]  /*23d0*/  ISETP.GT.U32.AND P6, PT, R8, R15, PT ;  /* 0x0000000f0800720c */ /* 0x000fe20003fc4070 */
[----:B------:R-:W-:Y:S01]  /*23e0*/  @!P1 IMAD.MOV R5, RZ, RZ, -R5 ;  /* 0x000000ffff059224 */ /* 0x000fe200078e0a05 */
[----:B------:R0:W-:Y:S01]  /*23f0*/  STL [R1+0x2b4], R3 ;  /* 0x0002b40301007387 */ /* 0x0001e20000100800 */
[----:B------:R-:W-:Y:S01]  /*2400*/  IMAD.MOV.U32 R4, RZ, RZ, R2 ;  /* 0x000000ffff047224 */ /* 0x000fe200078e0002 */
[----:B------:R-:W-:Y:S01]  /*2410*/  ISETP.GE.AND P1, PT, R12, RZ, PT ;  /* 0x000000ff0c00720c */ /* 0x000fe20003f26270 */
[----:B------:R-:W-:Y:S01]  /*2420*/  IMAD.HI.U32 R2, R9, R6, RZ ;  /* 0x0000000609027227 */ /* 0x000fe200078e00ff */
[----:B------:R1:W-:Y:S03]  /*2430*/  STL [R1+0x5c], R5 ;  /* 0x00005c0501007387 */ /* 0x0003e60000100800 */
[----:B------:R-:W-:-:S02]  /*2440*/  IMAD.MOV.U32 R10, RZ, RZ, R7 ;  /* 0x000000ffff0a7224 */ /* 0x000fc400078e0007 */
[----:B------:R-:W-:Y:S01]  /*2450*/  @!P4 IMAD.IADD R11, R11, 0x1, -R8 ;  /* 0x000000010b0bc824 */ /* 0x000fe200078e0a08 */
[----:B------:R-:W-:Y:S01]  /*2460*/  ISETP.GE.AND P4, PT, R14, RZ, PT ;  /* 0x000000ff0e00720c */ /* 0x000fe20003f86270 */
[----:B0-----:R-:W-:-:S04]  /*2470*/  IMAD.HI.U32 R3, R9, R4, RZ ;  /* 0x0000000409037227 */ /* 0x001fc800078e00ff */
[----:B-1----:R-:W-:Y:S02]  /*2480*/  IMAD.MOV R5, RZ, RZ, -R2 ;  /* 0x000000ffff057224 */ /* 0x002fe400078e0a02 */
[----:B------:R-:W-:Y:S02]  /*2490*/  IMAD.MOV R7, RZ, RZ, -R3 ;  /* 0x000000ffff077224 */ /* 0x000fe400078e0a03 */
[C---:B------:R-:W-:Y:S02]  /*24a0*/  IMAD R3, R8.reuse, R5, R6 ;  /* 0x0000000508037224 */ /* 0x040fe400078e0206 */
[----:B------:R-:W-:Y:S02]  /*24b0*/  @!P6 IMAD.IADD R15, R15, 0x1, -R8 ;  /* 0x000000010f0fe824 */ /* 0x000fe400078e0a08 */
[----:B------:R-:W-:Y:S01]  /*24c0*/  @!P2 IMAD.MOV R10, RZ, RZ, -R10 ;  /* 0x000000ffff0aa224 */ /* 0x000fe200078e0a0a */
[C---:B------:R-:W-:Y:S01]  /*24d0*/  ISETP.GT.U32.AND P6, PT, R8.reuse, R3, PT ;  /* 0x000000030800720c */ /* 0x040fe20003fc4070 */
[----:B------:R-:W-:Y:S01]  /*24e0*/  IMAD.MOV.U32 R2, RZ, RZ, R11 ;  /* 0x000000ffff027224 */ /* 0x000fe200078e000b */
[C---:B------:R-:W-:Y:S01]  /*24f0*/  ISETP.GT.U32.AND P2, PT, R8.reuse, R17, PT ;  /* 0x000000110800720c */ /* 0x040fe20003f44070 */
[C---:B------:R-:W-:Y:S01]  /*2500*/  IMAD R5, R8.reuse, R7, R4 ;  /* 0x0000000708057224 */ /* 0x040fe200078e0204 */
[----:B------:R0:W-:Y:S01]  /*2510*/  STL [R1+0x84], R10 ;  /* 0x0000840a01007387 */ /* 0x0001e20000100800 */
[----:B------:R-:W-:Y:S01]  /*2520*/  @!P0 IMAD.MOV R2, RZ, RZ, -R2 ;  /* 0x000000ffff028224 */ /* 0x000fe200078e0a02 */
[----:B------:R-:W-:Y:S01]  /*2530*/  ISETP.GT.U32.AND P0, PT, R8, R15, PT ;  /* 0x0000000f0800720c */ /* 0x000fe20003f04070 */
[----:B------:R-:W-:-:S02]  /*2540*/  @!P5 IMAD.IADD R13, R13, 0x1, -R8 ;  /* 0x000000010d0dd824 */ /* 0x000fc400078e0a08 */
[C---:B------:R-:W-:Y:S01]  /*2550*/  VIADD R12, R0.reuse, 0x21 ;  /* 0x00000021000c7836 */ /* 0x040fe20000000000 */
[----:B------:R1:W-:Y:S01]  /*2560*/  STL [R1+0x88], R2 ;  /* 0x0000880201007387 */ /* 0x0003e20000100800 */
[----:B------:R-:W-:Y:S01]  /*2570*/  VIADD R14, R0, 0x22 ;  /* 0x00000022000e7836 */ /* 0x000fe20000000000 */
[----:B------:R-:W-:Y:S01]  /*2580*/  ISETP.GT.U32.AND P5, PT, R8, R13, PT ;  /* 0x0000000d0800720c */ /* 0x000fe20003fa4070 */
[--C-:B------:R-:W-:Y:S01]  /*2590*/  @!P6 IMAD.IADD R3, R3, 0x1, -R8.reuse ;  /* 0x000000010303e824 */ /* 0x100fe200078e0a08 */
[----:B------:R-:W-:Y:S01]  /*25a0*/  IABS R11, R12 ;  /* 0x0000000c000b7213 */ /* 0x000fe20000000000 */
[----:B0-----:R-:W-:Y:S01]  /*25b0*/  VIADD R10, R0, 0x20 ;  /* 0x00000020000a7836 */ /* 0x001fe20000000000 */
[----:B------:R-:W-:Y:S01]  /*25c0*/  IABS R19, R14 ;  /* 0x0000000e00137213 */ /* 0x000fe20000000000 */
[--C-:B------:R-:W-:Y:S01]  /*25d0*/  @!P2 IMAD.IADD R17, R17, 0x1, -R8.reuse ;  /* 0x000000011111a824 */ /* 0x100fe200078e0a08 */
[C---:B------:R-:W-:Y:S01]  /*25e0*/  ISETP.GT.U32.AND P6, PT, R8.reuse, R3, PT ;  /* 0x000000030800720c */ /* 0x040fe20003fc4070 */
[----:B------:R-:W-:Y:S01]  /*25f0*/  @!P0 IMAD.IADD R15, R15, 0x1, -R8 ;  /* 0x000000010f0f8824 */ /* 0x000fe200078e0a08 */
[----:B------:R-:W-:Y:S01]  /*2600*/  IABS R7, R10 ;  /* 0x0000000a00077213 */ /* 0x000fe20000000000 */
[----:B------:R-:W-:Y:S01]  /*2610*/  IMAD.HI.U32 R4, R9, R19, RZ ;  /* 0x0000001309047227 */ /* 0x000fe200078e00ff */
[----:B------:R-:W-:-:S02]  /*2620*/  ISETP.GT.U32.AND P0, PT, R8, R5, PT ;  /* 0x000000050800720c */ /* 0x000fc40003f04070 */
[----:B------:R-:W-:Y:S01]  /*2630*/  ISETP.GT.U32.AND P2, PT, R8, R17, PT ;  /* 0x000000110800720c */ /* 0x000fe20003f44070 */
[----:B-1----:R-:W-:-:S04]  /*2640*/  IMAD.HI.U32 R2, R9, R7, RZ ;  /* 0x0000000709027227 */ /* 0x002fc800078e00ff */
[----:B------:R-:W-:Y:S02]  /*2650*/  IMAD.MOV R2, RZ, RZ, -R2 ;  /* 0x000000ffff027224 */ /* 0x000fe400078e0a02 */
[--C-:B------:R-:W-:Y:S02]  /*2660*/  @!P6 IMAD.IADD R3, R3, 0x1, -R8.reuse ;  /* 0x000000010303e824 */ /* 0x100fe400078e0a08 */
[----:B------:R-:W-:Y:S02]  /*2670*/  IMAD R7, R8, R2, R7 ;  /* 0x0000000208077224 */ /* 0x000fe400078e0207 */
[----:B------:R-:W-:Y:S01]  /*2680*/  @!P5 IMAD.IADD R13, R13, 0x1, -R8 ;  /* 0x000000010d0dd824 */ /* 0x000fe200078e0a08 */
[----:B------:R-:W-:Y:S01]  /*2690*/  ISETP.GE.AND P5, PT, R16, RZ, PT ;  /* 0x000000ff1000720c */ /* 0x000fe20003fa6270 */
[----:B------:R-:W-:Y:S01]  /*26a0*/  VIADD R16, R0, 0x23 ;  /* 0x0000002300107836 */ /* 0x000fe20000000000 */
[----:B------:R-:W-:Y:S01]  /*26b0*/  ISETP.GT.U32.AND P6, PT, R8, R7, PT ;  /* 0x000000070800720c */ /* 0x000fe20003fc4070 */
[----:B------:R-:W-:-:S03]  /*26c0*/  IMAD.HI.U32 R2, R9, R11, RZ ;  /* 0x0000000b09027227 */ /* 0x000fc600078e00ff */
[----:B------:R-:W-:Y:S01]  /*26d0*/  IABS R21, R16 ;  /* 0x0000001000157213 */ /* 0x000fe20000000000 */
[----:B------:R-:W-:Y:S02]  /*26e0*/  IMAD.MOV R2, RZ, RZ, -R2 ;  /* 0x000000ffff027224 */ /* 0x000fe400078e0a02 */
[--C-:B------:R-:W-:Y:S01]  /*26f0*/  @!P0 IMAD.IADD R5, R5, 0x1, -R8.reuse ;  /* 0x0000000105058824 */ /* 0x100fe200078e0a08 */
[----:B------:R-:W-:Y:S01]  /*2700*/  ISETP.GE.AND P0, PT, R10, RZ, PT ;  /* 0x000000ff0a00720c */ /* 0x000fe20003f06270 */
[----:B------:R-:W-:Y:S02]  /*2710*/  @!P3 IMAD.MOV R13, RZ, RZ, -R13 ;  /* 0x000000ffff0db224 */ /* 0x000fe400078e0a0d */
[----:B------:R-:W-:Y:S01]  /*2720*/  @!P2 IMAD.IADD R17, R17, 0x1, -R8 ;  /* 0x000000011111a824 */ /* 0x000fe200078e0a08 */
[----:B------:R-:W-:Y:S01]  /*2730*/  ISETP.GE.AND P2, PT, R18, RZ, PT ;  /* 0x000000ff1200720c */ /* 0x000fe20003f46270 */
[----:B------:R-:W-:Y:S01]  /*2740*/  IMAD.MOV R4, RZ, RZ, -R4 ;  /* 0x000000ffff047224 */ /* 0x000fe200078e0a04 */
[----:B------:R0:W-:Y:S01]  /*2750*/  STL [R1+0x2bc], R13 ;  /* 0x0002bc0d01007387 */ /* 0x0001e20000100800 */
[----:B------:R-:W-:-:S02]  /*2760*/  IMAD R11, R8, R2, R11 ;  /* 0x00000002080b7224 */ /* 0x000fc400078e020b */
[----:B------:R-:W-:Y:S01]  /*2770*/  @!P6 IMAD.IADD R7, R7, 0x1, -R8 ;  /* 0x000000010707e824 */ /* 0x000fe200078e0a08 */
[C---:B------:R-:W-:Y:S01]  /*2780*/  ISETP.GT.U32.AND P6, PT, R8.reuse, R5, PT ;  /* 0x000000050800720c */ /* 0x040fe20003fc4070 */
[----:B------:R-:W-:Y:S01]  /*2790*/  IMAD.MOV.U32 R22, RZ, RZ, R15 ;  /* 0x000000ffff167224 */ /* 0x000fe200078e000f */
[----:B------:R-:W-:Y:S01]  /*27a0*/  ISETP.GT.U32.AND P3, PT, R8, R11, PT ;  /* 0x0000000b0800720c */ /* 0x000fe20003f64070 */
[----:B------:R-:W-:-:S04]  /*27b0*/  IMAD.HI.U32 R6, R9, R21, RZ ;  /* 0x0000001509067227 */ /* 0x000fc800078e00ff */
[----:B------:R-:W-:Y:S02]  /*27c0*/  VIADD R10, R0, 0x24 ;  /* 0x00000024000a7836 */ /* 0x000fe40000000000 */
[C---:B------:R-:W-:Y:S02]  /*27d0*/  IMAD R19, R8.reuse, R4, R19 ;  /* 0x0000000408137224 */ /* 0x040fe400078e0213 */
[----:B------:R-:W-:Y:S01]  /*27e0*/  @!P1 IMAD.MOV R22, RZ, RZ, -R22 ;  /* 0x000000ffff169224 */ /* 0x000fe200078e0a16 */
[----:B------:R-:W-:Y:S01]  /*27f0*/  ISETP.GT.U32.AND P1, PT, R8, R7, PT ;  /* 0x000000070800720c */ /* 0x000fe20003f24070 */
[----:B0-----:R-:W-:Y:S01]  /*2800*/  IMAD.MOV.U32 R13, RZ, RZ, R17 ;  /* 0x000000ffff0d7224 */ /* 0x001fe200078e0011 */
[----:B------:R-:W-:Y:S01]  /*2810*/  IABS R4, R10 ;  /* 0x0000000a00047213 */ /* 0x000fe20000000000 */
[----:B------:R-:W-:Y:S01]  /*2820*/  IMAD.MOV R6, RZ, RZ, -R6 ;  /* 0x000000ffff067224 */ /* 0x000fe200078e0a06 */
[----:B------:R-:W-:Y:S01]  /*2830*/  STL [R1+0x2c0], R22 ;  /* 0x0002c01601007387 */ /* 0x000fe20000100800 */
[----:B------:R-:W-:-:S02]  /*2840*/  VIADD R18, R0, 0x25 ;  /* 0x0000002500127836 */ /* 0x000fc40000000000 */
[----:B------:R-:W-:Y:S01]  /*2850*/  @!P4 IMAD.MOV R13, RZ, RZ, -R13 ;  /* 0x000000ffff0dc224 */ /* 0x000fe200078e0a0d */
[C---:B------:R-:W-:Y:S01]  /*2860*/  ISETP.GT.U32.AND P4, PT, R8.reuse, R19, PT ;  /* 0x000000130800720c */ /* 0x040fe20003f84070 */
[----:B------:R-:W-:Y:S01]  /*2870*/  IMAD R21, R8, R6, R21 ;  /* 0x0000000608157224 */ /* 0x000fe200078e0215 */
[----:B------:R-:W-:Y:S01]  /*2880*/  IABS R6, R18 ;  /* 0x0000001200067213 */ /* 0x000fe20000000000 */
[----:B------:R-:W-:Y:S01]  /*2890*/  @!P5 IMAD.MOV R3, RZ, RZ, -R3 ;  /* 0x000000ffff03d224 */ /* 0x000fe200078e0a03 */
[----:B------:R0:W-:Y:S01]  /*28a0*/  STL [R1+0x2cc], R13 ;  /* 0x0002cc0d01007387 */ /* 0x0001e20000100800 */
[----:B------:R-:W-:Y:S01]  /*28b0*/  IMAD.HI.U32 R2, R9, R4, RZ ;  /* 0x0000000409027227 */ /* 0x000fe200078e00ff */
[----:B------:R-:W-:Y:S02]  /*28c0*/  ISETP.GE.AND P5, PT, R12, RZ, PT ;  /* 0x000000ff0c00720c */ /* 0x000fe40003fa6270 */
[----:B------:R1:W-:Y:S01]  /*28d0*/  STL [R1+0x2d0], R3 ;  /* 0x0002d00301007387 */ /* 0x0003e20000100800 */
[--C-:B------:R-:W-:Y:S01]  /*28e0*/  @!P6 IMAD.IADD R5, R5, 0x1, -R8.reuse ;  /* 0x000000010505e824 */ /* 0x100fe200078e0a08 */
[----:B------:R-:W-:Y:S01]  /*28f0*/  ISETP.GT.U32.AND P6, PT, R8, R21, PT ;  /* 0x000000150800720c */ /* 0x000fe20003fc4070 */
[--C-:B------:R-:W-:Y:S01]  /*2900*/  @!P1 IMAD.IADD R7, R7, 0x1, -R8.reuse ;  /* 0x0000000107079824 */ /* 0x100fe200078e0a08 */
[----:B------:R-:W-:Y:S01]  /*2910*/  ISETP.GE.AND P1, PT, R14, RZ, PT ;  /* 0x000000ff0e00720c */ /* 0x000fe20003f26270 */
[----:B------:R-:W-:Y:S01]  /*2920*/  @!P3 IMAD.IADD R11, R11, 0x1, -R8 ;  /* 0x000000010b0bb824 */ /* 0x000fe200078e0a08 */
[----:B------:R-:W-:Y:S01]  /*2930*/  ISETP.GE.AND P3, PT, R16, RZ, PT ;  /* 0x000000ff1000720c */ /* 0x000fe20003f66270 */
[----:B0-----:R-:W-:-:S02]  /*2940*/  IMAD.MOV.U32 R13, RZ, RZ, R5 ;  /* 0x000000ffff0d7224 */ /* 0x001fc400078e0005 */
[----:B------:R-:W-:Y:S01]  /*2950*/  @!P4 IMAD.IADD R19, R19, 0x1, -R8 ;  /* 0x000000011313c824 */ /* 0x000fe200078e0a08 */
[----:B------:R-:W-:Y:S01]  /*2960*/  ISETP.GT.U32.AND P4, PT, R8, R11, PT ;  /* 0x0000000b0800720c */ /* 0x000fe20003f84070 */
[----:B-1----:R-:W-:Y:S02]  /*2970*/  IMAD.MOV R3, RZ, RZ, -R2 ;  /* 0x000000ffff037224 */ /* 0x002fe400078e0a02 */
[----:B------:R-:W-:-:S04]  /*2980*/  IMAD.HI.U32 R2, R9, R6, RZ ;  /* 0x0000000609027227 */ /* 0x000fc800078e00ff */
[----:B------:R-:W-:Y:S02]  /*2990*/  IMAD.MOV R5, RZ, RZ, -R2 ;  /* 0x000000ffff057224 */ /* 0x000fe400078e0a02 */
[C---:B------:R-:W-:Y:S02]  /*29a0*/  IMAD R3, R8.reuse, R3, R4 ;  /* 0x0000000308037224 */ /* 0x040fe400078e0204 */
[----:B------:R-:W-:Y:S02]  /*29b0*/  IMAD.MOV.U32 R2, RZ, RZ, R7 ;  /* 0x000000ffff027224 */ /* 0x000fe400078e0007 */
[----:B------:R-:W-:Y:S01]  /*29c0*/  @!P6 IMAD.IADD R21, R21, 0x1, -R8 ;  /* 0x000000011515e824 */ /* 0x000fe200078e0a08 */
[C---:B------:R-:W-:Y:S01]  /*29d0*/  ISETP.GT.U32.AND P6, PT, R8.reuse, R19, PT ;  /* 0x000000130800720c */ /* 0x040fe20003fc4070 */
[----:B------:R-:W-:Y:S01]  /*29e0*/  @!P0 IMAD.MOV R2, RZ, RZ, -R2 ;  /* 0x000000ffff028224 */ /* 0x000fe200078e0a02 */
[----:B------:R-:W-:Y:S01]  /*29f0*/  ISETP.GT.U32.AND P0, PT, R8, R3, PT ;  /* 0x000000030800720c */ /* 0x000fe20003f04070 */
[----:B------:R-:W-:-:S02]  /*2a00*/  VIADD R12, R0, 0x26 ;  /* 0x00000026000c7836 */ /* 0x000fc40000000000 */
[----:B------:R-:W-:Y:S01]  /*2a10*/  @!P4 IMAD.IADD R11, R11, 0x1, -R8 ;  /* 0x000000010b0bc824 */ /* 0x000fe200078e0a08 */
[----:B------:R-:W-:Y:S01]  /*2a20*/  ISETP.GE.AND P4, PT, R10, RZ, PT ;  /* 0x000000ff0a00720c */ /* 0x000fe20003f86270 */
[----:B------:R-:W-:Y:S01]  /*2a30*/  @!P2 IMAD.MOV R13, RZ, RZ, -R13 ;  /* 0x000000ffff0da224 */ /* 0x000fe200078e0a0d */
[----:B------:R-:W-:Y:S01]  /*2a40*/  IABS R7, R12 ;  /* 0x0000000c00077213 */ /* 0x000fe20000000000 */
[C---:B------:R-:W-:Y:S01]  /*2a50*/  IMAD R5, R8.reuse, R5, R6 ;  /* 0x0000000508057224 */ /* 0x040fe200078e0206 */
[C---:B------:R-:W-:Y:S01]  /*2a60*/  ISETP.GT.U32.AND P2, PT, R8.reuse, R21, PT ;  /* 0x000000150800720c */ /* 0x040fe20003f44070 */
[----:B------:R-:W-:Y:S01]  /*2a70*/  IMAD.MOV.U32 R15, RZ, RZ, R11 ;  /* 0x000000ffff0f7224 */ /* 0x000fe200078e000b */
[----:B------:R0:W-:Y:S01]  /*2a80*/  STL [R1+0x2dc], R13 ;  /* 0x0002dc0d01007387 */ /* 0x0001e20000100800 */
[--C-:B------:R-:W-:Y:S01]  /*2a90*/  @!P6 IMAD.IADD R19, R19, 0x1, -R8.reuse ;  /* 0x000000011313e824 */ /* 0x100fe200078e0a08 */
[----:B------:R-:W-:Y:S01]  /*2aa0*/  ISETP.GT.U32.AND P6, PT, R8, R5, PT ;  /* 0x000000050800720c */ /* 0x000fe20003fc4070 */
[--C-:B------:R-:W-:Y:S01]  /*2ab0*/  @!P0 IMAD.IADD R3, R3, 0x1, -R8.reuse ;  /* 0x0000000103038824 */ /* 0x100fe200078e0a08 */
[----:B------:R1:W-:Y:S01]  /*2ac0*/  STL [R1+0x90], R2 ;  /* 0x0000900201007387 */ /* 0x0003e20000100800 */
[----:B------:R-:W-:Y:S01]  /*2ad0*/  VIADD R10, R0, 0x28 ;  /* 0x00000028000a7836 */ /* 0x000fe20000000000 */
[----:B------:R-:W-:Y:S01]  /*2ae0*/  ISETP.GE.AND P0, PT, R12, RZ, PT ;  /* 0x000000ff0c00720c */ /* 0x000fe20003f06270 */
[----:B------:R-:W-:Y:S01]  /*2af0*/  @!P5 IMAD.MOV R15, RZ, RZ, -R15 ;  /* 0x000000ffff0fd224 */ /* 0x000fe200078e0a0f */
[----:B------:R-:W-:Y:S01]  /*2b00*/  ISETP.GT.U32.AND P5, PT, R8, R3, PT ;  /* 0x000000030800720c */ /* 0x000fe20003fa4070 */
[----:B------:R-:W-:Y:S01]  /*2b10*/  VIADD R14, R0, 0x27 ;  /* 0x00000027000e7836 */ /* 0x000fe20000000000 */
[----:B0-----:R-:W-:Y:S01]  /*2b20*/  IABS R13, R10 ;  /* 0x0000000a000d7213 */ /* 0x001fe20000000000 */
[----:B------:R-:W-:Y:S01]  /*2b30*/  @!P2 IMAD.IADD R21, R21, 0x1, -R8 ;  /* 0x000000011515a824 */ /* 0x000fe200078e0a08 */
[----:B------:R-:W-:Y:S01]  /*2b40*/  ISETP.GE.AND P2, PT, R18, RZ, PT ;  /* 0x000000ff1200720c */ /* 0x000fe20003f46270 */
[----:B------:R-:W-:Y:S01]  /*2b50*/  IMAD.MOV.U32 R12, RZ, RZ, R19 ;  /* 0x000000ffff0c7224 */ /* 0x000fe200078e0013 */
[----:B------:R-:W-:Y:S01]  /*2b60*/  IABS R6, R14 ;  /* 0x0000000e00067213 */ /* 0x000fe20000000000 */
[----:B-1----:R-:W-:Y:S01]  /*2b70*/  IMAD.HI.U32 R2, R9, R7, RZ ;  /* 0x0000000709027227 */ /* 0x002fe200078e00ff */
[----:B------:R-:W-:Y:S03]  /*2b80*/  STL [R1+0x94], R15 ;  /* 0x0000940f01007387 */ /* 0x000fe60000100800 */
[----:B------:R-:W-:-:S02]  /*2b90*/  IMAD.MOV R2, RZ, RZ, -R2 ;  /* 0x000000ffff027224 */ /* 0x000fc400078e0a02 */
[----:B------:R-:W-:Y:S02]  /*2ba0*/  @!P6 IMAD.IADD R5, R5, 0x1, -R8 ;  /* 0x000000010505e824 */ /* 0x000fe400078e0a08 */
[C---:B------:R-:W-:Y:S02]  /*2bb0*/  IMAD R7, R8.reuse, R2, R7 ;  /* 0x0000000208077224 */ /* 0x040fe400078e0207 */
[----:B------:R-:W-:Y:S01]  /*2bc0*/  IMAD.HI.U32 R2, R9, R13, RZ ;  /* 0x0000000d09027227 */ /* 0x000fe200078e00ff */
[----:B------:R-:W-:-:S03]  /*2bd0*/  ISETP.GT.U32.AND P6, PT, R8, R5, PT ;  /* 0x000000050800720c */ /* 0x000fc60003fc4070 */
[----:B------:R-:W-:Y:S02]  /*2be0*/  IMAD.MOV R2, RZ, RZ, -R2 ;  /* 0x000000ffff027224 */ /* 0x000fe400078e0a02 */
[----:B------:R-:W-:Y:S02]  /*2bf0*/  @!P5 IMAD.IADD R3, R3, 0x1, -R8 ;  /* 0x000000010303d824 */ /* 0x000fe400078e0a08 */
[----:B------:R-:W-:Y:S02]  /*2c00*/  IMAD R13, R8, R2, R13 ;  /* 0x00000002080d7224 */ /* 0x000fe400078e020d */
[----:B------:R-:W-:Y:S02]  /*2c10*/  IMAD.MOV.U32 R18, RZ, RZ, R3 ;  /* 0x000000ffff127224 */ /* 0x000fe400078e0003 */
[----:B------:R-:W-:-:S04]  /*2c20*/  IMAD.HI.U32 R4, R9, R6, RZ ;  /* 0x0000000609047227 */ /* 0x000fc800078e00ff */
[----:B------:R-:W-:Y:S01]  /*2c30*/  @!P1 IMAD.MOV R12, RZ, RZ, -R12 ;  /* 0x000000ffff0c9224 */ /* 0x000fe200078e0a0c */
[C---:B------:R-:W-:Y:S01]  /*2c40*/  ISETP.GT.U32.AND P1, PT, R8.reuse, R7, PT ;  /* 0x000000070800720c */ /* 0x040fe20003f24070 */
[----:B------:R-:W-:Y:S01]  /*2c50*/  @!P4 IMAD.MOV R18, RZ, RZ, -R18 ;  /* 0x000000ffff12c224 */ /* 0x000fe200078e0a12 */
[C---:B------:R-:W-:Y:S01]  /*2c60*/  ISETP.GT.U32.AND P4, PT, R8.reuse, R13, PT ;  /* 0x0000000d0800720c */ /* 0x040fe20003f84070 */
[----:B------:R-:W-:Y:S01]  /*2c70*/  IMAD.MOV R11, RZ, RZ, -R4 ;  /* 0x000000ffff0b7224 */ /* 0x000fe200078e0a04 */
[----:B------:R0:W-:Y:S01]  /*2c80*/  STL [R1+0x98], R12 ;  /* 0x0000980c01007387 */ /* 0x0001e20000100800 */
[----:B------:R-:W-:Y:S02]  /*2c90*/  IMAD.MOV.U32 R4, RZ, RZ, R21 ;  /* 0x000000ffff047224 */ /* 0x000fe400078e0015 */
[----:B------:R-:W-:Y:S02]  /*2ca0*/  IMAD R11, R8, R11, R6 ;  /* 0x0000000b080b7224 */ /* 0x000fe400078e0206 */
[----:B------:R-:W-:Y:S01]  /*2cb0*/  @!P6 IMAD.IADD R5, R5, 0x1, -R8 ;  /* 0x000000010505e824 */ /* 0x000fe200078e0a08 */
[----:B------:R-:W-:Y:S01]  /*2cc0*/  ISETP.GE.AND P6, PT, R10, RZ, PT ;  /* 0x000000ff0a00720c */ /* 0x000fe20003fc6270 */
[----:B------:R-:W-:Y:S01]  /*2cd0*/  VIADD R10, R0, 0x2a ;  /* 0x0000002a000a7836 */ /* 0x000fe20000000000 */
[----:B------:R-:W-:Y:S01]  /*2ce0*/  ISETP.GT.U32.AND P5, PT, R8, R11, PT ;  /* 0x0000000b0800720c */ /* 0x000fe20003fa4070 */
[----:B------:R-:W-:Y:S01]  /*2cf0*/  @!P3 IMAD.MOV R4, RZ, RZ, -R4 ;  /* 0x000000ffff04b224 */ /* 0x000fe200078e0a04 */
[----:B------:R-:W-:Y:S01]  /*2d00*/  ISETP.GE.AND P3, PT, R14, RZ, PT ;  /* 0x000000ff0e00720c */ /* 0x000fe20003f66270 */
[--C-:B------:R-:W-:Y:S01]  /*2d10*/  @!P1 IMAD.IADD R7, R7, 0x1, -R8.reuse ;  /* 0x0000000107079824 */ /* 0x100fe200078e0a08 */
[----:B------:R-:W-:Y:S01]  /*2d20*/  IABS R17, R10 ;  /* 0x0000000a00117213 */ /* 0x000fe20000000000 */
[--C-:B------:R-:W-:Y:S01]  /*2d30*/  @!P4 IMAD.IADD R13, R13, 0x1, -R8.reuse ;  /* 0x000000010d0dc824 */ /* 0x100fe200078e0a08 */
[----:B------:R1:W-:Y:S01]  /*2d40*/  STL [R1+0x2e0], R4 ;  /* 0x0002e00401007387 */ /* 0x0003e20000100800 */
[----:B0-----:R-:W-:Y:S01]  /*2d50*/  VIADD R12, R0, 0x2b ;  /* 0x0000002b000c7836 */ /* 0x001fe20000000000 */
[C---:B------:R-:W-:Y:S01]  /*2d60*/  ISETP.GT.U32.AND P1, PT, R8.reuse, R7, PT ;  /* 0x000000070800720c */ /* 0x040fe20003f24070 */
[----:B------:R-:W-:Y:S01]  /*2d70*/  IMAD.HI.U32 R3, R9, R17, RZ ;  /* 0x0000001109037227 */ /* 0x000fe200078e00ff */
[----:B------:R-:W-:Y:S01]  /*2d80*/  ISETP.GT.U32.AND P4, PT, R8, R13, PT ;  /* 0x0000000d0800720c */ /* 0x000fe20003f84070 */
[----:B------:R0:W-:Y:S01]  /*2d90*/  STL [R1+0x2e8], R18 ;  /* 0x0002e81201007387 */ /* 0x0001e20000100800 */
[----:B------:R-:W-:Y:S01]  /*2da0*/  IABS R6, R12 ;  /* 0x0000000c00067213 */ /* 0x000fe20000000000 */
[----:B------:R-:W-:-:S02]  /*2db0*/  @!P5 IMAD.IADD R11, R11, 0x1, -R8 ;  /* 0x000000010b0bd824 */ /* 0x000fc400078e0a08 */
[----:B------:R-:W-:Y:S02]  /*2dc0*/  IMAD.MOV R3, RZ, RZ, -R3 ;  /* 0x000000ffff037224 */ /* 0x000fe400078e0a03 */
[----:B-1----:R-:W-:Y:S01]  /*2dd0*/  VIADD R4, R0, 0x29 ;  /* 0x0000002900047836 */ /* 0x002fe20000000000 */
[C---:B------:R-:W-:Y:S01]  /*2de0*/  ISETP.GT.U32.AND P5, PT, R8.reuse, R11, PT ;  /* 0x0000000b0800720c */ /* 0x040fe20003fa4070 */
[----:B------:R-:W-:Y:S02]  /*2df0*/  IMAD R17, R8, R3, R17 ;  /* 0x0000000308117224 */ /* 0x000fe400078e0211 */
[----:B------:R-:W-:Y:S01]  /*2e00*/  IMAD.MOV.U32 R16, RZ, RZ, R5 ;  /* 0x000000ffff107224 */ /* 0x000fe200078e0005 */
[----:B------:R-:W-:Y:S01]  /*2e10*/  IABS R15, R4 ;  /* 0x00000004000f7213 */ /* 0x000fe20000000000 */
[--C-:B------:R-:W-:Y:S01]  /*2e20*/  @!P1 IMAD.IADD R7, R7, 0x1, -R8.reuse ;  /* 0x0000000107079824 */ /* 0x100fe200078e0a08 */
[----:B------:R-:W-:Y:S01]  /*2e30*/  ISETP.GE.AND P1, PT, R10, RZ, PT ;  /* 0x000000ff0a00720c */ /* 0x000fe20003f26270 */
[----:B------:R-:W-:Y:S01]  /*2e40*/  @!P4 IMAD.IADD R13, R13, 0x1, -R8 ;  /* 0x000000010d0dc824 */ /* 0x000fe200078e0a08 */
[----:B------:R-:W-:Y:S01]  /*2e50*/  ISETP.GT.U32.AND P4, PT, R8, R17, PT ;  /* 0x000000110800720c */ /* 0x000fe20003f84070 */
[----:B------:R-:W-:-:S04]  /*2e60*/  IMAD.HI.U32 R2, R9, R15, RZ ;  /* 0x0000000f09027227 */ /* 0x000fc800078e00ff */
[----:B------:R-:W-:Y:S02]  /*2e70*/  IMAD.MOV R2, RZ, RZ, -R2 ;  /* 0x000000ffff027224 */ /* 0x000fe400078e0a02 */
[----:B------:R-:W-:Y:S01]  /*2e80*/  @!P2 IMAD.MOV R16, RZ, RZ, -R16 ;  /* 0x000000ffff10a224 */ /* 0x000fe200078e0a10 */
[----:B------:R-:W-:Y:S01]  /*2e90*/  ISETP.GE.AND P2, PT, R4, RZ, PT ;  /* 0x000000ff0400720c */ /* 0x000fe20003f46270 */
[----:B------:R-:W-:Y:S02]  /*2ea0*/  IMAD R15, R8, R2, R15 ;  /* 0x00000002080f7224 */ /* 0x000fe400078e020f */
[----:B------:R-:W-:Y:S01]  /*2eb0*/  IMAD.MOV.U32 R14, RZ, RZ, R7 ;  /* 0x000000ffff0e7224 */ /* 0x000fe200078e0007 */
[----:B------:R-:W-:Y:S01]  /*2ec0*/  STL [R1+0x2ec], R16 ;  /* 0x0002ec1001007387 */ /* 0x000fe20000100800 */
[----:B------:R-:W-:-:S04]  /*2ed0*/  IMAD.HI.U32 R4, R9, R6, RZ ;  /* 0x0000000609047227 */ /* 0x000fc800078e00ff */
[----:B------:R-:W-:Y:S01]  /*2ee0*/  @!P0 IMAD.MOV R14, RZ, RZ, -R14 ;  /* 0x000000ffff0e8224 */ /* 0x000fe200078e0a0e */
[----:B------:R-:W-:Y:S01]  /*2ef0*/  ISETP.GT.U32.AND P0, PT, R8, R15, PT ;  /* 0x0000000f0800720c */ /* 0x000fe20003f04070 */
[----:B------:R-:W-:Y:S02]  /*2f00*/  IMAD.MOV R5, RZ, RZ, -R4 ;  /* 0x000000ffff057224 */ /* 0x000fe400078e0a04 */
[----:B------:R-:W-:Y:S01]  /*2f10*/  @!P5 IMAD.IADD R11, R11, 0x1, -R8 ;  /* 0x000000010b0bd824 */ /* 0x000fe200078e0a08 */
[----:B------:R1:W-:Y:S01]  /*2f20*/  STL [R1+0x2f8], R14 ;  /* 0x0002f80e01007387 */ /* 0x0003e20000100800 */
[----:B------:R-:W-:Y:S01]  /*2f30*/  VIADD R2, R0, 0x2c ;  /* 0x0000002c00027836 */ /* 0x000fe20000000000 */
[----:B------:R-:W-:Y:S01]  /*2f40*/  ISETP.GE.AND P5, PT, R12, RZ, PT ;  /* 0x000000ff0c00720c */ /* 0x000fe20003fa6270 */
[----:B0-----:R-:W-:Y:S02]  /*2f50*/  VIADD R18, R0, 0x2d ;  /* 0x0000002d00127836 */ /* 0x001fe40000000000 */
[----:B------:R-:W-:-:S02]  /*2f60*/  IMAD R3, R8, R5, R6 ;  /* 0x0000000508037224 */ /* 0x000fc400078e0206 */
[----:B------:R-:W-:Y:S01]  /*2f70*/  IMAD.MOV.U32 R19, RZ, RZ, R11 ;  /* 0x000000ffff137224 */ /* 0x000fe200078e000b */
[----:B------:R-:W-:Y:S01]  /*2f80*/  IABS R11, R2 ;  /* 0x00000002000b7213 */ /* 0x000fe20000000000 */
[----:B------:R-:W-:Y:S01]  /*2f90*/  @!P4 IMAD.IADD R17, R17, 0x1, -R8 ;  /* 0x000000011111c824 */ /* 0x000fe200078e0a08 */
[----:B------:R-:W-:Y:S01]  /*2fa0*/  IABS R7, R18 ;  /* 0x0000001200077213 */ /* 0x000fe20000000000 */
[----:B------:R-:W-:Y:S02]  /*2fb0*/  IMAD.MOV.U32 R21, RZ, RZ, R13 ;  /* 0x000000ffff157224 */ /* 0x000fe400078e000d */
[----:B------:R-:W-:Y:S01]  /*2fc0*/  @!P3 IMAD.MOV R19, RZ, RZ, -R19 ;  /* 0x000000ffff13b224 */ /* 0x000fe200078e0a13 */
[----:B------:R-:W-:Y:S01]  /*2fd0*/  ISETP.GE.AND P3, PT, R2, RZ, PT ;  /* 0x000000ff0200720c */ /* 0x000fe20003f66270 */
[----:B------:R-:W-:Y:S01]  /*2fe0*/  @!P6 IMAD.MOV R21, RZ, RZ, -R21 ;  /* 0x000000ffff15e224 */ /* 0x000fe200078e0a15 */
[C---:B------:R-:W-:Y:S01]  /*2ff0*/  ISETP.GT.U32.AND P4, PT, R8.reuse, R17, PT ;  /* 0x000000110800720c */ /* 0x040fe20003f84070 */
[C---:B------:R-:W-:Y:S01]  /*3000*/  IMAD.HI.U32 R2, R9.reuse, R11, RZ ;  /* 0x0000000b09027227 */ /* 0x040fe200078e00ff */
[----:B------:R-:W-:Y:S01]  /*3010*/  ISETP.GT.U32.AND P6, PT, R8, R3, PT ;  /* 0x000000030800720c */ /* 0x000fe20003fc4070 */
[----:B------:R-:W-:Y:S02]  /*3020*/  STL [R1+0x2fc], R19 ;  /* 0x0002fc1301007387 */ /* 0x000fe40000100800 */
[----:B------:R-:W-:-:S02]  /*3030*/  IMAD.HI.U32 R4, R9, R7, RZ ;  /* 0x0000000709047227 */ /* 0x000fc400078e00ff */
[----:B------:R0:W-:Y:S02]  /*3040*/  STL [R1+0x9c], R21 ;  /* 0x00009c1501007387 */ /* 0x0001e40000100800 */
[C---:B-1----:R-:W-:Y:S02]  /*3050*/  VIADD R14, R0.reuse, 0x2e ;  /* 0x0000002e000e7836 */ /* 0x042fe40000000000 */
[----:B------:R-:W-:Y:S02]  /*3060*/  @!P0 IMAD.IADD R15, R15, 0x1, -R8 ;  /* 0x000000010f0f8824 */ /* 0x000fe400078e0a08 */
[----:B------:R-:W-:Y:S01]  /*3070*/  VIADD R16, R0, 0x2f ;  /* 0x0000002f00107836 */ /* 0x000fe20000000000 */
[----:B------:R-:W-:Y:S01]  /*3080*/  IABS R10, R14 ;  /* 0x0000000e000a7213 */ /* 0x000fe20000000000 */
[----:B------:R-:W-:Y:S01]  /*3090*/  IMAD.MOV R2, RZ, RZ, -R2 ;  /* 0x000000ffff027224 */ /* 0x000fe200078e0a02 */
[C---:B------:R-:W-:Y:S01]  /*30a0*/  ISETP.GT.U32.AND P0, PT, R8.reuse, R15, PT ;  /* 0x0000000f0800720c */ /* 0x040fe20003f04070 */
[----:B------:R-:W-:Y:S01]  /*30b0*/  IMAD.MOV R4, RZ, RZ, -R4 ;  /* 0x000000ffff047224 */ /* 0x000fe200078e0a04 */
[----:B------:R-:W-:Y:S01]  /*30c0*/  IABS R12, R16 ;  /* 0x00000010000c7213 */ /* 0x000fe20000000000 */
[C---:B------:R-:W-:Y:S01]  /*30d0*/  IMAD R11, R8.reuse, R2, R11 ;  /* 0x00000002080b7224 */ /* 0x040fe200078e020b */
[----:B0-----:R-:W-:Y:S01]  /*30e0*/  IABS R21, R23 ;  /* 0x0000001700157213 */ /* 0x001fe20000000000 */
[----:B------:R-:W-:-:S02]  /*30f0*/  IMAD R13, R8, R4, R7 ;  /* 0x00000004080d7224 */ /* 0x000fc400078e0207 */
[----:B------:R-:W-:-:S04]  /*3100*/  IMAD.HI.U32 R5, R9, R10, RZ ;  /* 0x0000000a09057227 */ /* 0x000fc800078e00ff */
[--C-:B------:R-:W-:Y:S01]  /*3110*/  @!P4 IMAD.IADD R17, R17, 0x1, -R8.reuse ;  /* 0x000000011111c824 */ /* 0x100fe200078e0a08 */
[C---:B------:R-:W-:Y:S01]  /*3120*/  ISETP.GT.U32.AND P4, PT, R8.reuse, R11, PT ;  /* 0x0000000b0800720c */ /* 0x040fe20003f84070 */
[----:B------:R-:W-:Y:S01]  /*3130*/  @!P6 IMAD.IADD R3, R3, 0x1, -R8 ;  /* 0x000000010303e824 */ /* 0x000fe200078e0a08 */
[----:B------:R-:W-:Y:S01]  /*3140*/  ISETP.GT.U32.AND P6, PT, R8, R13, PT ;  /* 0x0000000d0800720c */ /* 0x000fe20003fc4070 */
[----:B------:R-:W-:-:S04]  /*3150*/  IMAD.HI.U32 R6, R9, R12, RZ ;  /* 0x0000000c09067227 */ /* 0x000fc800078e00ff */
[----:B------:R-:W-:Y:S02]  /*3160*/  IMAD.MOV R5, RZ, RZ, -R5 ;  /* 0x000000ffff057224 */ /* 0x000fe400078e0a05 */
[----:B------:R-:W-:Y:S02]  /*3170*/  IMAD.MOV R19, RZ, RZ, -R6 ;  /* 0x000000ffff137224 */ /* 0x000fe400078e0a06 */
[----:B------:R-:W-:Y:S01]  /*3180*/  @!P0 IMAD.IADD R15, R15, 0x1, -R8 ;  /* 0x000000010f0f8824 */ /* 0x000fe200078e0a08 */
[----:B------:R-:W-:Y:S01]  /*3190*/  ISETP.GE.AND P0, PT, R18, RZ, PT ;  /* 0x000000ff1200720c */ /* 0x000fe20003f06270 */
[C---:B------:R-:W-:Y:S02]  /*31a0*/  IMAD R7, R8.reuse, R5, R10 ;  /* 0x0000000508077224 */ /* 0x040fe400078e020a */
[----:B------:R-:W-:Y:S02]  /*31b0*/  IMAD R5, R8, R19, R12 ;  /* 0x0000001308057224 */ /* 0x000fe400078e020c */
[----:B------:R-:W-:-:S02]  /*31c0*/  VIADD R12, R0, 0x30 ;  /* 0x00000030000c7836 */ /* 0x000fc40000000000 */
[----:B------:R-:W-:Y:S02]  /*31d0*/  VIADD R18, R0, 0x31 ;  /* 0x0000003100127836 */ /* 0x000fe40000000000 */
[----:B------:R-:W-:Y:S01]  /*31e0*/  IMAD.MOV.U32 R24, RZ, RZ, R15 ;  /* 0x000000ffff187224 */ /* 0x000fe200078e000f */
[----:B------:R-:W-:Y:S01]  /*31f0*/  IABS R6, R12 ;  /* 0x0000000c00067213 */ /* 0x000fe20000000000 */
[--C-:B------:R-:W-:Y:S01]  /*3200*/  @!P4 IMAD.IADD R11, R11, 0x1, -R8.reuse ;  /* 0x000000010b0bc824 */ /* 0x100fe200078e0a08 */
[----:B------:R-:W-:Y:S01]  /*3210*/  IABS R10, R18 ;  /* 0x00000012000a7213 */ /* 0x000fe20000000000 */
[----:B------:R-:W-:Y:S01]  /*3220*/  @!P6 IMAD.IADD R13, R13, 0x1, -R8 ;  /* 0x000000010d0de824 */ /* 0x000fe200078e0a08 */
[C---:B------:R-:W-:Y:S01]  /*3230*/  ISETP.GT.U32.AND P4, PT, R8.reuse, R3, PT ;  /* 0x000000030800720c */ /* 0x040fe20003f84070 */
[----:B------:R-:W-:Y:S01]  /*3240*/  @!P2 IMAD.MOV R24, RZ, RZ, -R24 ;  /* 0x000000ffff18a224 */ /* 0x000fe200078e0a18 */
[C---:B------:R-:W-:Y:S01]  /*3250*/  ISETP.GT.U32.AND P2, PT, R8.reuse, R11, PT ;  /* 0x0000000b0800720c */ /* 0x040fe20003f44070 */
[----:B------:R-:W-:Y:S01]  /*3260*/  IMAD.HI.U32 R2, R9, R6, RZ ;  /* 0x0000000609027227 */ /* 0x000fe200078e00ff */
[----:B------:R-:W-:-:S02]  /*3270*/  ISETP.GT.U32.AND P6, PT, R8, R13, PT ;  /* 0x0000000d0800720c */ /* 0x000fc40003fc4070 */
[----:B------:R0:W-:Y:S01]  /*3280*/  STL [R1+0xa0], R24 ;  /* 0x0000a01801007387 */ /* 0x0001e20000100800 */
[----:B------:R-:W-:-:S04]  /*3290*/  IMAD.HI.U32 R4, R9, R10, RZ ;  /* 0x0000000a09047227 */ /* 0x000fc800078e00ff */
[----:B------:R-:W-:Y:S02]  /*32a0*/  IMAD.MOV R15, RZ, RZ, -R2 ;  /* 0x000000ffff0f7224 */ /* 0x000fe400078e0a02 */
[----:B------:R-:W-:Y:S01]  /*32b0*/  @!P4 IMAD.IADD R3, R3, 0x1, -R8 ;  /* 0x000000010303c824 */ /* 0x000fe200078e0a08 */
[C---:B------:R-:W-:Y:S01]  /*32c0*/  ISETP.GT.U32.AND P4, PT, R8.reuse, R5, PT ;  /* 0x000000050800720c */ /* 0x040fe20003f84070 */
[C---:B------:R-:W-:Y:S02]  /*32d0*/  IMAD R15, R8.reuse, R15, R6 ;  /* 0x0000000f080f7224 */ /* 0x040fe400078e0206 */
[----:B0-----:R-:W-:Y:S02]  /*32e0*/  IMAD.MOV.U32 R24, RZ, RZ, R17 ;  /* 0x000000ffff187224 */ /* 0x001fe400078e0011 */
[----:B------:R-:W-:Y:S02]  /*32f0*/  IMAD.MOV R17, RZ, RZ, -R4 ;  /* 0x000000ffff117224 */ /* 0x000fe400078e0a04 */
[----:B------:R-:W-:Y:S01]  /*3300*/  @!P1 IMAD.MOV R24, RZ, RZ, -R24 ;  /* 0x000000ffff189224 */ /* 0x000fe200078e0a18 */
[C---:B------:R-:W-:Y:S01]  /*3310*/  ISETP.GT.U32.AND P1, PT, R8.reuse, R7, PT ;  /* 0x000000070800720c */ /* 0x040fe20003f24070 */
[----:B------:R-:W-:-:S02]  /*3320*/  IMAD R17, R8, R17, R10 ;  /* 0x0000001108117224 */ /* 0x000fc400078e020a */
[--C-:B------:R-:W-:Y:S01]  /*3330*/  @!P2 IMAD.IADD R11, R11, 0x1, -R8.reuse ;  /* 0x000000010b0ba824 */ /* 0x100fe200078e0a08 */
[C---:B------:R-:W-:Y:S01]  /*3340*/  ISETP.GT.U32.AND P2, PT, R8.reuse, R15, PT ;  /* 0x0000000f0800720c */ /* 0x040fe20003f44070 */
[--C-:B------:R-:W-:Y:S01]  /*3350*/  @!P6 IMAD.IADD R13, R13, 0x1, -R8.reuse ;  /* 0x000000010d0de824 */ /* 0x100fe200078e0a08 */
[----:B------:R-:W-:Y:S01]  /*3360*/  ISETP.GT.U32.AND P6, PT, R8, R17, PT ;  /* 0x000000110800720c */ /* 0x000fe20003fc4070 */
[----:B------:R-:W-:Y:S01]  /*3370*/  VIADD R22, R0, 0x32 ;  /* 0x0000003200167836 */ /* 0x000fe20000000000 */
[----:B------:R0:W-:Y:S01]  /*3380*/  STL [R1+0xa4], R24 ;  /* 0x0000a41801007387 */ /* 0x0001e20000100800 */
[--C-:B------:R-:W-:Y:S01]  /*3390*/  @!P4 IMAD.IADD R5, R5, 0x1, -R8.reuse ;  /* 0x000000010505c824 */ /* 0x100fe200078e0a08 */
[----:B------:R-:W-:Y:S01]  /*33a0*/  ISETP.GE.AND P4, PT, R16, RZ, PT ;  /* 0x000000ff1000720c */ /* 0x000fe20003f86270 */
[----:B------:R-:W-:Y:S01]  /*33b0*/  IMAD.MOV.U32 R25, RZ, RZ, R3 ;  /* 0x000000ffff197224 */ /* 0x000fe200078e0003 */
[----:B------:R-:W-:Y:S01]  /*33c0*/  IABS R19, R22 ;  /* 0x0000001600137213 */ /* 0x000fe20000000000 */
[----:B------:R-:W-:Y:S01]  /*33d0*/  @!P1 IMAD.IADD R7, R7, 0x1, -R8 ;  /* 0x0000000107079824 */ /* 0x000fe200078e0a08 */
[----:B------:R-:W-:Y:S01]  /*33e0*/  ISETP.GE.AND P1, PT, R14, RZ, PT ;  /* 0x000000ff0e00720c */ /* 0x000fe20003f26270 */
[----:B------:R-:W-:-:S04]  /*33f0*/  IMAD.HI.U32 R4, R9, R21, RZ ;  /* 0x0000001509047227 */ /* 0x000fc800078e00ff */
[----:B------:R-:W-:-:S04]  /*3400*/  IMAD.HI.U32 R2, R9, R19, RZ ;  /* 0x0000001309027227 */ /* 0x000fc800078e00ff */
[--C-:B------:R-:W-:Y:S01]  /*3410*/  @!P2 IMAD.IADD R15, R15, 0x1, -R8.reuse ;  /* 0x000000010f0fa824 */ /* 0x100fe200078e0a08 */
[C---:B------:R-:W-:Y:S01]  /*3420*/  ISETP.GT.U32.AND P2, PT, R8.reuse, R7, PT ;  /* 0x000000070800720c */ /* 0x040fe20003f44070 */
[----:B------:R-:W-:Y:S01]  /*3430*/  @!P6 IMAD.IADD R17, R17, 0x1, -R8 ;  /* 0x000000011111e824 */ /* 0x000fe200078e0a08 */
[C---:B------:R-:W-:Y:S01]  /*3440*/  ISETP.GT.U32.AND P6, PT, R8.reuse, R5, PT ;  /* 0x000000050800720c */ /* 0x040fe20003fc4070 */
[----:B------:R-:W-:Y:S02]  /*3450*/  IMAD.MOV R2, RZ, RZ, -R2 ;  /* 0x000000ffff027224 */ /* 0x000fe400078e0a02 */
[----:B------:R-:W-:Y:S01]  /*3460*/  @!P5 IMAD.MOV R25, RZ, RZ, -R25 ;  /* 0x000000ffff19d224 */ /* 0x000fe200078e0a19 */
[C---:B------:R-:W-:Y:S01]  /*3470*/  ISETP.GT.U32.AND P5, PT, R8.reuse, R15, PT ;  /* 0x0000000f0800720c */ /* 0x040fe20003fa4070 */
[----:B------:R-:W-:Y:S02]  /*3480*/  IMAD R19, R8, R2, R19 ;  /* 0x0000000208137224 */ /* 0x000fe400078e0213 */
[----:B0-----:R-:W-:Y:S01]  /*3490*/  IMAD.MOV.U32 R24, RZ, RZ, R11 ;  /* 0x000000ffff187224 */ /* 0x001fe200078e000b */
[----:B------:R-:W-:Y:S01]  /*34a0*/  STL [R1+0x304], R25 ;  /* 0x0003041901007387 */ /* 0x000fe20000100800 */
[----:B------:R-:W-:-:S02]  /*34b0*/  IMAD.MOV R4, RZ, RZ, -R4 ;  /* 0x000000ffff047224 */ /* 0x000fc400078e0a04 */
[----:B------:R-:W-:Y:S02]  /*34c0*/  VIADD R10, R0, 0x34 ;  /* 0x00000034000a7836 */ /* 0x000fe40000000000 */
[----:B------:R-:W-:Y:S02]  /*34d0*/  IMAD.MOV.U32 R2, RZ, RZ, R13 ;  /* 0x000000ffff027224 */ /* 0x000fe400078e000d */
[----:B------:R-:W-:Y:S01]  /*34e0*/  @!P3 IMAD.MOV R24, RZ, RZ, -R24 ;  /* 0x000000ffff18b224 */ /* 0x000fe200078e0a18 */
[C---:B------:R-:W-:Y:S01]  /*34f0*/  ISETP.GT.U32.AND P3, PT, R8.reuse, R17, PT ;  /* 0x000000110800720c */ /* 0x040fe20003f64070 */
[----:B------:R-:W-:Y:S01]  /*3500*/  IMAD R21, R8, R4, R21 ;  /* 0x0000000408157224 */ /* 0x000fe200078e0215 */
[----:B------:R-:W-:Y:S01]  /*3510*/  IABS R4, R10 ;  /* 0x0000000a00047213 */ /* 0x000fe20000000000 */
[----:B------:R-:W-:Y:S01]  /*3520*/  VIADD R14, R0, 0x35 ;  /* 0x00000035000e7836 */ /* 0x000fe20000000000 */
[----:B------:R-:W-:Y:S01]  /*3530*/  STL [R1+0x30c], R24 ;  /* 0x00030c1801007387 */ /* 0x000fe20000100800 */
[----:B------:R-:W-:Y:S01]  /*3540*/  @!P0 IMAD.MOV R2, RZ, RZ, -R2 ;  /* 0x000000ffff028224 */ /* 0x000fe200078e0a02 */
[----:B------:R-:W-:Y:S01]  /*3550*/  ISETP.GT.U32.AND P0, PT, R8, R19, PT ;  /* 0x000000130800720c */ /* 0x000fe20003f04070 */
[--C-:B------:R-:W-:Y:S01]  /*3560*/  @!P2 IMAD.IADD R7, R7, 0x1, -R8.reuse ;  /* 0x000000010707a824 */ /* 0x100fe200078e0a08 */
[----:B------:R-:W-:Y:S01]  /*3570*/  IABS R6, R14 ;  /* 0x0000000e00067213 */ /* 0x000fe20000000000 */
[--C-:B------:R-:W-:Y:S01]  /*3580*/  @!P6 IMAD.IADD R5, R5, 0x1, -R8.reuse ;  /* 0x000000010505e824 */ /* 0x100fe200078e0a08 */
[----:B------:R-:W-:Y:S01]  /*3590*/  ISETP.GE.AND P2, PT, R12, RZ, PT ;  /* 0x000000ff0c00720c */ /* 0x000fe20003f46270 */
[----:B------:R0:W-:Y:S01]  /*35a0*/  STL [R1+0x314], R2 ;  /* 0x0003140201007387 */ /* 0x0001e20000100800 */
[----:B------:R-:W-:Y:S01]  /*35b0*/  ISETP.GT.U32.AND P6, PT, R8, R21, PT ;  /* 0x000000150800720c */ /* 0x000fe20003fc4070 */
[----:B------:R-:W-:Y:S01]  /*35c0*/  @!P5 IMAD.IADD R15, R15, 0x1, -R8 ;  /* 0x000000010f0fd824 */ /* 0x000fe200078e0a08 */
[----:B------:R-:W-:Y:S01]  /*35d0*/  ISETP.GE.AND P5, PT, R18, RZ, PT ;  /* 0x000000ff1200720c */ /* 0x000fe20003fa6270 */
[----:B------:R-:W-:-:S04]  /*35e0*/  IMAD.HI.U32 R3, R9, R6, RZ ;  /* 0x0000000609037227 */ /* 0x000fc800078e00ff */
[----:B------:R-:W-:Y:S02]  /*35f0*/  IMAD.MOV.U32 R13, RZ, RZ, R5 ;  /* 0x000000ffff0d7224 */ /* 0x000fe400078e0005 */
[----:B0-----:R-:W-:-:S04]  /*3600*/  IMAD.HI.U32 R2, R9, R4, RZ ;  /* 0x0000000409027227 */ /* 0x001fc800078e00ff */
[----:B------:R-:W-:Y:S02]  /*3610*/  IMAD.MOV R11, RZ, RZ, -R2 ;  /* 0x000000ffff0b7224 */ /* 0x000fe400078e0a02 */
[----:B------:R-:W-:Y:S01]  /*3620*/  @!P3 IMAD.IADD R17, R17, 0x1, -R8 ;  /* 0x000000011111b824 */ /* 0x000fe200078e0a08 */
[----:B------:R-:W-:Y:S01]  /*3630*/  ISETP.GE.AND P3, PT, R22, RZ, PT ;  /* 0x000000ff1600720c */ /* 0x000fe20003f66270 */
[----:B------:R-:W-:Y:S02]  /*3640*/  IMAD.MOV R3, RZ, RZ, -R3 ;  /* 0x000000ffff037224 */ /* 0x000fe400078e0a03 */
[----:B------:R-:W-:Y:S02]  /*3650*/  IMAD R5, R8, R11, R4 ;  /* 0x0000000b08057224 */ /* 0x000fe400078e0204 */
[----:B------:R-:W-:Y:S02]  /*3660*/  IMAD.MOV.U32 R2, RZ, RZ, R15 ;  /* 0x000000ffff027224 */ /* 0x000fe400078e000f */
[----:B------:R-:W-:-:S02]  /*3670*/  IMAD.MOV.U32 R16, RZ, RZ, R7 ;  /* 0x000000ffff107224 */ /* 0x000fc400078e0007 */
[----:B------:R-:W-:Y:S01]  /*3680*/  @!P6 IMAD.IADD R21, R21, 0x1, -R8 ;  /* 0x000000011515e824 */ /* 0x000fe200078e0a08 */
[----:B------:R-:W-:Y:S01]  /*3690*/  ISETP.GE.AND P6, PT, R10, RZ, PT ;  /* 0x000000ff0a00720c */ /* 0x000fe20003fc6270 */
[C---:B------:R-:W-:Y:S02]  /*36a0*/  IMAD R7, R8.reuse, R3, R6 ;  /* 0x0000000308077224 */ /* 0x040fe400078e0206 */
[----:B------:R-:W-:Y:S02]  /*36b0*/  IMAD.MOV.U32 R12, RZ, RZ, R17 ;  /* 0x000000ffff0c7224 */ /* 0x000fe400078e0011 */
[----:B------:R-:W-:Y:S01]  /*36c0*/  @!P2 IMAD.MOV R2, RZ, RZ, -R2 ;  /* 0x000000ffff02a224 */ /* 0x000fe200078e0a02 */
[C---:B------:R-:W-:Y:S01]  /*36d0*/  ISETP.GT.U32.AND P2, PT, R8.reuse, R5, PT ;  /* 0x000000050800720c */ /* 0x040fe20003f44070 */
[----:B------:R-:W-:Y:S02]  /*36e0*/  @!P1 IMAD.MOV R16, RZ, RZ, -R16 ;  /* 0x000000ffff109224 */ /* 0x000fe400078e0a10 */
[----:B------:R-:W-:Y:S01]  /*36f0*/  @!P4 IMAD.MOV R13, RZ, RZ, -R13 ;  /* 0x000000ffff0dc224 */ /* 0x000fe200078e0a0d */
[C---:B------:R-:W-:Y:S01]  /*3700*/  ISETP.GT.U32.AND P4, PT, R8.reuse, R21, PT ;  /* 0x000000150800720c */ /* 0x040fe20003f84070 */
[----:B------:R-:W-:Y:S01]  /*3710*/  @!P5 IMAD.MOV R12, RZ, RZ, -R12 ;  /* 0x000000ffff0cd224 */ /* 0x000fe200078e0a0c */
[----:B------:R-:W-:Y:S01]  /*3720*/  ISETP.GT.U32.AND P5, PT, R8, R7, PT ;  /* 0x000000070800720c */ /* 0x000fe20003fa4070 */
[--C-:B------:R-:W-:Y:S01]  /*3730*/  @!P0 IMAD.IADD R19, R19, 0x1, -R8.reuse ;  /* 0x0000000113138824 */ /* 0x100fe200078e0a08 */
[----:B------:R-:W-:Y:S01]  /*3740*/  STL [R1+0x318], R16 ;  /* 0x0003181001007387 */ /* 0x000fe20000100800 */
[C---:B------:R-:W-:Y:S01]  /*3750*/  VIADD R3, R0.reuse, 0x37 ;  /* 0x0000003700037836 */ /* 0x040fe20000000000 */
[----:B------:R-:W-:Y:S01]  /*3760*/  ISETP.GE.AND P0, PT, R23, RZ, PT ;  /* 0x000000ff1700720c */ /* 0x000fe20003f06270 */
[----:B------:R-:W-:Y:S01]  /*3770*/  VIADD R90, R0, 0xc1 ;  /* 0x000000c1005a7836 */ /* 0x000fe20000000000 */
[----:B------:R-:W-:Y:S01]  /*3780*/  STL [R1+0x3f4], R13 ;  /* 0x0003f40d01007387 */ /* 0x000fe20000100800 */
[C---:B------:R-:W-:Y:S01]  /*3790*/  ISETP.GT.U32.AND P1, PT, R8.reuse, R19, PT ;  /* 0x000000130800720c */ /* 0x040fe20003f24070 */
[--C-:B------:R-:W-:Y:S01]  /*37a0*/  @!P2 IMAD.IADD R5, R5, 0x1, -R8.reuse ;  /* 0x000000010505a824 */ /* 0x100fe200078e0a08 */
[----:B------:R-:W-:Y:S01]  /*37b0*/  IABS R4, R3 ;  /* 0x0000000300047213 */ /* 0x000fe20000000000 */
[----:B------:R0:W-:Y:S01]  /*37c0*/  STL [R1+0xa8], R2 ;  /* 0x0000a80201007387 */ /* 0x0001e20000100800 */
[--C-:B------:R-:W-:Y:S01]  /*37d0*/  @!P4 IMAD.IADD R21, R21, 0x1, -R8.reuse ;  /* 0x000000011515c824 */ /* 0x100fe200078e0a08 */
[----:B------:R-:W-:Y:S01]  /*37e0*/  ISETP.GE.AND P2, PT, R3, RZ, PT ;  /* 0x000000ff0300720c */ /* 0x000fe20003f46270 */
[----:B------:R-:W-:Y:S01]  /*37f0*/  @!P5 IMAD.IADD R7, R7, 0x1, -R8 ;  /* 0x000000010707d824 */ /* 0x000fe200078e0a08 */
[----:B------:R-:W-:Y:S01]  /*3800*/  ISETP.GT.U32.AND P5, PT, R8, R5, PT ;  /* 0x000000050800720c */ /* 0x000fe20003fa4070 */
[----:B------:R-:W-:Y:S01]  /*3810*/  IMAD.HI.U32 R3, R9, R4, RZ ;  /* 0x0000000409037227 */ /* 0x000fe200078e00ff */
[----:B------:R-:W-:Y:S03]  /*3820*/  STL [R1+0xac], R12 ;  /* 0x0000ac0c01007387 */ /* 0x000fe60000100800 */
[----:B------:R-:W-:-:S02]  /*3830*/  IMAD.MOV R3, RZ, RZ, -R3 ;  /* 0x000000ffff037224 */ /* 0x000fc400078e0a03 */
[----:B0-----:R-:W-:Y:S02]  /*3840*/  VIADD R2, R0, 0x36 ;  /* 0x0000003600027836 */ /* 0x001fe40000000000 */
[----:B------:R-:W-:Y:S01]  /*3850*/  @!P1 IMAD.IADD R19, R19, 0x1, -R8 ;  /* 0x0000000113139824 */ /* 0x000fe200078e0a08 */
[----:B------:R-:W-:Y:S01]  /*3860*/  ISETP.GE.AND P1, PT, R14, RZ, PT ;  /* 0x000000ff0e00720c */ /* 0x000fe20003f26270 */
[----:B------:R-:W-:Y:S01]  /*3870*/  IMAD R3, R8, R3, R4 ;  /* 0x0000000308037224 */ /* 0x000fe200078e0204 */
[----:B------:R-:W-:Y:S01]  /*3880*/  IABS R15, R2 ;  /* 0x00000002000f7213 */ /* 0x000fe20000000000 */
[----:B------:R-:W-:Y:S01]  /*3890*/  IMAD.MOV.U32 R6, RZ, RZ, R19 ;  /* 0x000000ffff067224 */ /* 0x000fe200078e0013 */
[----:B------:R-:W-:Y:S01]  /*38a0*/  ISETP.GE.AND P4, PT, R2, RZ, PT ;  /* 0x000000ff0200720c */ /* 0x000fe20003f86270 */
[----:B------:R-:W-:Y:S02]  /*38b0*/  @!P5 IMAD.IADD R5, R5, 0x1, -R8 ;  /* 0x000000010505d824 */ /* 0x000fe400078e0a08 */
[----:B------:R-:W-:-:S04]  /*38c0*/  IMAD.HI.U32 R2, R9, R15, RZ ;  /* 0x0000000f09027227 */ /* 0x000fc800078e00ff */
[----:B------:R-:W-:Y:S02]  /*38d0*/  IMAD.MOV R2, RZ, RZ, -R2 ;  /* 0x000000ffff027224 */ /* 0x000fe400078e0a02 */
[----:B------:R-:W-:Y:S01]  /*38e0*/  @!P3 IMAD.MOV R6, RZ, RZ, -R6 ;  /* 0x000000ffff06b224 */ /* 0x000fe200078e0a06 */
[C---:B------:R-:W-:Y:S01]  /*38f0*/  ISETP.GT.U32.AND P3, PT, R8.reuse, R7, PT ;  /* 0x000000070800720c */ /* 0x040fe20003f64070 */
[----:B------:R-:W-:Y:S02]  /*3900*/  IMAD R15, R8, R2, R15 ;  /* 0x00000002080f7224 */ /* 0x000fe400078e020f */
[----:B------:R-:W-:Y:S01]  /*3910*/  IMAD.MOV.U32 R14, RZ, RZ, R5 ;  /* 0x000000ffff0e7224 */ /* 0x000fe200078e0005 */
[----:B------:R0:W-:Y:S01]  /*3920*/  STL [R1+0xb0], R6 ;  /* 0x0000b00601007387 */ /* 0x0001e20000100800 */
[----:B------:R-:W-:Y:S01]  /*3930*/  VIADD R2, R0, 0x39 ;  /* 0x0000003900027836 */ /* 0x000fe20000000000 */
[C---:B------:R-:W-:Y:S01]  /*3940*/  ISETP.GT.U32.AND P5, PT, R8.reuse, R15, PT ;  /* 0x0000000f0800720c */ /* 0x040fe20003fa4070 */
[----:B------:R-:W-:Y:S01]  /*3950*/  @!P6 IMAD.MOV R14, RZ, RZ, -R14 ;  /* 0x000000ffff0ee224 */ /* 0x000fe200078e0a0e */
[----:B------:R-:W-:Y:S01]  /*3960*/  ISETP.GT.U32.AND P6, PT, R8, R3, PT ;  /* 0x000000030800720c */ /* 0x000fe20003fc4070 */
[----:B------:R-:W-:Y:S01]  /*3970*/  IMAD.MOV.U32 R10, RZ, RZ, R21 ;  /* 0x000000ffff0a7224 */ /* 0x000fe200078e0015 */
[----:B------:R-:W-:Y:S01]  /*3980*/  IABS R13, R2 ;  /* 0x00000002000d7213 */ /* 0x000fe20000000000 */
[----:B------:R-:W-:-:S02]  /*3990*/  VIADD R16, R0, 0x3d ;  /* 0x0000003d00107836 */ /* 0x000fc40000000000 */
[----:B------:R-:W-:Y:S01]  /*39a0*/  @!P3 IMAD.IADD R7, R7, 0x1, -R8 ;  /* 0x000000010707b824 */ /* 0x000fe200078e0a08 */
[----:B------:R-:W-:Y:S01]  /*39b0*/  ISETP.GE.AND P3, PT, R2, RZ, PT ;  /* 0x000000ff0200720c */ /* 0x000fe20003f66270 */
[----:B0-----:R-:W-:Y:S02]  /*39c0*/  VIADD R6, R0, 0x38 ;  /* 0x0000003800067836 */ /* 0x001fe40000000000 */
[----:B------:R-:W-:Y:S02]  /*39d0*/  @!P0 IMAD.MOV R10, RZ, RZ, -R10 ;  /* 0x000000ffff0a8224 */ /* 0x000fe400078e0a0a */
[--C-:B------:R-:W-:Y:S01]  /*39e0*/  @!P5 IMAD.IADD R15, R15, 0x1, -R8.reuse ;  /* 0x000000010f0fd824 */ /* 0x100fe200078e0a08 */
[----:B------:R-:W-:Y:S01]  /*39f0*/  IABS R11, R6 ;  /* 0x00000006000b7213 */ /* 0x000fe20000000000 */
[----:B------:R-:W-:Y:S01]  /*3a00*/  @!P6 IMAD.IADD R3, R3, 0x1, -R8 ;  /* 0x000000010303e824 */ /* 0x000fe200078e0a08 */
[----:B------:R-:W-:Y:S01]  /*3a10*/  ISETP.GE.AND P0, PT, R6, RZ, PT ;  /* 0x000000ff0600720c */ /* 0x000fe20003f06270 */
[----:B------:R-:W-:Y:S01]  /*3a20*/  VIADD R6, R0, 0x3a ;  /* 0x0000003a00067836 */ /* 0x000fe20000000000 */
[C---:B------:R-:W-:Y:S01]  /*3a30*/  ISETP.GT.U32.AND P5, PT, R8.reuse, R15, PT ;  /* 0x0000000f0800720c */ /* 0x040fe20003fa4070 */
[----:B------:R-:W-:Y:S01]  /*3a40*/  IMAD.HI.U32 R2, R9, R11, RZ ;  /* 0x0000000b09027227 */ /* 0x000fe200078e00ff */
[----:B------:R0:W-:Y:S01]  /*3a50*/  STL [R1+0x650], R10 ;  /* 0x0006500a01007387 */ /* 0x0001e20000100800 */
[----:B------:R-:W-:-:S02]  /*3a60*/  ISETP.GT.U32.AND P6, PT, R8, R3, PT ;  /* 0x000000030800720c */ /* 0x000fc40003fc4070 */
[----:B------:R-:W-:Y:S01]  /*3a70*/  IMAD.MOV R4, RZ, RZ, -R2 ;  /* 0x000000ffff047224 */ /* 0x000fe200078e0a02 */
[----:B------:R-:W-:Y:S01]  /*3a80*/  IABS R17, R6 ;  /* 0x0000000600117213 */ /* 0x000fe20000000000 */
[----:B------:R-:W-:Y:S01]  /*3a90*/  IMAD.HI.U32 R2, R9, R13, RZ ;  /* 0x0000000d09027227 */ /* 0x000fe200078e00ff */
[----:B------:R1:W-:Y:S03]  /*3aa0*/  STL [R1+0x670], R14 ;  /* 0x0006700e01007387 */ /* 0x0003e60000100800 */
[----:B------:R-:W-:Y:S02]  /*3ab0*/  IMAD.MOV R2, RZ, RZ, -R2 ;  /* 0x000000ffff027224 */ /* 0x000fe400078e0a02 */
[----:B0-----:R-:W-:Y:S02]  /*3ac0*/  VIADD R10, R0, 0x3b ;  /* 0x0000003b000a7836 */ /* 0x001fe40000000000 */
[----:B------:R-:W-:-:S02]  /*3ad0*/  IMAD R11, R8, R4, R11 ;  /* 0x00000004080b7224 */ /* 0x000fc400078e020b */
[----:B------:R-:W-:Y:S01]  /*3ae0*/  IMAD R13, R8, R2, R13 ;  /* 0x00000002080d7224 */ /* 0x000fe200078e020d */
[----:B------:R-:W-:Y:S01]  /*3af0*/  IABS R19, R10 ;  /* 0x0000000a00137213 */ /* 0x000fe20000000000 */
[----:B------:R-:W-:-:S04]  /*3b00*/  IMAD.HI.U32 R2, R9, R17, RZ ;  /* 0x0000001109027227 */ /* 0x000fc800078e00ff */
[----:B------:R-:W-:Y:S01]  /*3b10*/  @!P5 IMAD.IADD R15, R15, 0x1, -R8 ;  /* 0x000000010f0fd824 */ /* 0x000fe200078e0a08 */
[----:B------:R-:W-:Y:S01]  /*3b20*/  ISETP.GT.U32.AND P5, PT, R8, R11, PT ;  /* 0x0000000b0800720c */ /* 0x000fe20003fa4070 */
[----:B------:R-:W-:-:S04]  /*3b30*/  IMAD.HI.U32 R4, R9, R19, RZ ;  /* 0x0000001309047227 */ /* 0x000fc800078e00ff */
[----:B------:R-:W-:Y:S02]  /*3b40*/  IMAD.MOV R2, RZ, RZ, -R2 ;  /* 0x000000ffff027224 */ /* 0x000fe400078e0a02 */
[----:B------:R-:W-:Y:S02]  /*3b50*/  IMAD.MOV.U32 R12, RZ, RZ, R7 ;  /* 0x000000ffff0c7224 */ /* 0x000fe400078e0007 */
[----:B------:R-:W-:Y:S02]  /*3b60*/  IMAD.MOV R4, RZ, RZ, -R4 ;  /* 0x000000ffff047224 */ /* 0x000fe400078e0a04 */
[----:B------:R-:W-:Y:S02]  /*3b70*/  IMAD R17, R8, R2, R17 ;  /* 0x0000000208117224 */ /* 0x000fe400078e0211 */
[----:B------:R-:W-:Y:S01]  /*3b80*/  @!P1 IMAD.MOV R12, RZ, RZ, -R12 ;  /* 0x000000ffff0c9224 */ /* 0x000fe200078e0a0c */
[----:B------:R-:W-:Y:S01]  /*3b90*/  ISETP.GE.AND P1, PT, R6, RZ, PT ;  /* 0x000000ff0600720c */ /* 0x000fe20003f26270 */
[C---:B------:R-:W-:Y:S01]  /*3ba0*/  IMAD R19, R8.reuse, R4, R19 ;  /* 0x0000000408137224 */ /* 0x040fe200078e0213 */
[----:B------:R-:W-:Y:S01]  /*3bb0*/  IABS R4, R16 ;  /* 0x0000001000047213 */ /* 0x000fe20000000000 */
[----:B------:R-:W-:Y:S01]  /*3bc0*/  @!P6 IMAD.IADD R3, R3, 0x1, -R8 ;  /* 0x000000010303e824 */ /* 0x000fe200078e0a08 */
[----:B------:R-:W-:Y:S01]  /*3bd0*/  ISETP.GT.U32.AND P6, PT, R8, R17, PT ;  /* 0x000000110800720c */ /* 0x000fe20003fc4070 */
[----:B------:R-:W-:Y:S01]  /*3be0*/  VIADD R6, R0, 0x3c ;  /* 0x0000003c00067836 */ /* 0x000fe20000000000 */
[----:B------:R-:W-:Y:S01]  /*3bf0*/  STL [R1+0x6a0], R12 ;  /* 0x0006a00c01007387 */ /* 0x000fe20000100800 */
[----:B------:R-:W-:-:S02]  /*3c00*/  IMAD.MOV.U32 R7, RZ, RZ, R15 ;  /* 0x000000ffff077224 */ /* 0x000fc400078e000f */
[----:B------:R-:W-:Y:S01]  /*3c10*/  @!P5 IMAD.IADD R11, R11, 0x1, -R8 ;  /* 0x000000010b0bd824 */ /* 0x000fe200078e0a08 */
[C---:B------:R-:W-:Y:S01]  /*3c20*/  ISETP.GT.U32.AND P5, PT, R8.reuse, R19, PT ;  /* 0x000000130800720c */ /* 0x040fe20003fa4070 */
[----:B------:R-:W-:Y:S01]  /*3c30*/  @!P4 IMAD.MOV R7, RZ, RZ, -R7 ;  /* 0x000000ffff07c224 */ /* 0x000fe200078e0a07 */
[----:B------:R-:W-:Y:S01]  /*3c40*/  IABS R5, R6 ;  /* 0x0000000600057213 */ /* 0x000fe20000000000 */
[----:B------:R-:W-:Y:S01]  /*3c50*/  IMAD.MOV.U32 R18, RZ, RZ, R3 ;  /* 0x000000ffff127224 */ /* 0x000fe200078e0003 */
[----:B------:R-:W-:Y:S01]  /*3c60*/  ISETP.GT.U32.AND P4, PT, R8, R13, PT ;  /* 0x0000000d0800720c */ /* 0x000fe20003f84070 */
[----:B-1----:R-:W-:Y:S01]  /*3c70*/  VIADD R14, R0, 0x3f ;  /* 0x0000003f000e7836 */ /* 0x002fe20000000000 */
[----:B------:R0:W-:Y:S01]  /*3c80*/  STL [R1+0x6c0], R7 ;  /* 0x0006c00701007387 */ /* 0x0001e20000100800 */
[----:B------:R-:W-:-:S04]  /*3c90*/  IMAD.HI.U32 R2, R9, R5, RZ ;  /* 0x0000000509027227 */ /* 0x000fc800078e00ff */
[----:B------:R-:W-:Y:S02]  /*3ca0*/  @!P6 IMAD.IADD R17, R17, 0x1, -R8 ;  /* 0x000000011111e824 */ /* 0x000fe400078e0a08 */
[----:B------:R-:W-:Y:S02]  /*3cb0*/  IMAD.MOV R2, RZ, RZ, -R2 ;  /* 0x000000ffff027224 */ /* 0x000fe400078e0a02 */
[----:B------:R-:W-:Y:S01]  /*3cc0*/  @!P5 IMAD.IADD R19, R19, 0x1, -R8 ;  /* 0x000000011313d824 */ /* 0x000fe200078e0a08 */
[C---:B------:R-:W-:Y:S01]  /*3cd0*/  ISETP.GT.U32.AND P5, PT, R8.reuse, R17, PT ;  /* 0x000000110800720c */ /* 0x040fe20003fa4070 */
[----:B------:R-:W-:Y:S01]  /*3ce0*/  IMAD R15, R8, R2, R5 ;  /* 0x00000002080f7224 */ /* 0x000fe200078e0205 */
[----:B0-----:R-:W-:Y:S01]  /*3cf0*/  IABS R7, R14 ;  /* 0x0000000e00077213 */ /* 0x001fe20000000000 */
[----:B------:R-:W-:-:S04]  /*3d00*/  IMAD.HI.U32 R2, R9, R4, RZ ;  /* 0x0000000409027227 */ /* 0x000fc800078e00ff */
[----:B------:R-:W-:Y:S01]  /*3d10*/  @!P4 IMAD.IADD R13, R13, 0x1, -R8 ;  /* 0x000000010d0dc824 */ /* 0x000fe200078e0a08 */
[C---:B------:R-:W-:Y:S01]  /*3d20*/  ISETP.GT.U32.AND P4, PT, R8.reuse, R11, PT ;  /* 0x0000000b0800720c */ /* 0x040fe20003f84070 */
[----:B------:R-:W-:Y:S02]  /*3d30*/  IMAD.MOV R3, RZ, RZ, -R2 ;  /* 0x000000ffff037224 */ /* 0x000fe400078e0a02 */
[----:B------:R-:W-:Y:S01]  /*3d40*/  @!P2 IMAD.MOV R18, RZ, RZ, -R18 ;  /* 0x000000ffff12a224 */ /* 0x000fe200078e0a12 */
[C---:B------:R-:W-:Y:S01]  /*3d50*/  ISETP.GT.U32.AND P6, PT, R8.reuse, R13, PT ;  /* 0x0000000d0800720c */ /* 0x040fe20003fc4070 */
[C---:B------:R-:W-:Y:S01]  /*3d60*/  IMAD R3, R8.reuse, R3, R4 ;  /* 0x0000000308037224 */ /* 0x040fe200078e0204 */
[----:B------:R-:W-:Y:S01]  /*3d70*/  ISETP.GT.U32.AND P2, PT, R8, R19, PT ;  /* 0x000000130800720c */ /* 0x000fe20003f44070 */
[----:B------:R-:W-:Y:S01]  /*3d80*/  @!P5 IMAD.IADD R17, R17, 0x1, -R8 ;  /* 0x000000011111d824 */ /* 0x000fe200078e0a08 */
[----:B------:R0:W-:Y:S01]  /*3d90*/  STL [R1+0x6cc], R18 ;  /* 0x0006cc1201007387 */ /* 0x0001e20000100800 */
[----:B------:R-:W-:Y:S01]  /*3da0*/  VIADD R12, R0, 0x3e ;  /* 0x0000003e000c7836 */ /* 0x000fe20000000000 */
[----:B------:R-:W-:Y:S01]  /*3db0*/  ISETP.GT.U32.AND P5, PT, R8, R3, PT ;  /* 0x000000030800720c */ /* 0x000fe20003fa4070 */
[----:B------:R-:W-:-:S03]  /*3dc0*/  IMAD.HI.U32 R4, R9, R7, RZ ;  /* 0x0000000709047227 */ /* 0x000fc600078e00ff */
[----:B------:R-:W-:Y:S01]  /*3dd0*/  IABS R5, R12 ;  /* 0x0000000c00057213 */ /* 0x000fe20000000000 */
[--C-:B------:R-:W-:Y:S01]  /*3de0*/  @!P4 IMAD.IADD R11, R11, 0x1, -R8.reuse ;  /* 0x000000010b0bc824 */ /* 0x100fe200078e0a08 */
[----:B------:R-:W-:Y:S01]  /*3df0*/  ISETP.GT.U32.AND P4, PT, R8, R15, PT ;  /* 0x0000000f0800720c */ /* 0x000fe20003f84070 */
[----:B------:R-:W-:Y:S01]  /*3e00*/  @!P6 IMAD.IADD R13, R13, 0x1, -R8 ;  /* 0x000000010d0de824 */ /* 0x000fe200078e0a08 */
[----:B------:R-:W-:Y:S01]  /*3e10*/  ISETP.GE.AND P6, PT, R10, RZ, PT ;  /* 0x000000ff0a00720c */ /* 0x000fe20003fc6270 */
[----:B------:R-:W-:Y:S02]  /*3e20*/  VIADD R10, R0, 0x40 ;  /* 0x00000040000a7836 */ /* 0x000fe40000000000 */
[----:B------:R-:W-:-:S04]  /*3e30*/  IMAD.HI.U32 R2, R9, R5, RZ ;  /* 0x0000000509027227 */ /* 0x000fc800078e00ff */
[--C-:B------:R-:W-:Y:S01]  /*3e40*/  @!P2 IMAD.IADD R19, R19, 0x1, -R8.reuse ;  /* 0x000000011313a824 */ /* 0x100fe200078e0a08 */
[----:B------:R-:W-:Y:S01]  /*3e50*/  ISETP.GE.AND P2, PT, R6, RZ, PT ;  /* 0x000000ff0600720c */ /* 0x000fe20003f46270 */
[----:B------:R-:W-:Y:S01]  /*3e60*/  @!P5 IMAD.IADD R3, R3, 0x1, -R8 ;  /* 0x000000010303d824 */ /* 0x000fe200078e0a08 */
[----:B------:R-:W-:Y:S01]  /*3e70*/  IABS R6, R10 ;  /* 0x0000000a00067213 */ /* 0x000fe20000000000 */
[----:B------:R-:W-:Y:S02]  /*3e80*/  IMAD.MOV R2, RZ, RZ, -R2 ;  /* 0x000000ffff027224 */ /* 0x000fe400078e0a02 */
[----:B------:R-:W-:Y:S01]  /*3e90*/  IMAD.MOV.U32 R21, RZ, RZ, R11 ;  /* 0x000000ffff157224 */ /* 0x000fe200078e000b */
[C---:B------:R-:W-:Y:S01]  /*3ea0*/  ISETP.GT.U32.AND P5, PT, R8.reuse, R3, PT ;  /* 0x000000030800720c */ /* 0x040fe20003fa4070 */
[----:B------:R-:W-:Y:S02]  /*3eb0*/  IMAD R5, R8, R2, R5 ;  /* 0x0000000208057224 */ /* 0x000fe400078e0205 */
[----:B------:R-:W-:-:S04]  /*3ec0*/  IMAD.HI.U32 R2, R9, R6, RZ ;  /* 0x0000000609027227 */ /* 0x000fc800078e00ff */
[----:B------:R-:W-:Y:S02]  /*3ed0*/  IMAD.MOV R11, RZ, RZ, -R2 ;  /* 0x000000ffff0b7224 */ /* 0x000fe400078e0a02 */
[----:B------:R-:W-:Y:S02]  /*3ee0*/  IMAD.MOV R4, RZ, RZ, -R4 ;  /* 0x000000ffff047224 */ /* 0x000fe400078e0a04 */
[----:B------:R-:W-:Y:S01]  /*3ef0*/  @!P4 IMAD.IADD R15, R15, 0x1, -R8 ;  /* 0x000000010f0fc824 */ /* 0x000fe200078e0a08 */
[----:B------:R-:W-:Y:S01]  /*3f00*/  ISETP.GE.AND P4, PT, R16, RZ, PT ;  /* 0x000000ff1000720c */ /* 0x000fe20003f86270 */
[----:B0-----:R-:W-:Y:S02]  /*3f10*/  IMAD.MOV.U32 R18, RZ, RZ, R13 ;  /* 0x000000ffff127224 */ /* 0x001fe400078e000d */
[C---:B------:R-:W-:Y:S02]  /*3f20*/  IMAD R11, R8.reuse, R11, R6 ;  /* 0x0000000b080b7224 */ /* 0x040fe400078e0206 */
[----:B------:R-:W-:-:S02]  /*3f30*/  IMAD R7, R8, R4, R7 ;  /* 0x0000000408077224 */ /* 0x000fc400078e0207 */
[----:B------:R-:W-:Y:S01]  /*3f40*/  @!P0 IMAD.MOV R21, RZ, RZ, -R21 ;  /* 0x000000ffff158224 */ /* 0x000fe200078e0a15 */
[C---:B------:R-:W-:Y:S01]  /*3f50*/  ISETP.GT.U32.AND P0, PT, R8.reuse, R15, PT ;  /* 0x0000000f0800720c */ /* 0x040fe20003f04070 */
[----:B------:R-:W-:Y:S02]  /*3f60*/  IMAD.MOV.U32 R4, RZ, RZ, R17 ;  /* 0x000000ffff047224 */ /* 0x000fe400078e0011 */
[----:B------:R-:W-:Y:S01]  /*3f70*/  @!P3 IMAD.MOV R18, RZ, RZ, -R18 ;  /* 0x000000ffff12b224 */ /* 0x000fe200078e0a12 */
[C---:B------:R-:W-:Y:S01]  /*3f80*/  ISETP.GT.U32.AND P3, PT, R8.reuse, R5, PT ;  /* 0x000000050800720c */ /* 0x040fe20003f64070 */
[----:B------:R-:W-:Y:S01]  /*3f90*/  IMAD.MOV.U32 R2, RZ, RZ, R19 ;  /* 0x000000ffff027224 */ /* 0x000fe200078e0013 */
[----:B------:R-:W-:Y:S01]  /*3fa0*/  STL [R1+0xb4], R21 ;  /* 0x0000b41501007387 */ /* 0x000fe20000100800 */
[----:B------:R-:W-:Y:S01]  /*3fb0*/  @!P5 IMAD.IADD R3, R3, 0x1, -R8 ;  /* 0x000000010303d824 */ /* 0x000fe200078e0a08 */
[C---:B------:R-:W-:Y:S01]  /*3fc0*/  ISETP.GT.U32.AND P5, PT, R8.reuse, R11, PT ;  /* 0x0000000b0800720c */ /* 0x040fe20003fa4070 */
[----:B------:R-:W-:Y:S01]  /*3fd0*/  @!P1 IMAD.MOV R4, RZ, RZ, -R4 ;  /* 0x000000ffff049224 */ /* 0x000fe200078e0a04 */
[----:B------:R-:W-:Y:S01]  /*3fe0*/  STL [R1+0xb8], R18 ;  /* 0x0000b81201007387 */ /* 0x000fe20000100800 */
[----:B------:R-:W-:Y:S01]  /*3ff0*/  @!P6 IMAD.MOV R2, RZ, RZ, -R2 ;  /* 0x000000ffff02e224 */ /* 0x000fe200078e0a02 */
[----:B------:R-:W-:Y:S01]  /*4000*/  ISETP.GT.U32.AND P6, PT, R8, R7, PT ;  /* 0x000000070800720c */ /* 0x000fe20003fc4070 */
[----:B------:R-:W-:Y:S01]  /*4010*/  VIADD R16, R0, 0x41 ;  /* 0x0000004100107836 */ /* 0x000fe20000000000 */
[----:B------:R-:W-:Y:S01]  /*4020*/  ISETP.GE.AND P1, PT, R12, RZ, PT ;  /* 0x000000ff0c00720c */ /* 0x000fe20003f26270 */
[----:B------:R0:W-:Y:S01]  /*4030*/  STL [R1+0x6f0], R4 ;  /* 0x0006f00401007387 */ /* 0x0001e20000100800 */
[----:B------:R-:W-:-:S02]  /*4040*/  VIADD R12, R0, 0x42 ;  /* 0x00000042000c7836 */ /* 0x000fc40000000000 */
[--C-:B------:R-:W-:Y:S01]  /*4050*/  @!P0 IMAD.IADD R15, R15, 0x1, -R8.reuse ;  /* 0x000000010f0f8824 */ /* 0x100fe200078e0a08 */
[----:B------:R1:W-:Y:S01]  /*4060*/  STL [R1+0x718], R2 ;  /* 0x0007180201007387 */ /* 0x0003e20000100800 */
[--C-:B------:R-:W-:Y:S01]  /*4070*/  @!P3 IMAD.IADD R5, R5, 0x1, -R8.reuse ;  /* 0x000000010505b824 */ /* 0x100fe200078e0a08 */
[----:B------:R-:W-:Y:S01]  /*4080*/  IABS R19, R12 ;  /* 0x0000000c00137213 */ /* 0x000fe20000000000 */
[--C-:B------:R-:W-:Y:S01]  /*4090*/  @!P5 IMAD.IADD R11, R11, 0x1, -R8.reuse ;  /* 0x000000010b0bd824 */ /* 0x100fe200078e0a08 */
[----:B------:R-:W-:Y:S01]  /*40a0*/  ISETP.GE.AND P3, PT, R10, RZ, PT ;  /* 0x000000ff0a00720c */ /* 0x000fe20003f66270 */
[----:B------:R-:W-:Y:S01]  /*40b0*/  IMAD.MOV.U32 R13, RZ, RZ, R15 ;  /* 0x000000ffff0d7224 */ /* 0x000fe200078e000f */
[----:B0-----:R-:W-:Y:S01]  /*40c0*/  IABS R4, R16 ;  /* 0x0000001000047213 */ /* 0x001fe20000000000 */
[----:B------:R-:W-:Y:S01]  /*40d0*/  @!P6 IMAD.IADD R7, R7, 0x1, -R8 ;  /* 0x000000010707e824 */ /* 0x000fe200078e0a08 */
[C---:B------:R-:W-:Y:S01]  /*40e0*/  ISETP.GT.U32.AND P6, PT, R8.reuse, R5, PT ;  /* 0x000000050800720c */ /* 0x040fe20003fc4070 */
[----:B------:R-:W-:Y:S01]  /*40f0*/  @!P2 IMAD.MOV R13, RZ, RZ, -R13 ;  /* 0x000000ffff0da224 */ /* 0x000fe200078e0a0d */
[C---:B------:R-:W-:Y:S01]  /*4100*/  ISETP.GT.U32.AND P5, PT, R8.reuse, R11, PT ;  /* 0x0000000b0800720c */ /* 0x040fe20003fa4070 */
[----:B-1----:R-:W-:Y:S01]  /*4110*/  IMAD.HI.U32 R2, R9, R4, RZ ;  /* 0x0000000409027227 */ /* 0x002fe200078e00ff */
[----:B------:R-:W-:-:S02]  /*4120*/  ISETP.GT.U32.AND P2, PT, R8, R7, PT ;  /* 0x000000070800720c */ /* 0x000fc40003f44070 */
[----:B------:R0:W-:Y:S01]  /*4130*/  STL [R1+0x73c], R13 ;  /* 0x00073c0d01007387 */ /* 0x0001e20000100800 */
[----:B------:R-:W-:Y:S01]  /*4140*/  IMAD.MOV R15, RZ, RZ, -R2 ;  /* 0x000000ffff0f7224 */ /* 0x000fe200078e0a02 */
[----:B------:R-:W-:Y:S01]  /*4150*/  ISETP.GE.AND P0, PT, R14, RZ, PT ;  /* 0x000000ff0e00720c */ /* 0x000fe20003f06270 */
[----:B------:R-:W-:-:S04]  /*4160*/  IMAD.HI.U32 R2, R9, R19, RZ ;  /* 0x0000001309027227 */ /* 0x000fc800078e00ff */
[----:B------:R-:W-:Y:S02]  /*4170*/  IMAD.MOV R2, RZ, RZ, -R2 ;  /* 0x000000ffff027224 */ /* 0x000fe400078e0a02 */
[C---:B------:R-:W-:Y:S02]  /*4180*/  IMAD R15, R8.reuse, R15, R4 ;  /* 0x0000000f080f7224 */ /* 0x040fe400078e0204 */
[C---:B------:R-:W-:Y:S02]  /*4190*/  IMAD R19, R8.reuse, R2, R19 ;  /* 0x0000000208137224 */ /* 0x040fe400078e0213 */
[--C-:B------:R-:W-:Y:S01]  /*41a0*/  @!P6 IMAD.IADD R5, R5, 0x1, -R8.reuse ;  /* 0x000000010505e824 */ /* 0x100fe200078e0a08 */
[C---:B------:R-:W-:Y:S01]  /*41b0*/  ISETP.GT.U32.AND P6, PT, R8.reuse, R15, PT ;  /* 0x0000000f0800720c */ /* 0x040fe20003fc4070 */
[----:B------:R-:W-:Y:S01]  /*41c0*/  @!P5 IMAD.IADD R11, R11, 0x1, -R8 ;  /* 0x000000010b0bd824 */ /* 0x000fe200078e0a08 */
[----:B------:R-:W-:Y:S01]  /*41d0*/  ISETP.GT.U32.AND P5, PT, R8, R19, PT ;  /* 0x000000130800720c */ /* 0x000fe20003fa4070 */
[----:B------:R-:W-:-:S02]  /*41e0*/  VIADD R6, R0, 0x43 ;  /* 0x0000004300067836 */ /* 0x000fc40000000000 */
[--C-:B------:R-:W-:Y:S01]  /*41f0*/  @!P2 IMAD.IADD R7, R7, 0x1, -R8.reuse ;  /* 0x000000010707a824 */ /* 0x100fe200078e0a08 */
[----:B------:R-:W-:Y:S01]  /*4200*/  ISETP.GE.AND P2, PT, R16, RZ, PT ;  /* 0x000000ff1000720c */ /* 0x000fe20003f46270 */
[C---:B------:R-:W-:Y:S01]  /*4210*/  VIADD R16, R0.reuse, 0x45 ;  /* 0x0000004500107836 */ /* 0x040fe20000000000 */
[----:B------:R-:W-:Y:S01]  /*4220*/  IABS R17, R6 ;  /* 0x0000000600117213 */ /* 0x000fe20000000000 */
[----:B------:R-:W-:Y:S02]  /*4230*/  VIADD R10, R0, 0x44 ;  /* 0x00000044000a7836 */ /* 0x000fe40000000000 */
[----:B------:R-:W-:Y:S01]  /*4240*/  @!P4 IMAD.MOV R3, RZ, RZ, -R3 ;  /* 0x000000ffff03c224 */ /* 0x000fe200078e0a03 */
[----:B------:R-:W-:Y:S01]  /*4250*/  IABS R18, R16 ;  /* 0x0000001000127213 */ /* 0x000fe20000000000 */
[----:B------:R-:W-:Y:S01]  /*4260*/  IMAD.HI.U32 R2, R9, R17, RZ ;  /* 0x0000001109027227 */ /* 0x000fe200078e00ff */
[----:B0-----:R-:W-:Y:S02]  /*4270*/  IABS R13, R10 ;  /* 0x0000000a000d7213 */ /* 0x001fe40000000000 */
[----:B------:R0:W-:Y:S01]  /*4280*/  STL [R1+0x768], R3 ;  /* 0x0007680301007387 */ /* 0x0001e20000100800 */
[--C-:B------:R-:W-:Y:S01]  /*4290*/  @!P6 IMAD.IADD R15, R15, 0x1, -R8.reuse ;  /* 0x000000010f0fe824 */ /* 0x100fe200078e0a08 */
[----:B------:R-:W-:Y:S01]  /*42a0*/  ISETP.GE.AND P6, PT, R12, RZ, PT ;  /* 0x000000ff0c00720c */ /* 0x000fe20003fc6270 */
[----:B------:R-:W-:-:S02]  /*42b0*/  @!P5 IMAD.IADD R19, R19, 0x1, -R8 ;  /* 0x000000011313d824 */ /* 0x000fc400078e0a08 */
[----:B------:R-:W-:Y:S01]  /*42c0*/  IMAD.MOV R2, RZ, RZ, -R2 ;  /* 0x000000ffff027224 */ /* 0x000fe200078e0a02 */
[C---:B------:R-:W-:Y:S01]  /*42d0*/  ISETP.GT.U32.AND P4, PT, R8.reuse, R15, PT ;  /* 0x0000000f0800720c */ /* 0x040fe20003f84070 */
[----:B------:R-:W-:Y:S01]  /*42e0*/  IMAD.MOV.U32 R12, RZ, RZ, R18 ;  /* 0x000000ffff0c7224 */ /* 0x000fe200078e0012 */
[C---:B------:R-:W-:Y:S01]  /*42f0*/  ISETP.GT.U32.AND P5, PT, R8.reuse, R19, PT ;  /* 0x000000130800720c */ /* 0x040fe20003fa4070 */
[----:B------:R-:W-:Y:S02]  /*4300*/  IMAD R17, R8, R2, R17 ;  /* 0x0000000208117224 */ /* 0x000fe400078e0211 */
[----:B------:R-:W-:-:S04]  /*4310*/  IMAD.HI.U32 R2, R9, R12, RZ ;  /* 0x0000000c09027227 */ /* 0x000fc800078e00ff */
[----:B------:R-:W-:-:S04]  /*4320*/  IMAD.HI.U32 R4, R9, R13, RZ ;  /* 0x0000000d09047227 */ /* 0x000fc800078e00ff */
[----:B0-----:R-:W-:Y:S02]  /*4330*/  IMAD.MOV R3, RZ, RZ, -R2 ;  /* 0x000000ffff037224 */ /* 0x001fe400078e0a02 */
[----:B------:R-:W-:Y:S02]  /*4340*/  IMAD.MOV R4, RZ, RZ, -R4 ;  /* 0x000000ffff047224 */ /* 0x000fe400078e0a04 */
[----:B------:R-:W-:Y:S02]  /*4350*/  IMAD.MOV.U32 R21, RZ, RZ, R5 ;  /* 0x000000ffff157224 */ /* 0x000fe400078e0005 */
[----:B------:R-:W-:Y:S02]  /*4360*/  IMAD R3, R8, R3, R12 ;  /* 0x0000000308037224 */ /* 0x000fe400078e020c */
[----:B------:R-:W-:Y:S02]  /*4370*/  VIADD R14, R0, 0x46 ;  /* 0x00000046000e7836 */ /* 0x000fe40000000000 */
[----:B------:R-:W-:-:S02]  /*4380*/  IMAD.MOV.U32 R5, RZ, RZ, R7 ;  /* 0x000000ffff057224 */ /* 0x000fc400078e0007 */
[C---:B------:R-:W-:Y:S01]  /*4390*/  IMAD R13, R8.reuse, R4, R13 ;  /* 0x00000004080d7224 */ /* 0x040fe200078e020d */
[----:B------:R-:W-:Y:S01]  /*43a0*/  IABS R4, R14 ;  /* 0x0000000e00047213 */ /* 0x000fe20000000000 */
[----:B------:R-:W-:Y:S01]  /*43b0*/  @!P1 IMAD.MOV R21, RZ, RZ, -R21 ;  /* 0x000000ffff159224 */ /* 0x000fe200078e0a15 */
[C---:B------:R-:W-:Y:S01]  /*43c0*/  ISETP.GT.U32.AND P1, PT, R8.reuse, R17, PT ;  /* 0x000000110800720c */ /* 0x040fe20003f24070 */
[----:B------:R-:W-:Y:S02]  /*43d0*/  IMAD.MOV.U32 R2, RZ, RZ, R11 ;  /* 0x000000ffff027224 */ /* 0x000fe400078e000b */
[----:B------:R-:W-:Y:S01]  /*43e0*/  @!P5 IMAD.IADD R19, R19, 0x1, -R8 ;  /* 0x000000011313d824 */ /* 0x000fe200078e0a08 */
[C---:B------:R-:W-:Y:S01]  /*43f0*/  ISETP.GT.U32.AND P5, PT, R8.reuse, R3, PT ;  /* 0x000000030800720c */ /* 0x040fe20003fa4070 */
[----:B------:R-:W-:Y:S01]  /*4400*/  @!P0 IMAD.MOV R5, RZ, RZ, -R5 ;  /* 0x000000ffff058224 */ /* 0x000fe200078e0a05 */
[----:B------:R-:W-:Y:S01]  /*4410*/  STL [R1+0x76c], R21 ;  /* 0x00076c1501007387 */ /* 0x000fe20000100800 */
[----:B------:R-:W-:Y:S01]  /*4420*/  @!P3 IMAD.MOV R2, RZ, RZ, -R2 ;  /* 0x000000ffff02b224 */ /* 0x000fe200078e0a02 */
[----:B------:R-:W-:Y:S01]  /*4430*/  ISETP.GT.U32.AND P3, PT, R8, R13, PT ;  /* 0x0000000d0800720c */ /* 0x000fe20003f64070 */
[--C-:B------:R-:W-:Y:S01]  /*4440*/  @!P4 IMAD.IADD R15, R15, 0x1, -R8.reuse ;  /* 0x000000010f0fc824 */ /* 0x100fe200078e0a08 */
[----:B------:R0:W-:Y:S01]  /*4450*/  STL [R1+0x7b4], R5 ;  /* 0x0007b40501007387 */ /* 0x0001e20000100800 */
[----:B------:R-:W-:Y:S01]  /*4460*/  ISETP.GE.AND P0, PT, R6, RZ, PT ;  /* 0x000000ff0600720c */ /* 0x000fe20003f06270 */
[----:B------:R-:W-:Y:S01]  /*4470*/  VIADD R6, R0, 0x47 ;  /* 0x0000004700067836 */ /* 0x000fe20000000000 */
[----:B------:R-:W-:Y:S01]  /*4480*/  ISETP.GE.AND P4, PT, R10, RZ, PT ;  /* 0x000000ff0a00720c */ /* 0x000fe20003f86270 */
[----:B------:R1:W-:Y:S01]  /*4490*/  STL [R1+0xbc], R2 ;  /* 0x0000bc0201007387 */ /* 0x0003e20000100800 */
[--C-:B------:R-:W-:Y:S01]  /*44a0*/  @!P1 IMAD.IADD R17, R17, 0x1, -R8.reuse ;  /* 0x0000000111119824 */ /* 0x100fe200078e0a08 */
[----:B------:R-:W-:Y:S01]  /*44b0*/  ISETP.GE.AND P1, PT, R16, RZ, PT ;  /* 0x000000ff1000720c */ /* 0x000fe20003f26270 */
[----:B------:R-:W-:Y:S01]  /*44c0*/  @!P5 IMAD.IADD R3, R3, 0x1, -R8 ;  /* 0x000000010303d824 */ /* 0x000fe200078e0a08 */
[----:B------:R-:W-:Y:S01]  /*44d0*/  IABS R7, R6 ;  /* 0x0000000600077213 */ /* 0x000fe20000000000 */
[----:B------:R-:W-:-:S02]  /*44e0*/  IMAD.MOV.U32 R11, RZ, RZ, R15 ;  /* 0x000000ffff0b7224 */ /* 0x000fc400078e000f */
[----:B0-----:R-:W-:Y:S01]  /*44f0*/  IMAD.MOV.U32 R5, RZ, RZ, R4 ;  /* 0x000000ffff057224 */ /* 0x001fe200078e0004 */
[C---:B------:R-:W-:Y:S01]  /*4500*/  ISETP.GT.U32.AND P5, PT, R8.reuse, R3, PT ;  /* 0x000000030800720c */ /* 0x040fe20003fa4070 */
[----:B------:R-:W-:Y:S01]  /*4510*/  @!P3 IMAD.IADD R13, R13, 0x1, -R8 ;  /* 0x000000010d0db824 */ /* 0x000fe200078e0a08 */
[----:B------:R-:W-:Y:S01]  /*4520*/  ISETP.GT.U32.AND P3, PT, R8, R17, PT ;  /* 0x000000110800720c */ /* 0x000fe20003f64070 */
[----:B-1----:R-:W-:-:S04]  /*4530*/  IMAD.HI.U32 R2, R9, R5, RZ ;  /* 0x0000000509027227 */ /* 0x002fc800078e00ff */
[----:B------:R-:W-:Y:S02]  /*4540*/  IMAD.MOV R2, RZ, RZ, -R2 ;  /* 0x000000ffff027224 */ /* 0x000fe400078e0a02 */
[----:B------:R-:W-:Y:S01]  /*4550*/  @!P2 IMAD.MOV R11, RZ, RZ, -R11 ;  /* 0x000000ffff0ba224 */ /* 0x000fe200078e0a0b */
[C---:B------:R-:W-:Y:S01]  /*4560*/  ISETP.GT.U32.AND P2, PT, R8.reuse, R13, PT ;  /* 0x0000000d0800720c */ /* 0x040fe20003f44070 */
[----:B------:R-:W-:Y:S02]  /*4570*/  IMAD R5, R8, R2, R5 ;  /* 0x0000000208057224 */ /* 0x000fe400078e0205 */
[----:B------:R-:W-:Y:S01]  /*4580*/  IMAD.HI.U32 R2, R9, R7, RZ ;  /* 0x0000000709027227 */ /* 0x000fe200078e00ff */
[----:B------:R0:W-:Y:S03]  /*4590*/  STL [R1+0xc0], R11 ;  /* 0x0000c00b01007387 */ /* 0x0001e60000100800 */
[----:B------:R-:W-:-:S02]  /*45a0*/  IMAD.MOV R2, RZ, RZ, -R2 ;  /* 0x000000ffff027224 */ /* 0x000fc400078e0a02 */
[--C-:B------:R-:W-:Y:S01]  /*45b0*/  @!P3 IMAD.IADD R17, R17, 0x1, -R8.reuse ;  /* 0x000000011111b824 */ /* 0x100fe200078e0a08 */
[C---:B------:R-:W-:Y:S01]  /*45c0*/  ISETP.GT.U32.AND P3, PT, R8.reuse, R5, PT ;  /* 0x000000050800720c */ /* 0x040fe20003f64070 */
[----:B------:R-:W-:Y:S02]  /*45d0*/  IMAD R7, R8, R2, R7 ;  /* 0x0000000208077224 */ /* 0x000fe400078e0207 */
[----:B------:R-:W-:Y:S02]  /*45e0*/  @!P5 IMAD.IADD R3, R3, 0x1, -R8 ;  /* 0x000000010303d824 */ /* 0x000fe400078e0a08 */
[----:B------:R-:W-:Y:S01]  /*45f0*/  VIADD R4, R0, 0x48 ;  /* 0x0000004800047836 */ /* 0x000fe20000000000 */
[----:B------:R-:W-:Y:S01]  /*4600*/  ISETP.GT.U32.AND P5, PT, R8, R7, PT ;  /* 0x000000070800720c */ /* 0x000fe20003fa4070 */
[----:B------:R-:W-:Y:S02]  /*4610*/  IMAD.MOV.U32 R10, RZ, RZ, R19 ;  /* 0x000000ffff0a7224 */ /* 0x000fe400078e0013 */
[----:B------:R-:W-:Y:S01]  /*4620*/  VIADD R12, R0, 0x49 ;  /* 0x00000049000c7836 */ /* 0x000fe20000000000 */
[----:B0-----:R-:W-:Y:S01]  /*4630*/  IABS R11, R4 ;  /* 0x00000004000b7213 */ /* 0x001fe20000000000 */
[----:B------:R-:W-:Y:S01]  /*4640*/  @!P6 IMAD.MOV R10, RZ, RZ, -R10 ;  /* 0x000000ffff0ae224 */ /* 0x000fe200078e0a0a */
[----:B------:R-:W-:Y:S01]  /*4650*/  ISETP.GE.AND P6, PT, R14, RZ, PT ;  /* 0x000000ff0e00720c */ /* 0x000fe20003fc6270 */
[----:B------:R-:W-:-:S02]  /*4660*/  IMAD.MOV.U32 R16, RZ, RZ, R17 ;  /* 0x000000ffff107224 */ /* 0x000fc400078e0011 */
[----:B------:R-:W-:Y:S01]  /*4670*/  IMAD.HI.U32 R2, R9, R11, RZ ;  /* 0x0000000b09027227 */ /* 0x000fe200078e00ff */
[----:B------:R0:W-:Y:S03]  /*4680*/  STL [R1+0x7b8], R10 ;  /* 0x0007b80a01007387 */ /* 0x0001e60000100800 */
[--C-:B------:R-:W-:Y:S01]  /*4690*/  @!P3 IMAD.IADD R5, R5, 0x1, -R8.reuse ;  /* 0x000000010505b824 */ /* 0x100fe200078e0a08 */
[----:B------:R-:W-:Y:S01]  /*46a0*/  ISETP.GE.AND P3, PT, R4, RZ, PT ;  /* 0x000000ff0400720c */ /* 0x000fe20003f66270 */
[--C-:B------:R-:W-:Y:S01]  /*46b0*/  @!P2 IMAD.IADD R13, R13, 0x1, -R8.reuse ;  /* 0x000000010d0da824 */ /* 0x100fe200078e0a08 */
[----:B------:R-:W-:Y:S01]  /*46c0*/  ISETP.GE.AND P2, PT, R6, RZ, PT ;  /* 0x000000ff0600720c */ /* 0x000fe20003f46270 */
[----:B------:R-:W-:Y:S01]  /*46d0*/  @!P5 IMAD.IADD R7, R7, 0x1, -R8 ;  /* 0x000000010707d824 */ /* 0x000fe200078e0a08 */
[----:B------:R-:W-:Y:S01]  /*46e0*/  IABS R6, R12 ;  /* 0x0000000c00067213 */ /* 0x000fe20000000000 */
[----:B------:R-:W-:-:S02]  /*46f0*/  IMAD.MOV R2, RZ, RZ, -R2 ;  /* 0x000000ffff027224 */ /* 0x000fc400078e0a02 */
[----:B0-----:R-:W-:Y:S01]  /*4700*/  VIADD R10, R0, 0x4a ;  /* 0x0000004a000a7836 */ /* 0x001fe20000000000 */
[C---:B------:R-:W-:Y:S01]  /*4710*/  ISETP.GT.U32.AND P5, PT, R8.reuse, R7, PT ;  /* 0x000000070800720c */ /* 0x040fe20003fa4070 */
[----:B------:R-:W-:Y:S01]  /*4720*/  @!P0 IMAD.MOV R16, RZ, RZ, -R16 ;  /* 0x000000ffff108224 */ /* 0x000fe200078e0a10 */
[C---:B------:R-:W-:Y:S01]  /*4730*/  ISETP.GT.U32.AND P0, PT, R8.reuse, R5, PT ;  /* 0x000000050800720c */ /* 0x040fe20003f04070 */
[----:B------:R-:W-:Y:S01]  /*4740*/  @!P4 IMAD.MOV R13, RZ, RZ, -R13 ;  /* 0x000000ffff0dc224 */ /* 0x000fe200078e0a0d */
[----:B------:R-:W-:Y:S01]  /*4750*/  IABS R15, R10 ;  /* 0x0000000a000f7213 */ /* 0x000fe20000000000 */
[----:B------:R-:W-:Y:S01]  /*4760*/  @!P1 IMAD.MOV R3, RZ, RZ, -R3 ;  /* 0x000000ffff039224 */ /* 0x000fe200078e0a03 */
[----:B------:R-:W-:Y:S01]  /*4770*/  STL [R1+0x810], R16 ;  /* 0x0008101001007387 */ /* 0x000fe20000100800 */
[----:B------:R-:W-:Y:S01]  /*4780*/  IMAD R11, R8, R2, R11 ;  /* 0x00000002080b7224 */ /* 0x000fe200078e020b */
[----:B------:R-:W-:Y:S01]  /*4790*/  ISETP.GE.AND P1, PT, R12, RZ, PT ;  /* 0x000000ff0c00720c */ /* 0x000fe20003f26270 */
[C---:B------:R-:W-:Y:S01]  /*47a0*/  IMAD.HI.U32 R2, R9.reuse, R6, RZ ;  /* 0x0000000609027227 */ /* 0x040fe200078e00ff */
[----:B------:R-:W-:Y:S02]  /*47b0*/  STL [R1+0x820], R13 ;  /* 0x0008200d01007387 */ /* 0x000fe40000100800 */
[----:B------:R-:W-:Y:S01]  /*47c0*/  ISETP.GT.U32.AND P4, PT, R8, R11, PT ;  /* 0x0000000b0800720c */ /* 0x000fe20003f84070 */
[----:B------:R-:W-:Y:S01]  /*47d0*/  IMAD.HI.U32 R4, R9, R15, RZ ;  /* 0x0000000f09047227 */ /* 0x000fe200078e00ff */
[----:B------:R0:W-:Y:S03]  /*47e0*/  STL [R1+0x824], R3 ;  /* 0x0008240301007387 */ /* 0x0001e60000100800 */
[----:B------:R-:W-:-:S02]  /*47f0*/  IMAD.MOV R4, RZ, RZ, -R4 ;  /* 0x000000ffff047224 */ /* 0x000fc400078e0a04 */
[--C-:B------:R-:W-:Y:S01]  /*4800*/  @!P0 IMAD.IADD R5, R5, 0x1, -R8.reuse ;  /* 0x0000000105058824 */ /* 0x100fe200078e0a08 */
[----:B------:R-:W-:Y:S01]  /*4810*/  ISETP.GE.AND P0, PT, R10, RZ, PT ;  /* 0x000000ff0a00720c */ /* 0x000fe20003f06270 */
[----:B------:R-:W-:Y:S02]  /*4820*/  @!P5 IMAD.IADD R7, R7, 0x1, -R8 ;  /* 0x000000010707d824 */ /* 0x000fe400078e0a08 */
[C---:B------:R-:W-:Y:S02]  /*4830*/  IMAD R15, R8.reuse, R4, R15 ;  /* 0x00000004080f7224 */ /* 0x040fe400078e020f */
[----:B0-----:R-:W-:Y:S02]  /*4840*/  IMAD.MOV R3, RZ, RZ, -R2 ;  /* 0x000000ffff037224 */ /* 0x001fe400078e0a02 */
[----:B------:R-:W-:Y:S02]  /*4850*/  IMAD.MOV.U32 R17, RZ, RZ, R5 ;  /* 0x000000ffff117224 */ /* 0x000fe400078e0005 */
[----:B------:R-:W-:-:S02]  /*4860*/  IMAD R3, R8, R3, R6 ;  /* 0x0000000308037224 */ /* 0x000fc400078e0206 */
        /* <DEDUP_REMOVED lines=10> */
[----:B------:R-:W-:Y:S01]  /*4910*/  IMAD.MOV.U32 R16, RZ, RZ, R7 ;  /* 0x000000ffff107224 */ /* 0x000fe200078e0007 */
[----:B------:R-:W-:Y:S01]  /*4920*/  IABS R4, R14 ;  /* 0x0000000e00047213 */ /* 0x000fe20000000000 */
[----:B------:R-:W-:Y:S01]  /*4930*/  VIADD R19, R0, 0x5b ;  /* 0x0000005b00137836 */ /* 0x000fe20000000000 */
[----:B------:R-:W-:Y:S01]  /*4940*/  IABS R10, R12 ;  /* 0x0000000c000a7213 */ /* 0x000fe20000000000 */
[----:B------:R-:W-:-:S02]  /*4950*/  @!P6 IMAD.IADD R15, R15, 0x1, -R8 ;  /* 0x000000010f0fe824 */ /* 0x000fc400078e0a08 */
[----:B------:R-:W-:Y:S01]  /*4960*/  @!P5 IMAD.IADD R3, R3, 0x1, -R8 ;  /* 0x000000010303d824 */ /* 0x000fe200078e0a08 */
[----:B------:R-:W-:Y:S01]  /*4970*/  IABS R21, R19 ;  /* 0x0000001300157213 */ /* 0x000fe20000000000 */
[----:B------:R-:W-:Y:S01]  /*4980*/  IMAD.HI.U32 R6, R9, R2, RZ ;  /* 0x0000000209067227 */ /* 0x000fe200078e00ff */
[C---:B------:R-:W-:Y:S02]  /*4990*/  ISETP.GT.U32.AND P6, PT, R8.reuse, R15, PT ;  /* 0x0000000f0800720c */ /* 0x040fe40003fc4070 */
[----:B------:R-:W-:Y:S01]  /*49a0*/  ISETP.GT.U32.AND P5, PT, R8, R3, PT ;  /* 0x000000030800720c */ /* 0x000fe20003fa4070 */
[----:B------:R-:W-:Y:S02]  /*49b0*/  IMAD.MOV.U32 R5, RZ, RZ, R4 ;  /* 0x000000ffff057224 */ /* 0x000fe400078e0004 */
[----:B------:R-:W-:Y:S02]  /*49c0*/  IMAD.MOV.U32 R4, RZ, RZ, R10 ;  /* 0x000000ffff047224 */ /* 0x000fe400078e000a */
[----:B------:R-:W-:-:S02]  /*49d0*/  IMAD.MOV R7, RZ, RZ, -R6 ;  /* 0x000000ffff077224 */ /* 0x000fc400078e0a06 */
[----:B------:R-:W-:Y:S01]  /*49e0*/  @!P2 IMAD.MOV R16, RZ, RZ, -R16 ;  /* 0x000000ffff10a224 */ /* 0x000fe200078e0a10 */
[----:B------:R-:W-:Y:S01]  /*49f0*/  ISETP.GE.AND P2, PT, R13, RZ, PT ;  /* 0x000000ff0d00720c */ /* 0x000fe20003f46270 */
[----:B------:R-:W-:-:S03]  /*4a00*/  IMAD.HI.U32 R6, R9, R5, RZ ;  /* 0x0000000509067227 */ /* 0x000fc600078e00ff */
[----:B------:R0:W-:Y:S01]  /*4a10*/  STL [R1+0x82c], R16 ;  /* 0x00082c1001007387 */ /* 0x0001e20000100800 */
[----:B------:R-:W-:Y:S01]  /*4a20*/  @!P4 IMAD.IADD R11, R11, 0x1, -R8 ;  /* 0x000000010b0bc824 */ /* 0x000fe200078e0a08 */
[----:B------:R-:W-:Y:S01]  /*4a30*/  ISETP.GE.AND P4, PT, R14, RZ, PT ;  /* 0x000000ff0e00720c */ /* 0x000fe20003f86270 */
[----:B------:R-:W-:-:S04]  /*4a40*/  IMAD.HI.U32 R10, R9, R4, RZ ;  /* 0x00000004090a7227 */ /* 0x000fc800078e00ff */
[----:B------:R-:W-:Y:S02]  /*4a50*/  IMAD.MOV R6, RZ, RZ, -R6 ;  /* 0x000000ffff067224 */ /* 0x000fe400078e0a06 */
[----:B------:R-:W-:Y:S02]  /*4a60*/  @!P5 IMAD.IADD R3, R3, 0x1, -R8 ;  /* 0x000000010303d824 */ /* 0x000fe400078e0a08 */
[----:B0-----:R-:W-:Y:S02]  /*4a70*/  IMAD.MOV.U32 R16, RZ, RZ, R11 ;  /* 0x000000ffff107224 */ /* 0x001fe400078e000b */
[----:B------:R-:W-:Y:S02]  /*4a80*/  IMAD.MOV R11, RZ, RZ, -R10 ;  /* 0x000000ffff0b7224 */ /* 0x000fe400078e0a0a */
[----:B------:R-:W-:Y:S02]  /*4a90*/  IMAD R5, R8, R6, R5 ;  /* 0x0000000608057224 */ /* 0x000fe400078e0205 */
[----:B------:R-:W-:-:S02]  /*4aa0*/  IMAD.MOV.U32 R10, RZ, RZ, R3 ;  /* 0x000000ffff0a7224 */ /* 0x000fc400078e0003 */
[C---:B------:R-:W-:Y:S02]  /*4ab0*/  IMAD R7, R8.reuse, R7, R2 ;  /* 0x0000000708077224 */ /* 0x040fe400078e0202 */
[----:B------:R-:W-:Y:S02]  /*4ac0*/  @!P6 IMAD.IADD R15, R15, 0x1, -R8 ;  /* 0x000000010f0fe824 */ /* 0x000fe400078e0a08 */
[----:B------:R-:W-:Y:S01]  /*4ad0*/  @!P1 IMAD.MOV R10, RZ, RZ, -R10 ;  /* 0x000000ffff0a9224 */ /* 0x000fe200078e0a0a */
[C---:B------:R-:W-:Y:S01]  /*4ae0*/  ISETP.GT.U32.AND P1, PT, R8.reuse, R5, PT ;  /* 0x000000050800720c */ /* 0x040fe20003f24070 */
[C---:B------:R-:W-:Y:S01]  /*4af0*/  IMAD R11, R8.reuse, R11, R4 ;  /* 0x0000000b080b7224 */ /* 0x040fe200078e0204 */
[----:B------:R-:W-:Y:S01]  /*4b00*/  ISETP.GT.U32.AND P5, PT, R8, R7, PT ;  /* 0x000000070800720c */ /* 0x000fe20003fa4070 */
[----:B------:R-:W-:Y:S02]  /*4b10*/  IMAD.MOV.U32 R4, RZ, RZ, R15 ;  /* 0x000000ffff047224 */ /* 0x000fe400078e000f */
[----:B------:R-:W-:-:S02]  /*4b20*/  VIADD R2, R0, 0x4e ;  /* 0x0000004e00027836 */ /* 0x000fc40000000000 */
[----:B------:R-:W-:Y:S01]  /*4b30*/  @!P0 IMAD.MOV R4, RZ, RZ, -R4 ;  /* 0x000000ffff048224 */ /* 0x000fe200078e0a04 */
[----:B------:R-:W-:Y:S01]  /*4b40*/  ISETP.GT.U32.AND P0, PT, R8, R11, PT ;  /* 0x0000000b0800720c */ /* 0x000fe20003f04070 */
[----:B------:R-:W-:Y:S01]  /*4b50*/  @!P3 IMAD.MOV R16, RZ, RZ, -R16 ;  /* 0x000000ffff10b224 */ /* 0x000fe200078e0a10 */
[----:B------:R-:W-:Y:S01]  /*4b60*/  IABS R13, R2 ;  /* 0x00000002000d7213 */ /* 0x000fe20000000000 */
[----:B------:R-:W-:Y:S01]  /*4b70*/  VIADD R6, R0, 0x50 ;  /* 0x0000005000067836 */ /* 0x000fe20000000000 */
[----:B------:R-:W-:Y:S01]  /*4b80*/  ISETP.GE.AND P3, PT, R12, RZ, PT ;  /* 0x000000ff0c00720c */ /* 0x000fe20003f66270 */
[--C-:B------:R-:W-:Y:S01]  /*4b90*/  @!P1 IMAD.IADD R5, R5, 0x1, -R8.reuse ;  /* 0x0000000105059824 */ /* 0x100fe200078e0a08 */
[----:B------:R0:W-:Y:S01]  /*4ba0*/  STL [R1+0xc4], R16 ;  /* 0x0000c41001007387 */ /* 0x0001e20000100800 */
[--C-:B------:R-:W-:Y:S01]  /*4bb0*/  @!P5 IMAD.IADD R7, R7, 0x1, -R8.reuse ;  /* 0x000000010707d824 */ /* 0x100fe200078e0a08 */
[----:B------:R-:W-:Y:S01]  /*4bc0*/  IABS R3, R6 ;  /* 0x0000000600037213 */ /* 0x000fe20000000000 */
[----:B------:R-:W-:Y:S01]  /*4bd0*/  VIADD R12, R0, 0x51 ;  /* 0x00000051000c7836 */ /* 0x000fe20000000000 */
[----:B------:R1:W-:Y:S01]  /*4be0*/  STL [R1+0xc8], R10 ;  /* 0x0000c80a01007387 */ /* 0x0003e20000100800 */
[C---:B------:R-:W-:Y:S01]  /*4bf0*/  ISETP.GT.U32.AND P1, PT, R8.reuse, R5, PT ;  /* 0x000000050800720c */ /* 0x040fe20003f24070 */
[----:B------:R-:W-:Y:S01]  /*4c00*/  IMAD.HI.U32 R22, R9, R21, RZ ;  /* 0x0000001509167227 */ /* 0x000fe200078e00ff */
[----:B------:R-:W-:Y:S01]  /*4c10*/  ISETP.GT.U32.AND P5, PT, R8, R7, PT ;  /* 0x000000070800720c */ /* 0x000fe20003fa4070 */
[----:B------:R2:W-:Y:S01]  /*4c20*/  STL [R1+0x830], R4 ;  /* 0x0008300401007387 */ /* 0x0005e20000100800 */
[----:B------:R-:W-:Y:S01]  /*4c30*/  ISETP.GE.AND P6, PT, R2, RZ, PT ;  /* 0x000000ff0200720c */ /* 0x000fe20003fc6270 */
[----:B0-----:R-:W-:Y:S01]  /*4c40*/  VIADD R16, R0, 0x4f ;  /* 0x0000004f00107836 */ /* 0x001fe20000000000 */
[----:B------:R-:W-:Y:S01]  /*4c50*/  IABS R2, R12 ;  /* 0x0000000c00027213 */ /* 0x000fe20000000000 */
[----:B------:R-:W-:-:S02]  /*4c60*/  @!P0 IMAD.IADD R11, R11, 0x1, -R8 ;  /* 0x000000010b0b8824 */ /* 0x000fc400078e0a08 */
[C---:B-1----:R-:W-:Y:S01]  /*4c70*/  IMAD.HI.U32 R10, R9.reuse, R13, RZ ;  /* 0x0000000d090a7227 */ /* 0x042fe200078e00ff */
[----:B------:R-:W-:Y:S02]  /*4c80*/  IABS R14, R16 ;  /* 0x00000010000e7213 */ /* 0x000fe40000000000 */
[----:B------:R-:W-:Y:S01]  /*4c90*/  ISETP.GT.U32.AND P0, PT, R8, R11, PT ;  /* 0x0000000b0800720c */ /* 0x000fe20003f04070 */
[----:B------:R-:W-:Y:S02]  /*4ca0*/  IMAD.MOV R10, RZ, RZ, -R10 ;  /* 0x000000ffff0a7224 */ /* 0x000fe400078e0a0a */
[----:B--2---:R-:W-:-:S04]  /*4cb0*/  IMAD.HI.U32 R4, R9, R3, RZ ;  /* 0x0000000309047227 */ /* 0x004fc800078e00ff */
[----:B------:R-:W-:Y:S02]  /*4cc0*/  IMAD R13, R8, R10, R13 ;  /* 0x0000000a080d7224 */ /* 0x000fe400078e020d */
[----:B------:R-:W-:-:S04]  /*4cd0*/  IMAD.HI.U32 R15, R9, R14, RZ ;  /* 0x0000000e090f7227 */ /* 0x000fc800078e00ff */
[----:B------:R-:W-:Y:S02]  /*4ce0*/  IMAD.MOV R4, RZ, RZ, -R4 ;  /* 0x000000ffff047224 */ /* 0x000fe400078e0a04 */
[--C-:B------:R-:W-:Y:S01]  /*4cf0*/  @!P1 IMAD.IADD R5, R5, 0x1, -R8.reuse ;  /* 0x0000000105059824 */ /* 0x100fe200078e0a08 */
[----:B------:R-:W-:Y:S01]  /*4d00*/  ISETP.GT.U32.AND P1, PT, R8, R13, PT ;  /* 0x0000000d0800720c */ /* 0x000fe20003f24070 */
[----:B------:R-:W-:Y:S01]  /*4d10*/  @!P5 IMAD.IADD R7, R7, 0x1, -R8 ;  /* 0x000000010707d824 */ /* 0x000fe200078e0a08 */
[----:B------:R-:W-:Y:S01]  /*4d20*/  ISETP.GE.AND P5, PT, R16, RZ, PT ;  /* 0x000000ff1000720c */ /* 0x000fe20003fa6270 */
[----:B------:R-:W-:Y:S02]  /*4d30*/  IMAD.MOV R15, RZ, RZ, -R15 ;  /* 0x000000ffff0f7224 */ /* 0x000fe400078e0a0f */
[----:B------:R-:W-:-:S04]  /*4d40*/  IMAD.HI.U32 R10, R9, R2, RZ ;  /* 0x00000002090a7227 */ /* 0x000fc800078e00ff */
[C---:B------:R-:W-:Y:S02]  /*4d50*/  IMAD R3, R8.reuse, R4, R3 ;  /* 0x0000000408037224 */ /* 0x040fe400078e0203 */
[----:B------:R-:W-:Y:S02]  /*4d60*/  IMAD.MOV.U32 R18, RZ, RZ, R7 ;  /* 0x000000ffff127224 */ /* 0x000fe400078e0007 */
[C---:B------:R-:W-:Y:S02]  /*4d70*/  IMAD R14, R8.reuse, R15, R14 ;  /* 0x0000000f080e7224 */ /* 0x040fe400078e020e */
[----:B------:R-:W-:Y:S02]  /*4d80*/  IMAD.MOV R7, RZ, RZ, -R10 ;  /* 0x000000ffff077224 */ /* 0x000fe400078e0a0a */
[----:B------:R-:W-:Y:S01]  /*4d90*/  @!P0 IMAD.IADD R11, R11, 0x1, -R8 ;  /* 0x000000010b0b8824 */ /* 0x000fe200078e0a08 */
[C---:B------:R-:W-:Y:S01]  /*4da0*/  ISETP.GT.U32.AND P0, PT, R8.reuse, R3, PT ;  /* 0x000000030800720c */ /* 0x040fe20003f04070 */
[----:B------:R-:W-:Y:S01]  /*4db0*/  @!P2 IMAD.MOV R18, RZ, RZ, -R18 ;  /* 0x000000ffff12a224 */ /* 0x000fe200078e0a12 */
[C---:B------:R-:W-:Y:S01]  /*4dc0*/  ISETP.GT.U32.AND P2, PT, R8.reuse, R14, PT ;  /* 0x0000000e0800720c */ /* 0x040fe20003f44070 */
[----:B------:R-:W-:-:S02]  /*4dd0*/  IMAD R2, R8, R7, R2 ;  /* 0x0000000708027224 */ /* 0x000fc400078e0202 */
[----:B------:R-:W-:Y:S01]  /*4de0*/  IMAD.MOV.U32 R16, RZ, RZ, R11 ;  /* 0x000000ffff107224 */ /* 0x000fe200078e000b */
[----:B------:R-:W-:Y:S01]  /*4df0*/  STL [R1+0x834], R18 ;  /* 0x0008341201007387 */ /* 0x000fe20000100800 */
[----:B------:R-:W-:Y:S02]  /*4e00*/  @!P1 IMAD.IADD R13, R13, 0x1, -R8 ;  /* 0x000000010d0d9824 */ /* 0x000fe400078e0a08 */
[----:B------:R-:W-:Y:S01]  /*4e10*/  @!P3 IMAD.MOV R16, RZ, RZ, -R16 ;  /* 0x000000ffff10b224 */ /* 0x000fe200078e0a10 */
[----:B------:R-:W-:Y:S01]  /*4e20*/  ISETP.GT.U32.AND P3, PT, R8, R2, PT ;  /* 0x000000020800720c */ /* 0x000fe20003f64070 */
[----:B------:R-:W-:Y:S01]  /*4e30*/  VIADD R4, R0, 0x52 ;  /* 0x0000005200047836 */ /* 0x000fe20000000000 */
[----:B------:R-:W-:Y:S01]  /*4e40*/  ISETP.GT.U32.AND P1, PT, R8, R13, PT ;  /* 0x0000000d0800720c */ /* 0x000fe20003f24070 */
[--C-:B------:R-:W-:Y:S02]  /*4e50*/  @!P0 IMAD.IADD R3, R3, 0x1, -R8.reuse ;  /* 0x0000000103038824 */ /* 0x100fe400078e0a08 */
[----:B------:R-:W-:Y:S01]  /*4e60*/  IMAD.MOV.U32 R17, RZ, RZ, R5 ;  /* 0x000000ffff117224 */ /* 0x000fe200078e0005 */
[----:B------:R-:W-:Y:S01]  /*4e70*/  IABS R7, R4 ;  /* 0x0000000400077213 */ /* 0x000fe20000000000 */
[----:B------:R-:W-:Y:S01]  /*4e80*/  VIADD R5, R0, 0x53 ;  /* 0x0000005300057836 */ /* 0x000fe20000000000 */
[----:B------:R-:W-:Y:S01]  /*4e90*/  ISETP.GT.U32.AND P0, PT, R8, R3, PT ;  /* 0x000000030800720c */ /* 0x000fe20003f04070 */
[----:B------:R-:W-:-:S02]  /*4ea0*/  @!P2 IMAD.IADD R14, R14, 0x1, -R8 ;  /* 0x000000010e0ea824 */ /* 0x000fc400078e0a08 */
[----:B------:R-:W-:Y:S01]  /*4eb0*/  IMAD.HI.U32 R15, R9, R7, RZ ;  /* 0x00000007090f7227 */ /* 0x000fe200078e00ff */
[----:B------:R-:W-:Y:S02]  /*4ec0*/  IABS R10, R5 ;  /* 0x00000005000a7213 */ /* 0x000fe40000000000 */
[----:B------:R-:W-:Y:S01]  /*4ed0*/  ISETP.GT.U32.AND P2, PT, R8, R14, PT ;  /* 0x0000000e0800720c */ /* 0x000fe20003f44070 */
[--C-:B------:R-:W-:Y:S02]  /*4ee0*/  @!P3 IMAD.IADD R2, R2, 0x1, -R8.reuse ;  /* 0x000000010202b824 */ /* 0x100fe400078e0a08 */
[----:B------:R-:W-:Y:S01]  /*4ef0*/  @!P1 IMAD.IADD R13, R13, 0x1, -R8 ;  /* 0x000000010d0d9824 */ /* 0x000fe200078e0a08 */
[----:B------:R-:W-:Y:S01]  /*4f00*/  ISETP.GE.AND P1, PT, R12, RZ, PT ;  /* 0x000000ff0c00720c */ /* 0x000fe20003f26270 */
[----:B------:R-:W-:Y:S01]  /*4f10*/  @!P4 IMAD.MOV R17, RZ, RZ, -R17 ;  /* 0x000000ffff11c224 */ /* 0x000fe200078e0a11 */
[----:B------:R-:W-:Y:S01]  /*4f20*/  ISETP.GT.U32.AND P3, PT, R8, R2, PT ;  /* 0x000000020800720c */ /* 0x000fe20003f64070 */
[----:B------:R-:W-:Y:S01]  /*4f30*/  IMAD.MOV R15, RZ, RZ, -R15 ;  /* 0x000000ffff0f7224 */ /* 0x000fe200078e0a0f */
[----:B------:R-:W-:Y:S01]  /*4f40*/  ISETP.GE.AND P4, PT, R6, RZ, PT ;  /* 0x000000ff0600720c */ /* 0x000fe20003f86270 */
[----:B------:R-:W-:Y:S01]  /*4f50*/  IMAD.HI.U32 R12, R9, R10, RZ ;  /* 0x0000000a090c7227 */ /* 0x000fe200078e00ff */
[----:B------:R0:W-:Y:S03]  /*4f60*/  STL [R1+0x838], R17 ;  /* 0x0008381101007387 */ /* 0x0001e60000100800 */
[----:B------:R-:W-:Y:S01]  /*4f70*/  VIADD R6, R0, 0x54 ;  /* 0x0000005400067836 */ /* 0x000fe20000000000 */
[----:B------:R1:W-:Y:S01]  /*4f80*/  STL [R1+0x844], R16 ;  /* 0x0008441001007387 */ /* 0x0003e20000100800 */
[----:B------:R-:W-:-:S02]  /*4f90*/  IMAD R7, R8, R15, R7 ;  /* 0x0000000f08077224 */ /* 0x000fc400078e0207 */
[----:B------:R-:W-:Y:S01]  /*4fa0*/  IMAD.MOV R12, RZ, RZ, -R12 ;  /* 0x000000ffff0c7224 */ /* 0x000fe200078e0a0c */
[----:B------:R-:W-:Y:S01]  /*4fb0*/  IABS R11, R6 ;  /* 0x00000006000b7213 */ /* 0x000fe20000000000 */
[--C-:B------:R-:W-:Y:S01]  /*4fc0*/  @!P0 IMAD.IADD R3, R3, 0x1, -R8.reuse ;  /* 0x0000000103038824 */ /* 0x100fe200078e0a08 */
[----:B------:R-:W-:Y:S01]  /*4fd0*/  ISETP.GE.AND P0, PT, R6, RZ, PT ;  /* 0x000000ff0600720c */ /* 0x000fe20003f06270 */
[----:B------:R-:W-:Y:S01]  /*4fe0*/  @!P2 IMAD.IADD R14, R14, 0x1, -R8 ;  /* 0x000000010e0ea824 */ /* 0x000fe200078e0a08 */
[C---:B------:R-:W-:Y:S01]  /*4ff0*/  ISETP.GT.U32.AND P2, PT, R8.reuse, R7, PT ;  /* 0x000000070800720c */ /* 0x040fe20003f44070 */
[----:B------:R-:W-:Y:S02]  /*5000*/  IMAD R6, R8, R12, R10 ;  /* 0x0000000c08067224 */ /* 0x000fe400078e020a */
[----:B------:R-:W-:Y:S02]  /*5010*/  @!P3 IMAD.IADD R2, R2, 0x1, -R8 ;  /* 0x000000010202b824 */ /* 0x000fe400078e0a08 */
[----:B0-----:R-:W-:Y:S01]  /*5020*/  IMAD.MOV.U32 R17, RZ, RZ, R13 ;  /* 0x000000ffff117224 */ /* 0x001fe200078e000d */
[----:B------:R-:W-:Y:S01]  /*5030*/  ISETP.GT.U32.AND P3, PT, R8, R6, PT ;  /* 0x000000060800720c */ /* 0x000fe20003f64070 */
[----:B-1----:R-:W-:-:S02]  /*5040*/  IMAD.MOV.U32 R16, RZ, RZ, R14 ;  /* 0x000000ffff107224 */ /* 0x002fc400078e000e */
[----:B------:R-:W-:Y:S01]  /*5050*/  @!P6 IMAD.MOV R17, RZ, RZ, -R17 ;  /* 0x000000ffff11e224 */ /* 0x000fe200078e0a11 */
[----:B------:R-:W-:Y:S01]  /*5060*/  ISETP.GE.AND P6, PT, R4, RZ, PT ;  /* 0x000000ff0400720c */ /* 0x000fe20003fc6270 */
[----:B------:R-:W-:Y:S01]  /*5070*/  @!P5 IMAD.MOV R16, RZ, RZ, -R16 ;  /* 0x000000ffff10d224 */ /* 0x000fe200078e0a10 */
[----:B------:R-:W-:Y:S01]  /*5080*/  ISETP.GE.AND P5, PT, R5, RZ, PT ;  /* 0x000000ff0500720c */ /* 0x000fe20003fa6270 */
[--C-:B------:R-:W-:Y:S01]  /*5090*/  @!P2 IMAD.IADD R7, R7, 0x1, -R8.reuse ;  /* 0x000000010707a824 */ /* 0x100fe200078e0a08 */
[----:B------:R0:W-:Y:S01]  /*50a0*/  STL [R1+0x848], R17 ;  /* 0x0008481101007387 */ /* 0x0001e20000100800 */
[C---:B------:R-:W-:Y:S02]  /*50b0*/  VIADD R4, R0.reuse, 0x55 ;  /* 0x0000005500047836 */ /* 0x040fe40000000000 */
[----:B------:R-:W-:Y:S01]  /*50c0*/  IMAD.MOV.U32 R15, RZ, RZ, R3 ;  /* 0x000000ffff0f7224 */ /* 0x000fe200078e0003 */
[----:B------:R1:W-:Y:S01]  /*50d0*/  STL [R1+0x84c], R16 ;  /* 0x00084c1001007387 */ /* 0x0003e20000100800 */
[----:B------:R-:W-:Y:S01]  /*50e0*/  VIADD R3, R0, 0x56 ;  /* 0x0000005600037836 */ /* 0x000fe20000000000 */
[----:B------:R-:W-:Y:S01]  /*50f0*/  ISETP.GT.U32.AND P2, PT, R8, R7, PT ;  /* 0x000000070800720c */ /* 0x000fe20003f44070 */
[----:B------:R-:W-:-:S02]  /*5100*/  @!P3 IMAD.IADD R6, R6, 0x1, -R8 ;  /* 0x000000010606b824 */ /* 0x000fc400078e0a08 */
[----:B------:R-:W-:Y:S01]  /*5110*/  IMAD.MOV.U32 R14, RZ, RZ, R2 ;  /* 0x000000ffff0e7224 */ /* 0x000fe200078e0002 */
[----:B0-----:R-:W-:Y:S01]  /*5120*/  IABS R17, R3 ;  /* 0x0000000300117213 */ /* 0x001fe20000000000 */
[----:B------:R-:W-:Y:S01]  /*5130*/  @!P4 IMAD.MOV R15, RZ, RZ, -R15 ;  /* 0x000000ffff0fc224 */ /* 0x000fe200078e0a0f */
[----:B------:R-:W-:Y:S01]  /*5140*/  ISETP.GT.U32.AND P3, PT, R8, R6, PT ;  /* 0x000000060800720c */ /* 0x000fe20003f64070 */
[----:B------:R-:W-:Y:S01]  /*5150*/  @!P1 IMAD.MOV R14, RZ, RZ, -R14 ;  /* 0x000000ffff0e9224 */ /* 0x000fe200078e0a0e */
[----:B-1----:R-:W-:Y:S01]  /*5160*/  IABS R16, R4 ;  /* 0x0000000400107213 */ /* 0x002fe20000000000 */
[----:B------:R-:W-:Y:S01]  /*5170*/  IMAD.HI.U32 R2, R9, R17, RZ ;  /* 0x0000001109027227 */ /* 0x000fe200078e00ff */
[----:B------:R-:W-:Y:S01]  /*5180*/  ISETP.GE.AND P4, PT, R4, RZ, PT ;  /* 0x000000ff0400720c */ /* 0x000fe20003f86270 */
[----:B------:R-:W-:Y:S01]  /*5190*/  STL [R1+0xcc], R15 ;  /* 0x0000cc0f01007387 */ /* 0x000fe20000100800 */
[----:B------:R-:W-:Y:S01]  /*51a0*/  ISETP.GE.AND P1, PT, R3, RZ, PT ;  /* 0x000000ff0300720c */ /* 0x000fe20003f26270 */
[----:B------:R-:W-:-:S02]  /*51b0*/  IMAD.HI.U32 R5, R9, R16, RZ ;  /* 0x0000001009057227 */ /* 0x000fc400078e00ff */
[----:B------:R0:W-:Y:S02]  /*51c0*/  STL [R1+0xd0], R14 ;  /* 0x0000d00e01007387 */ /* 0x0001e40000100800 */
[----:B------:R-:W-:Y:S02]  /*51d0*/  IMAD.MOV R5, RZ, RZ, -R5 ;  /* 0x000000ffff057224 */ /* 0x000fe400078e0a05 */
[----:B------:R-:W-:Y:S02]  /*51e0*/  @!P2 IMAD.IADD R7, R7, 0x1, -R8 ;  /* 0x000000010707a824 */ /* 0x000fe400078e0a08 */
[----:B------:R-:W-:Y:S02]  /*51f0*/  IMAD.MOV R2, RZ, RZ, -R2 ;  /* 0x000000ffff027224 */ /* 0x000fe400078e0a02 */
[C---:B------:R-:W-:Y:S02]  /*5200*/  IMAD R16, R8.reuse, R5, R16 ;  /* 0x0000000508107224 */ /* 0x040fe400078e0210 */
[----:B------:R-:W-:-:S02]  /*5210*/  IMAD R17, R8, R2, R17 ;  /* 0x0000000208117224 */ /* 0x000fc400078e0211 */
[----:B------:R-:W-:Y:S01]  /*5220*/  @!P3 IMAD.IADD R6, R6, 0x1, -R8 ;  /* 0x000000010606b824 */ /* 0x000fe200078e0a08 */
[----:B------:R-:W-:Y:S01]  /*5230*/  ISETP.GT.U32.AND P3, PT, R8, R16, PT ;  /* 0x000000100800720c */ /* 0x000fe20003f64070 */
[----:B------:R-:W-:Y:S02]  /*5240*/  IMAD.MOV.U32 R12, RZ, RZ, R7 ;  /* 0x000000ffff0c7224 */ /* 0x000fe400078e0007 */
[----:B------:R-:W-:Y:S02]  /*5250*/  VIADD R4, R0, 0x58 ;  /* 0x0000005800047836 */ /* 0x000fe40000000000 */
[----:B------:R-:W-:Y:S01]  /*5260*/  @!P6 IMAD.MOV R12, RZ, RZ, -R12 ;  /* 0x000000ffff0ce224 */ /* 0x000fe200078e0a0c */
[----:B------:R-:W-:Y:S01]  /*5270*/  ISETP.GT.U32.AND P6, PT, R8, R17, PT ;  /* 0x000000110800720c */ /* 0x000fe20003fc4070 */
[----:B------:R-:W-:Y:S01]  /*5280*/  VIADD R3, R0, 0x57 ;  /* 0x0000005700037836 */ /* 0x000fe20000000000 */
[----:B0-----:R-:W-:Y:S01]  /*5290*/  IABS R14, R4 ;  /* 0x00000004000e7213 */ /* 0x001fe20000000000 */
[----:B------:R-:W-:Y:S01]  /*52a0*/  IMAD.HI.U32 R13, R9, R11, RZ ;  /* 0x0000000b090d7227 */ /* 0x000fe200078e00ff */
[----:B------:R0:W-:Y:S02]  /*52b0*/  STL [R1+0x83c], R12 ;  /* 0x00083c0c01007387 */ /* 0x0001e40000100800 */
[----:B------:R-:W-:Y:S01]  /*52c0*/  IABS R15, R3 ;  /* 0x00000003000f7213 */ /* 0x000fe20000000000 */
[----:B------:R-:W-:-:S02]  /*52d0*/  @!P3 IMAD.IADD R16, R16, 0x1, -R8 ;  /* 0x000000011010b824 */ /* 0x000fc400078e0a08 */
[----:B------:R-:W-:Y:S02]  /*52e0*/  IMAD.MOV R13, RZ, RZ, -R13 ;  /* 0x000000ffff0d7224 */ /* 0x000fe400078e0a0d */
[----:B------:R-:W-:Y:S01]  /*52f0*/  IMAD.HI.U32 R2, R9, R14, RZ ;  /* 0x0000000e09027227 */ /* 0x000fe200078e00ff */
[----:B------:R-:W-:-:S03]  /*5300*/  ISETP.GT.U32.AND P3, PT, R8, R16, PT ;  /* 0x000000100800720c */ /* 0x000fc60003f64070 */
[----:B------:R-:W-:Y:S02]  /*5310*/  @!P6 IMAD.IADD R17, R17, 0x1, -R8 ;  /* 0x000000011111e824 */ /* 0x000fe400078e0a08 */
[----:B------:R-:W-:-:S03]  /*5320*/  IMAD.HI.U32 R5, R9, R15, RZ ;  /* 0x0000000f09057227 */ /* 0x000fc600078e00ff */
[C---:B------:R-:W-:Y:S01]  /*5330*/  ISETP.GT.U32.AND P6, PT, R8.reuse, R17, PT ;  /* 0x000000110800720c */ /* 0x040fe20003fc4070 */
[C---:B------:R-:W-:Y:S02]  /*5340*/  IMAD R11, R8.reuse, R13, R11 ;  /* 0x0000000d080b7224 */ /* 0x040fe400078e020b */
[----:B------:R-:W-:Y:S02]  /*5350*/  IMAD.MOV R2, RZ, RZ, -R2 ;  /* 0x000000ffff027224 */ /* 0x000fe400078e0a02 */
[----:B------:R-:W-:Y:S01]  /*5360*/  IMAD.MOV R5, RZ, RZ, -R5 ;  /* 0x000000ffff057224 */ /* 0x000fe200078e0a05 */
[----:B------:R-:W-:Y:S01]  /*5370*/  ISETP.GT.U32.AND P2, PT, R8, R11, PT ;  /* 0x0000000b0800720c */ /* 0x000fe20003f44070 */
[----:B------:R-:W-:Y:S02]  /*5380*/  VIADD R18, R0, 0x59 ;  /* 0x0000005900127836 */ /* 0x000fe40000000000 */
[C---:B------:R-:W-:Y:S02]  /*5390*/  IMAD R14, R8.reuse, R2, R14 ;  /* 0x00000002080e7224 */ /* 0x040fe400078e020e */
[----:B------:R-:W-:Y:S01]  /*53a0*/  IMAD R15, R8, R5, R15 ;  /* 0x00000005080f7224 */ /* 0x000fe200078e020f */
[----:B------:R-:W-:Y:S01]  /*53b0*/  IABS R13, R18 ;  /* 0x00000012000d7213 */ /* 0x000fe20000000000 */
[----:B------:R-:W-:-:S02]  /*53c0*/  VIADD R2, R0, 0x5a ;  /* 0x0000005a00027836 */ /* 0x000fc40000000000 */
[----:B------:R-:W-:Y:S01]  /*53d0*/  @!P3 IMAD.IADD R16, R16, 0x1, -R8 ;  /* 0x000000011010b824 */ /* 0x000fe200078e0a08 */
[----:B------:R-:W-:Y:S01]  /*53e0*/  ISETP.GT.U32.AND P3, PT, R8, R15, PT ;  /* 0x0000000f0800720c */ /* 0x000fe20003f64070 */
[----:B------:R-:W-:Y:S01]  /*53f0*/  IMAD.MOV.U32 R10, RZ, RZ, R6 ;  /* 0x000000ffff0a7224 */ /* 0x000fe200078e0006 */
[----:B0-----:R-:W-:Y:S01]  /*5400*/  IABS R12, R2 ;  /* 0x00000002000c7213 */ /* 0x001fe20000000000 */
[----:B------:R-:W-:-:S04]  /*5410*/  IMAD.HI.U32 R6, R9, R13, RZ ;  /* 0x0000000d09067227 */ /* 0x000fc800078e00ff */
[----:B------:R-:W-:Y:S01]  /*5420*/  @!P6 IMAD.IADD R17, R17, 0x1, -R8 ;  /* 0x000000011111e824 */ /* 0x000fe200078e0a08 */
[----:B------:R-:W-:Y:S01]  /*5430*/  ISETP.GT.U32.AND P6, PT, R8, R14, PT ;  /* 0x0000000e0800720c */ /* 0x000fe20003fc4070 */
[----:B------:R-:W-:Y:S02]  /*5440*/  IMAD.MOV R6, RZ, RZ, -R6 ;  /* 0x000000ffff067224 */ /* 0x000fe400078e0a06 */
[----:B------:R-:W-:-:S04]  /*5450*/  IMAD.HI.U32 R23, R9, R12, RZ ;  /* 0x0000000c09177227 */ /* 0x000fc800078e00ff */
[--C-:B------:R-:W-:Y:S02]  /*5460*/  @!P2 IMAD.IADD R11, R11, 0x1, -R8.reuse ;  /* 0x000000010b0ba824 */ /* 0x100fe400078e0a08 */
[C---:B------:R-:W-:Y:S02]  /*5470*/  IMAD R13, R8.reuse, R6, R13 ;  /* 0x00000006080d7224 */ /* 0x040fe400078e020d */
[----:B------:R-:W-:Y:S01]  /*5480*/  IMAD.MOV R23, RZ, RZ, -R23 ;  /* 0x000000ffff177224 */ /* 0x000fe200078e0a17 */
[C---:B------:R-:W-:Y:S01]  /*5490*/  ISETP.GT.U32.AND P2, PT, R8.reuse, R11, PT ;  /* 0x0000000b0800720c */ /* 0x040fe20003f44070 */
[----:B------:R-:W-:Y:S01]  /*54a0*/  @!P3 IMAD.IADD R15, R15, 0x1, -R8 ;  /* 0x000000010f0fb824 */ /* 0x000fe200078e0a08 */
[C---:B------:R-:W-:Y:S01]  /*54b0*/  ISETP.GT.U32.AND P3, PT, R8.reuse, R13, PT ;  /* 0x0000000d0800720c */ /* 0x040fe20003f64070 */
[----:B------:R-:W-:Y:S02]  /*54c0*/  IMAD R12, R8, R23, R12 ;  /* 0x00000017080c7224 */ /* 0x000fe400078e020c */
[----:B------:R-:W-:Y:S01]  /*54d0*/  @!P5 IMAD.MOV R10, RZ, RZ, -R10 ;  /* 0x000000ffff0ad224 */ /* 0x000fe200078e0a0a */
[----:B------:R-:W-:Y:S01]  /*54e0*/  ISETP.GE.AND P5, PT, R3, RZ, PT ;  /* 0x000000ff0300720c */ /* 0x000fe20003fa6270 */
[----:B------:R-:W-:Y:S01]  /*54f0*/  @!P6 IMAD.IADD R14, R14, 0x1, -R8 ;  /* 0x000000010e0ee824 */ /* 0x000fe200078e0a08 */
[----:B------:R-:W-:Y:S01]  /*5500*/  ISETP.GT.U32.AND P6, PT, R8, R12, PT ;  /* 0x0000000c0800720c */ /* 0x000fe20003fc4070 */
[C---:B------:R-:W-:Y:S01]  /*5510*/  VIADD R3, R0.reuse, 0x5c ;  /* 0x0000005c00037836 */ /* 0x040fe20000000000 */
[----:B------:R0:W-:Y:S01]  /*5520*/  STL [R1+0x840], R10 ;  /* 0x0008400a01007387 */ /* 0x0001e20000100800 */
[----:B------:R-:W-:-:S02]  /*5530*/  VIADD R7, R0, 0x5d ;  /* 0x0000005d00077836 */ /* 0x000fc40000000000 */
[--C-:B------:R-:W-:Y:S01]  /*5540*/  @!P2 IMAD.IADD R11, R11, 0x1, -R8.reuse ;  /* 0x000000010b0ba824 */ /* 0x100fe200078e0a08 */
[----:B------:R-:W-:Y:S01]  /*5550*/  IABS R5, R3 ;  /* 0x0000000300057213 */ /* 0x000fe20000000000 */
[----:B------:R-:W-:Y:S01]  /*5560*/  @!P3 IMAD.IADD R13, R13, 0x1, -R8 ;  /* 0x000000010d0db824 */ /* 0x000fe200078e0a08 */
[----:B------:R-:W-:Y:S01]  /*5570*/  ISETP.GE.AND P2, PT, R4, RZ, PT ;  /* 0x000000ff0400720c */ /* 0x000fe20003f46270 */
[----:B------:R-:W-:Y:S01]  /*5580*/  IMAD.MOV R22, RZ, RZ, -R22 ;  /* 0x000000ffff167224 */ /* 0x000fe200078e0a16 */
[----:B------:R-:W-:Y:S01]  /*5590*/  IABS R4, R7 ;  /* 0x0000000700047213 */ /* 0x000fe20000000000 */
[----:B------:R-:W-:Y:S01]  /*55a0*/  IMAD.HI.U32 R6, R9, R5, RZ ;  /* 0x0000000509067227 */ /* 0x000fe200078e00ff */
[----:B------:R-:W-:-:S03]  /*55b0*/  ISETP.GT.U32.AND P3, PT, R8, R15, PT ;  /* 0x0000000f0800720c */ /* 0x000fc60003f64070 */
[----:B------:R-:W-:Y:S01]  /*55c0*/  @!P6 IMAD.IADD R12, R12, 0x1, -R8 ;  /* 0x000000010c0ce824 */ /* 0x000fe200078e0a08 */
[----:B------:R-:W-:Y:S01]  /*55d0*/  ISETP.GT.U32.AND P6, PT, R8, R13, PT ;  /* 0x0000000d0800720c */ /* 0x000fe20003fc4070 */
[----:B0-----:R-:W-:-:S04]  /*55e0*/  IMAD.HI.U32 R10, R9, R4, RZ ;  /* 0x00000004090a7227 */ /* 0x001fc800078e00ff */
[----:B------:R-:W-:Y:S02]  /*55f0*/  IMAD.MOV R23, RZ, RZ, -R6 ;  /* 0x000000ffff177224 */ /* 0x000fe400078e0a06 */
[----:B------:R-:W-:Y:S02]  /*5600*/  IMAD.MOV.U32 R24, RZ, RZ, R11 ;  /* 0x000000ffff187224 */ /* 0x000fe400078e000b */
[C---:B------:R-:W-:Y:S02]  /*5610*/  IMAD R6, R8.reuse, R22, R21 ;  /* 0x0000001608067224 */ /* 0x040fe400078e0215 */
[----:B------:R-:W-:Y:S02]  /*5620*/  IMAD.MOV R21, RZ, RZ, -R10 ;  /* 0x000000ffff157224 */ /* 0x000fe400078e0a0a */
[----:B------:R-:W-:Y:S01]  /*5630*/  @!P0 IMAD.MOV R24, RZ, RZ, -R24 ;  /* 0x000000ffff188224 */ /* 0x000fe200078e0a18 */
[C---:B------:R-:W-:Y:S01]  /*5640*/  ISETP.GT.U32.AND P0, PT, R8.reuse, R14, PT ;  /* 0x0000000e0800720c */ /* 0x040fe20003f04070 */
[----:B------:R-:W-:Y:S01]  /*5650*/  @!P1 IMAD.MOV R17, RZ, RZ, -R17 ;  /* 0x000000ffff119224 */ /* 0x000fe200078e0a11 */
[C---:B------:R-:W-:Y:S01]  /*5660*/  ISETP.GT.U32.AND P1, PT, R8.reuse, R6, PT ;  /* 0x000000060800720c */ /* 0x040fe20003f24070 */
[----:B------:R-:W-:Y:S01]  /*5670*/  IMAD.MOV.U32 R22, RZ, RZ, R16 ;  /* 0x000000ffff167224 */ /* 0x000fe200078e0010 */
[----:B------:R-:W-:Y:S01]  /*5680*/  STL [R1+0x81c], R24 ;  /* 0x00081c1801007387 */ /* 0x000fe20000100800 */
[----:B------:R-:W-:-:S02]  /*5690*/  IMAD R5, R8, R23, R5 ;  /* 0x0000001708057224 */ /* 0x000fc400078e0205 */
[----:B------:R-:W-:Y:S02]  /*56a0*/  IMAD R4, R8, R21, R4 ;  /* 0x0000001508047224 */ /* 0x000fe400078e0204 */
[----:B------:R-:W-:Y:S02]  /*56b0*/  VIADD R10, R0, 0x5e ;  /* 0x0000005e000a7836 */ /* 0x000fe40000000000 */
[----:B------:R-:W-:Y:S01]  /*56c0*/  @!P4 IMAD.MOV R22, RZ, RZ, -R22 ;  /* 0x000000ffff16c224 */ /* 0x000fe200078e0a16 */
[C---:B------:R-:W-:Y:S01]  /*56d0*/  ISETP.GT.U32.AND P4, PT, R8.reuse, R12, PT ;  /* 0x0000000c0800720c */ /* 0x040fe20003f84070 */
[--C-:B------:R-:W-:Y:S01]  /*56e0*/  @!P3 IMAD.IADD R15, R15, 0x1, -R8.reuse ;  /* 0x000000010f0fb824 */ /* 0x100fe200078e0a08 */
[C---:B------:R-:W-:Y:S01]  /*56f0*/  ISETP.GT.U32.AND P3, PT, R8.reuse, R5, PT ;  /* 0x000000050800720c */ /* 0x040fe20003f64070 */
[--C-:B------:R-:W-:Y:S01]  /*5700*/  @!P6 IMAD.IADD R13, R13, 0x1, -R8.reuse ;  /* 0x000000010d0de824 */ /* 0x100fe200078e0a08 */
[----:B------:R-:W-:Y:S01]  /*5710*/  ISETP.GT.U32.AND P6, PT, R8, R4, PT ;  /* 0x000000040800720c */ /* 0x000fe20003fc4070 */
[----:B------:R-:W-:Y:S01]  /*5720*/  VIADD R11, R0, 0x5f ;  /* 0x0000005f000b7836 */ /* 0x000fe20000000000 */
[----:B------:R-:W-:Y:S01]  /*5730*/  IABS R21, R10 ;  /* 0x0000000a00157213 */ /* 0x000fe20000000000 */
[--C-:B------:R-:W-:Y:S01]  /*5740*/  @!P0 IMAD.IADD R14, R14, 0x1, -R8.reuse ;  /* 0x000000010e0e8824 */ /* 0x100fe200078e0a08 */
[----:B------:R-:W-:Y:S01]  /*5750*/  ISETP.GE.AND P0, PT, R18, RZ, PT ;  /* 0x000000ff1200720c */ /* 0x000fe20003f06270 */
[----:B------:R-:W-:Y:S01]  /*5760*/  @!P1 IMAD.IADD R6, R6, 0x1, -R8 ;  /* 0x0000000106069824 */ /* 0x000fe200078e0a08 */
[----:B------:R-:W-:Y:S01]  /*5770*/  IABS R16, R11 ;  /* 0x0000000b00107213 */ /* 0x000fe20000000000 */
[----:B------:R-:W-:Y:S01]  /*5780*/  IMAD.MOV.U32 R23, RZ, RZ, R15 ;  /* 0x000000ffff177224 */ /* 0x000fe200078e000f */
[----:B------:R0:W-:Y:S01]  /*5790*/  STL [R1+0x818], R22 ;  /* 0x0008181601007387 */ /* 0x0001e20000100800 */
[----:B------:R-:W-:Y:S01]  /*57a0*/  IMAD.HI.U32 R18, R9, R21, RZ ;  /* 0x0000001509127227 */ /* 0x000fe200078e00ff */
[----:B------:R-:W-:-:S02]  /*57b0*/  ISETP.GE.AND P1, PT, R19, RZ, PT ;  /* 0x000000ff1300720c */ /* 0x000fc40003f26270 */
[----:B------:R1:W-:Y:S01]  /*57c0*/  STL [R1+0x814], R17 ;  /* 0x0008141101007387 */ /* 0x0003e20000100800 */
[----:B------:R-:W-:Y:S01]  /*57d0*/  @!P5 IMAD.MOV R23, RZ, RZ, -R23 ;  /* 0x000000ffff17d224 */ /* 0x000fe200078e0a17 */
[----:B------:R-:W-:Y:S01]  /*57e0*/  ISETP.GT.U32.AND P5, PT, R8, R6, PT ;  /* 0x000000060800720c */ /* 0x000fe20003fa4070 */
[----:B------:R-:W-:Y:S02]  /*57f0*/  IMAD.MOV R18, RZ, RZ, -R18 ;  /* 0x000000ffff127224 */ /* 0x000fe400078e0a12 */
[--C-:B------:R-:W-:Y:S01]  /*5800*/  @!P4 IMAD.IADD R12, R12, 0x1, -R8.reuse ;  /* 0x000000010c0cc824 */ /* 0x100fe200078e0a08 */
[----:B------:R-:W-:Y:S01]  /*5810*/  ISETP.GE.AND P4, PT, R2, RZ, PT ;  /* 0x000000ff0200720c */ /* 0x000fe20003f86270 */
[----:B------:R-:W-:Y:S01]  /*5820*/  @!P3 IMAD.IADD R5, R5, 0x1, -R8 ;  /* 0x000000010505b824 */ /* 0x000fe200078e0a08 */
[----:B------:R-:W-:Y:S01]  /*5830*/  ISETP.GE.AND P3, PT, R3, RZ, PT ;  /* 0x000000ff0300720c */ /* 0x000fe20003f66270 */
[----:B0-----:R-:W-:Y:S01]  /*5840*/  IMAD.MOV.U32 R22, RZ, RZ, R14 ;  /* 0x000000ffff167224 */ /* 0x001fe200078e000e */
[----:B------:R-:W-:Y:S01]  /*5850*/  STL [R1+0x7cc], R23 ;  /* 0x0007cc1701007387 */ /* 0x000fe20000100800 */
[----:B-1----:R-:W-:-:S04]  /*5860*/  IMAD.HI.U32 R17, R9, R16, RZ ;  /* 0x0000001009117227 */ /* 0x002fc800078e00ff */
[----:B------:R-:W-:Y:S02]  /*5870*/  @!P6 IMAD.IADD R4, R4, 0x1, -R8 ;  /* 0x000000010404e824 */ /* 0x000fe400078e0a08 */
[C---:B------:R-:W-:Y:S02]  /*5880*/  IMAD R3, R8.reuse, R18, R21 ;  /* 0x0000001208037224 */ /* 0x040fe400078e0215 */
[----:B------:R-:W-:Y:S01]  /*5890*/  IMAD.MOV.U32 R14, RZ, RZ, R13 ;  /* 0x000000ffff0e7224 */ /* 0x000fe200078e000d */
[C---:B------:R-:W-:Y:S01]  /*58a0*/  ISETP.GT.U32.AND P6, PT, R8.reuse, R4, PT ;  /* 0x000000040800720c */ /* 0x040fe20003fc4070 */
[----:B------:R-:W-:Y:S02]  /*58b0*/  IMAD.MOV R17, RZ, RZ, -R17 ;  /* 0x000000ffff117224 */ /* 0x000fe400078e0a11 */
[----:B------:R-:W-:Y:S01]  /*58c0*/  @!P2 IMAD.MOV R22, RZ, RZ, -R22 ;  /* 0x000000ffff16a224 */ /* 0x000fe200078e0a16 */
[C---:B------:R-:W-:Y:S01]  /*58d0*/  ISETP.GT.U32.AND P2, PT, R8.reuse, R5, PT ;  /* 0x000000050800720c */ /* 0x040fe20003f44070 */
[----:B------:R-:W-:Y:S01]  /*58e0*/  @!P0 IMAD.MOV R14, RZ, RZ, -R14 ;  /* 0x000000ffff0e8224 */ /* 0x000fe200078e0a0e */
[C---:B------:R-:W-:Y:S01]  /*58f0*/  ISETP.GT.U32.AND P0, PT, R8.reuse, R3, PT ;  /* 0x000000030800720c */ /* 0x040fe20003f04070 */
[----:B------:R-:W-:Y:S01]  /*5900*/  IMAD R2, R8, R17, R16 ;  /* 0x0000001108027224 */ /* 0x000fe200078e0210 */
[----:B------:R-:W-:Y:S01]  /*5910*/  STL [R1+0xd4], R22 ;  /* 0x0000d41601007387 */ /* 0x000fe20000100800 */
[----:B------:R-:W-:-:S02]  /*5920*/  VIADD R15, R0, 0x60 ;  /* 0x00000060000f7836 */ /* 0x000fc40000000000 */
[----:B------:R-:W-:Y:S01]  /*5930*/  @!P5 IMAD.IADD R6, R6, 0x1, -R8 ;  /* 0x000000010606d824 */ /* 0x000fe200078e0a08 */
[----:B------:R-:W-:Y:S01]  /*5940*/  ISETP.GT.U32.AND P5, PT, R8, R2, PT ;  /* 0x000000020800720c */ /* 0x000fe20003fa4070 */
[----:B------:R-:W-:Y:S01]  /*5950*/  @!P4 IMAD.MOV R12, RZ, RZ, -R12 ;  /* 0x000000ffff0cc224 */ /* 0x000fe200078e0a0c */
[----:B------:R-:W-:Y:S01]  /*5960*/  ISETP.GE.AND P4, PT, R7, RZ, PT ;  /* 0x000000ff0700720c */ /* 0x000fe20003f86270 */
[--C-:B------:R-:W-:Y:S01]  /*5970*/  @!P6 IMAD.IADD R4, R4, 0x1, -R8.reuse ;  /* 0x000000010404e824 */ /* 0x100fe200078e0a08 */
[----:B------:R-:W-:Y:S01]  /*5980*/  IABS R7, R15 ;  /* 0x0000000f00077213 */ /* 0x000fe20000000000 */
[--C-:B------:R-:W-:Y:S01]  /*5990*/  @!P2 IMAD.IADD R5, R5, 0x1, -R8.reuse ;  /* 0x000000010505a824 */ /* 0x100fe200078e0a08 */
[----:B------:R0:W-:Y:S01]  /*59a0*/  STL [R1+0xf0], R14 ;  /* 0x0000f00e01007387 */ /* 0x0001e20000100800 */
[----:B------:R-:W-:Y:S01]  /*59b0*/  ISETP.GE.AND P6, PT, R11, RZ, PT ;  /* 0x000000ff0b00720c */ /* 0x000fe20003fc6270 */
[----:B------:R-:W-:Y:S01]  /*59c0*/  @!P0 IMAD.IADD R3, R3, 0x1, -R8 ;  /* 0x0000000103038824 */ /* 0x000fe200078e0a08 */
[----:B------:R-:W-:Y:S01]  /*59d0*/  ISETP.GE.AND P2, PT, R10, RZ, PT ;  /* 0x000000ff0a00720c */ /* 0x000fe20003f46270 */
[----:B------:R-:W-:Y:S01]  /*59e0*/  IMAD.HI.U32 R11, R9, R7, RZ ;  /* 0x00000007090b7227 */ /* 0x000fe200078e00ff */
[----:B------:R1:W-:Y:S01]  /*59f0*/  STL [R1+0x7dc], R12 ;  /* 0x0007dc0c01007387 */ /* 0x0003e20000100800 */
[----:B------:R-:W-:-:S02]  /*5a00*/  ISETP.GE.AND P0, PT, R15, RZ, PT ;  /* 0x000000ff0f00720c */ /* 0x000fc40003f06270 */
[----:B------:R-:W-:Y:S02]  /*5a10*/  VIADD R13, R0, 0x61 ;  /* 0x00000061000d7836 */ /* 0x000fe40000000000 */
[----:B0-----:R-:W-:Y:S02]  /*5a20*/  IMAD.MOV.U32 R14, RZ, RZ, R6 ;  /* 0x000000ffff0e7224 */ /* 0x001fe400078e0006 */
[----:B------:R-:W-:Y:S01]  /*5a30*/  IMAD.MOV R11, RZ, RZ, -R11 ;  /* 0x000000ffff0b7224 */ /* 0x000fe200078e0a0b */
[----:B------:R-:W-:Y:S01]  /*5a40*/  IABS R16, R13 ;  /* 0x0000000d00107213 */ /* 0x000fe20000000000 */
[----:B------:R-:W-:Y:S01]  /*5a50*/  @!P1 IMAD.MOV R14, RZ, RZ, -R14 ;  /* 0x000000ffff0e9224 */ /* 0x000fe200078e0a0e */
[----:B------:R-:W-:Y:S01]  /*5a60*/  ISETP.GT.U32.AND P1, PT, R8, R3, PT ;  /* 0x000000030800720c */ /* 0x000fe20003f24070 */
[----:B-1----:R-:W-:Y:S02]  /*5a70*/  IMAD.MOV.U32 R12, RZ, RZ, R5 ;  /* 0x000000ffff0c7224 */ /* 0x002fe400078e0005 */
[----:B------:R-:W-:Y:S01]  /*5a80*/  @!P5 IMAD.IADD R2, R2, 0x1, -R8 ;  /* 0x000000010202d824 */ /* 0x000fe200078e0a08 */
[----:B------:R0:W-:Y:S01]  /*5a90*/  STL [R1+0x7fc], R14 ;  /* 0x0007fc0e01007387 */ /* 0x0001e20000100800 */
[----:B------:R-:W-:Y:S01]  /*5aa0*/  @!P3 IMAD.MOV R12, RZ, RZ, -R12 ;  /* 0x000000ffff0cb224 */ /* 0x000fe200078e0a0c */
[----:B------:R-:W-:Y:S01]  /*5ab0*/  ISETP.GE.AND P3, PT, R13, RZ, PT ;  /* 0x000000ff0d00720c */ /* 0x000fe20003f66270 */
[C---:B------:R-:W-:Y:S01]  /*5ac0*/  IMAD R13, R8.reuse, R11, R7 ;  /* 0x0000000b080d7224 */ /* 0x040fe200078e0207 */
[C---:B------:R-:W-:Y:S01]  /*5ad0*/  ISETP.GT.U32.AND P5, PT, R8.reuse, R2, PT ;  /* 0x000000020800720c */ /* 0x040fe20003fa4070 */
[----:B------:R-:W-:Y:S01]  /*5ae0*/  IMAD.HI.U32 R10, R9, R16, RZ ;  /* 0x00000010090a7227 */ /* 0x000fe200078e00ff */
[----:B------:R-:W-:Y:S03]  /*5af0*/  STL [R1+0x800], R12 ;  /* 0x0008000c01007387 */ /* 0x000fe60000100800 */
[----:B------:R-:W-:Y:S01]  /*5b00*/  @!P4 IMAD.MOV R4, RZ, RZ, -R4 ;  /* 0x000000ffff04c224 */ /* 0x000fe200078e0a04 */
[----:B------:R-:W-:Y:S01]  /*5b10*/  ISETP.GT.U32.AND P4, PT, R8, R13, PT ;  /* 0x0000000d0800720c */ /* 0x000fe20003f84070 */
[----:B------:R-:W-:-:S02]  /*5b20*/  IMAD.MOV R10, RZ, RZ, -R10 ;  /* 0x000000ffff0a7224 */ /* 0x000fc400078e0a0a */
[----:B------:R-:W-:Y:S01]  /*5b30*/  @!P1 IMAD.IADD R3, R3, 0x1, -R8 ;  /* 0x0000000103039824 */ /* 0x000fe200078e0a08 */
[----:B------:R1:W-:Y:S01]  /*5b40*/  STL [R1+0x804], R4 ;  /* 0x0008040401007387 */ /* 0x0003e20000100800 */
[----:B------:R-:W-:Y:S02]  /*5b50*/  IMAD R16, R8, R10, R16 ;  /* 0x0000000a08107224 */ /* 0x000fe400078e0210 */
[----:B0-----:R-:W-:Y:S02]  /*5b60*/  VIADD R14, R0, 0x62 ;  /* 0x00000062000e7836 */ /* 0x001fe40000000000 */
[----:B------:R-:W-:Y:S02]  /*5b70*/  IMAD.MOV.U32 R6, RZ, RZ, R3 ;  /* 0x000000ffff067224 */ /* 0x000fe400078e0003 */
[--C-:B------:R-:W-:Y:S01]  /*5b80*/  @!P5 IMAD.IADD R2, R2, 0x1, -R8.reuse ;  /* 0x000000010202d824 */ /* 0x100fe200078e0a08 */
[----:B------:R-:W-:Y:S01]  /*5b90*/  ISETP.GT.U32.AND P5, PT, R8, R16, PT ;  /* 0x000000100800720c */ /* 0x000fe20003fa4070 */
[----:B------:R-:W-:Y:S01]  /*5ba0*/  @!P4 IMAD.IADD R13, R13, 0x1, -R8 ;  /* 0x000000010d0dc824 */ /* 0x000fe200078e0a08 */
[----:B------:R-:W-:Y:S01]  /*5bb0*/  ISETP.GE.AND P1, PT, R14, RZ, PT ;  /* 0x000000ff0e00720c */ /* 0x000fe20003f26270 */
[----:B------:R-:W-:Y:S01]  /*5bc0*/  @!P2 IMAD.MOV R6, RZ, RZ, -R6 ;  /* 0x000000ffff06a224 */ /* 0x000fe200078e0a06 */
[----:B------:R-:W-:Y:S01]  /*5bd0*/  IABS R14, R14 ;  /* 0x0000000e000e7213 */ /* 0x000fe20000000000 */
[----:B-1----:R-:W-:Y:S01]  /*5be0*/  VIADD R4, R0, 0x64 ;  /* 0x0000006400047836 */ /* 0x002fe20000000000 */
[----:B------:R-:W-:Y:S01]  /*5bf0*/  ISETP.GT.U32.AND P4, PT, R8, R13, PT ;  /* 0x0000000d0800720c */ /* 0x000fe20003f84070 */
[C---:B------:R-:W-:Y:S01]  /*5c00*/  VIADD R5, R0.reuse, 0x63 ;  /* 0x0000006300057836 */ /* 0x040fe20000000000 */
[----:B------:R0:W-:Y:S01]  /*5c10*/  STL [R1+0x808], R6 ;  /* 0x0008080601007387 */ /* 0x0001e20000100800 */
[----:B------:R-:W-:Y:S01]  /*5c20*/  @!P6 IMAD.MOV R2, RZ, RZ, -R2 ;  /* 0x000000ffff02e224 */ /* 0x000fe200078e0a02 */
[----:B------:R-:W-:Y:S01]  /*5c30*/  IABS R7, R4 ;  /* 0x0000000400077213 */ /* 0x000fe20000000000 */
[----:B------:R-:W-:Y:S01]  /*5c40*/  VIADD R11, R0, 0x66 ;  /* 0x00000066000b7836 */ /* 0x000fe20000000000 */
[----:B------:R-:W-:Y:S01]  /*5c50*/  IABS R10, R5 ;  /* 0x00000005000a7213 */ /* 0x000fe20000000000 */
[----:B------:R-:W-:Y:S01]  /*5c60*/  @!P5 IMAD.IADD R16, R16, 0x1, -R8 ;  /* 0x000000011010d824 */ /* 0x000fe200078e0a08 */
[----:B------:R-:W-:Y:S01]  /*5c70*/  ISETP.GE.AND P2, PT, R5, RZ, PT ;  /* 0x000000ff0500720c */ /* 0x000fe20003f46270 */
[----:B------:R-:W-:Y:S01]  /*5c80*/  IMAD.HI.U32 R3, R9, R7, RZ ;  /* 0x0000000709037227 */ /* 0x000fe200078e00ff */
[----:B------:R1:W-:Y:S01]  /*5c90*/  STL [R1+0x80c], R2 ;  /* 0x00080c0201007387 */ /* 0x0003e20000100800 */
[----:B------:R-:W-:-:S02]  /*5ca0*/  ISETP.GE.AND P6, PT, R4, RZ, PT ;  /* 0x000000ff0400720c */ /* 0x000fc40003fc6270 */
[C---:B0-----:R-:W-:Y:S01]  /*5cb0*/  IMAD.HI.U32 R6, R9.reuse, R14, RZ ;  /* 0x0000000e09067227 */ /* 0x041fe200078e00ff */
[----:B------:R-:W-:Y:S02]  /*5cc0*/  ISETP.GT.U32.AND P5, PT, R8, R16, PT ;  /* 0x000000100800720c */ /* 0x000fe40003fa4070 */
[----:B------:R-:W-:Y:S01]  /*5cd0*/  IABS R15, R11 ;  /* 0x0000000b000f7213 */ /* 0x000fe20000000000 */
[----:B------:R-:W-:Y:S02]  /*5ce0*/  IMAD.MOV R6, RZ, RZ, -R6 ;  /* 0x000000ffff067224 */ /* 0x000fe400078e0a06 */
[----:B------:R-:W-:-:S04]  /*5cf0*/  IMAD.HI.U32 R5, R9, R10, RZ ;  /* 0x0000000a09057227 */ /* 0x000fc800078e00ff */
[C---:B------:R-:W-:Y:S02]  /*5d00*/  IMAD R14, R8.reuse, R6, R14 ;  /* 0x00000006080e7224 */ /* 0x040fe400078e020e */
[----:B------:R-:W-:Y:S02]  /*5d10*/  @!P4 IMAD.IADD R13, R13, 0x1, -R8 ;  /* 0x000000010d0dc824 */ /* 0x000fe400078e0a08 */
[----:B------:R-:W-:Y:S01]  /*5d20*/  IMAD.MOV R3, RZ, RZ, -R3 ;  /* 0x000000ffff037224 */ /* 0x000fe200078e0a03 */
[C---:B------:R-:W-:Y:S01]  /*5d30*/  ISETP.GT.U32.AND P4, PT, R8.reuse, R14, PT ;  /* 0x0000000e0800720c */ /* 0x040fe20003f84070 */
[----:B------:R-:W-:Y:S02]  /*5d40*/  IMAD.MOV R5, RZ, RZ, -R5 ;  /* 0x000000ffff057224 */ /* 0x000fe400078e0a05 */
[----:B------:R-:W-:Y:S02]  /*5d50*/  IMAD R7, R8, R3, R7 ;  /* 0x0000000308077224 */ /* 0x000fe400078e0207 */
[----:B------:R-:W-:-:S02]  /*5d60*/  IMAD.MOV.U32 R17, RZ, RZ, R13 ;  /* 0x000000ffff117224 */ /* 0x000fc400078e000d */
[C---:B------:R-:W-:Y:S02]  /*5d70*/  IMAD R10, R8.reuse, R5, R10 ;  /* 0x00000005080a7224 */ /* 0x040fe400078e020a */
[----:B------:R-:W-:Y:S01]  /*5d80*/  @!P0 IMAD.MOV R17, RZ, RZ, -R17 ;  /* 0x000000ffff118224 */ /* 0x000fe200078e0a11 */
[----:B------:R-:W-:Y:S01]  /*5d90*/  ISETP.GT.U32.AND P0, PT, R8, R7, PT ;  /* 0x000000070800720c */ /* 0x000fe20003f04070 */
[----:B-1----:R-:W-:Y:S02]  /*5da0*/  VIADD R2, R0, 0x65 ;  /* 0x0000006500027836 */ /* 0x002fe40000000000 */
[--C-:B------:R-:W-:Y:S01]  /*5db0*/  @!P5 IMAD.IADD R16, R16, 0x1, -R8.reuse ;  /* 0x000000011010d824 */ /* 0x100fe200078e0a08 */
[----:B------:R-:W-:Y:S01]  /*5dc0*/  ISETP.GT.U32.AND P5, PT, R8, R10, PT ;  /* 0x0000000a0800720c */ /* 0x000fe20003fa4070 */
[----:B------:R-:W-:Y:S01]  /*5dd0*/  @!P4 IMAD.IADD R14, R14, 0x1, -R8 ;  /* 0x000000010e0ec824 */ /* 0x000fe200078e0a08 */
[----:B------:R-:W-:Y:S01]  /*5de0*/  IABS R5, R2 ;  /* 0x0000000200057213 */ /* 0x000fe20000000000 */
[----:B------:R-:W-:Y:S01]  /*5df0*/  VIADD R6, R0, 0x67 ;  /* 0x0000006700067836 */ /* 0x000fe20000000000 */
[----:B------:R-:W-:Y:S01]  /*5e00*/  STL [R1+0x1b4], R17 ;  /* 0x0001b41101007387 */ /* 0x000fe20000100800 */
[----:B------:R-:W-:Y:S01]  /*5e10*/  @!P3 IMAD.MOV R16, RZ, RZ, -R16 ;  /* 0x000000ffff10b224 */ /* 0x000fe200078e0a10 */
[----:B------:R-:W-:Y:S01]  /*5e20*/  ISETP.GT.U32.AND P4, PT, R8, R14, PT ;  /* 0x0000000e0800720c */ /* 0x000fe20003f84070 */
[----:B------:R-:W-:Y:S01]  /*5e30*/  IMAD.HI.U32 R13, R9, R5, RZ ;  /* 0x00000005090d7227 */ /* 0x000fe200078e00ff */
[----:B------:R-:W-:-:S02]  /*5e40*/  ISETP.GE.AND P3, PT, R2, RZ, PT ;  /* 0x000000ff0200720c */ /* 0x000fc40003f66270 */
[----:B------:R-:W-:Y:S01]  /*5e50*/  IABS R12, R6 ;  /* 0x00000006000c7213 */ /* 0x000fe20000000000 */
[--C-:B------:R-:W-:Y:S01]  /*5e60*/  @!P0 IMAD.IADD R7, R7, 0x1, -R8.reuse ;  /* 0x0000000107078824 */ /* 0x100fe200078e0a08 */
[----:B------:R0:W-:Y:S01]  /*5e70*/  STL [R1+0x1c0], R16 ;  /* 0x0001c01001007387 */ /* 0x0001e20000100800 */
[----:B------:R-:W-:Y:S02]  /*5e80*/  IMAD.MOV R13, RZ, RZ, -R13 ;  /* 0x000000ffff0d7224 */ /* 0x000fe400078e0a0d */
[--C-:B------:R-:W-:Y:S01]  /*5e90*/  @!P5 IMAD.IADD R10, R10, 0x1, -R8.reuse ;  /* 0x000000010a0ad824 */ /* 0x100fe200078e0a08 */
[----:B------:R-:W-:Y:S01]  /*5ea0*/  ISETP.GT.U32.AND P0, PT, R8, R7, PT ;  /* 0x000000070800720c */ /* 0x000fe20003f04070 */
[----:B------:R-:W-:Y:S02]  /*5eb0*/  VIADD R3, R0, 0x68 ;  /* 0x0000006800037836 */ /* 0x000fe40000000000 */
[C---:B------:R-:W-:Y:S01]  /*5ec0*/  IMAD R2, R8.reuse, R13, R5 ;  /* 0x0000000d08027224 */ /* 0x040fe200078e0205 */
[----:B------:R-:W-:Y:S01]  /*5ed0*/  ISETP.GT.U32.AND P5, PT, R8, R10, PT ;  /* 0x0000000a0800720c */ /* 0x000fe20003fa4070 */
[----:B------:R-:W-:Y:S01]  /*5ee0*/  @!P4 IMAD.IADD R14, R14, 0x1, -R8 ;  /* 0x000000010e0ec824 */ /* 0x000fe200078e0a08 */
[----:B------:R-:W-:Y:S01]  /*5ef0*/  IABS R4, R3 ;  /* 0x0000000300047213 */ /* 0x000fe20000000000 */
[----:B------:R-:W-:Y:S01]  /*5f00*/  IMAD.HI.U32 R5, R9, R12, RZ ;  /* 0x0000000c09057227 */ /* 0x000fe200078e00ff */
[----:B------:R-:W-:-:S03]  /*5f10*/  ISETP.GT.U32.AND P4, PT, R8, R2, PT ;  /* 0x000000020800720c */ /* 0x000fc60003f84070 */
[----:B0-----:R-:W-:-:S04]  /*5f20*/  IMAD.HI.U32 R16, R9, R15, RZ ;  /* 0x0000000f09107227 */ /* 0x001fc800078e00ff */
[----:B------:R-:W-:-:S04]  /*5f30*/  IMAD.HI.U32 R13, R9, R4, RZ ;  /* 0x00000004090d7227 */ /* 0x000fc800078e00ff */
[----:B------:R-:W-:Y:S02]  /*5f40*/  IMAD.MOV R5, RZ, RZ, -R5 ;  /* 0x000000ffff057224 */ /* 0x000fe400078e0a05 */
[----:B------:R-:W-:Y:S02]  /*5f50*/  IMAD.MOV R16, RZ, RZ, -R16 ;  /* 0x000000ffff107224 */ /* 0x000fe400078e0a10 */
[----:B------:R-:W-:Y:S02]  /*5f60*/  IMAD.MOV R13, RZ, RZ, -R13 ;  /* 0x000000ffff0d7224 */ /* 0x000fe400078e0a0d */
[----:B------:R-:W-:Y:S02]  /*5f70*/  IMAD R12, R8, R5, R12 ;  /* 0x00000005080c7224 */ /* 0x000fe400078e020c */
[--C-:B------:R-:W-:Y:S02]  /*5f80*/  @!P0 IMAD.IADD R7, R7, 0x1, -R8.reuse ;  /* 0x0000000107078824 */ /* 0x100fe400078e0a08 */
[----:B------:R-:W-:Y:S01]  /*5f90*/  @!P5 IMAD.IADD R10, R10, 0x1, -R8 ;  /* 0x000000010a0ad824 */ /* 0x000fe200078e0a08 */
[----:B------:R-:W-:Y:S01]  /*5fa0*/  ISETP.GE.AND P5, PT, R11, RZ, PT ;  /* 0x000000ff0b00720c */ /* 0x000fe20003fa6270 */
[----:B------:R-:W-:Y:S01]  /*5fb0*/  IMAD.MOV.U32 R17, RZ, RZ, R14 ;  /* 0x000000ffff117224 */ /* 0x000fe200078e000e */
[C---:B------:R-:W-:Y:S01]  /*5fc0*/  ISETP.GT.U32.AND P0, PT, R8.reuse, R12, PT ;  /* 0x0000000c0800720c */ /* 0x040fe20003f04070 */
[----:B------:R-:W-:-:S02]  /*5fd0*/  IMAD R11, R8, R16, R15 ;  /* 0x00000010080b7224 */ /* 0x000fc400078e020f */
[----:B------:R-:W-:Y:S02]  /*5fe0*/  IMAD R4, R8, R13, R4 ;  /* 0x0000000d08047224 */ /* 0x000fe400078e0204 */
[----:B------:R-:W-:Y:S02]  /*5ff0*/  IMAD.MOV.U32 R14, RZ, RZ, R7 ;  /* 0x000000ffff0e7224 */ /* 0x000fe400078e0007 */
[----:B------:R-:W-:Y:S02]  /*6000*/  @!P4 IMAD.IADD R2, R2, 0x1, -R8 ;  /* 0x000000010202c824 */ /* 0x000fe400078e0a08 */
[----:B------:R-:W-:Y:S02]  /*6010*/  VIADD R5, R0, 0x69 ;  /* 0x0000006900057836 */ /* 0x000fe40000000000 */
[----:B------:R-:W-:Y:S01]  /*6020*/  @!P1 IMAD.MOV R17, RZ, RZ, -R17 ;  /* 0x000000ffff119224 */ /* 0x000fe200078e0a11 */
[C---:B------:R-:W-:Y:S01]  /*6030*/  ISETP.GT.U32.AND P1, PT, R8.reuse, R11, PT ;  /* 0x0000000b0800720c */ /* 0x040fe20003f24070 */
[----:B------:R-:W-:Y:S01]  /*6040*/  IMAD.MOV.U32 R15, RZ, RZ, R10 ;  /* 0x000000ffff0f7224 */ /* 0x000fe200078e000a */
[C---:B------:R-:W-:Y:S01]  /*6050*/  ISETP.GT.U32.AND P4, PT, R8.reuse, R2, PT ;  /* 0x000000020800720c */ /* 0x040fe20003f84070 */
[----:B------:R-:W-:Y:S01]  /*6060*/  @!P6 IMAD.MOV R14, RZ, RZ, -R14 ;  /* 0x000000ffff0ee224 */ /* 0x000fe200078e0a0e */
[----:B------:R-:W-:Y:S01]  /*6070*/  ISETP.GT.U32.AND P6, PT, R8, R4, PT ;  /* 0x000000040800720c */ /* 0x000fe20003fc4070 */
[----:B------:R-:W-:Y:S01]  /*6080*/  @!P2 IMAD.MOV R15, RZ, RZ, -R15 ;  /* 0x000000ffff0fa224 */ /* 0x000fe200078e0a0f */
[----:B------:R-:W-:Y:S01]  /*6090*/  IABS R13, R5 ;  /* 0x00000005000d7213 */ /* 0x000fe20000000000 */
[----:B------:R-:W-:Y:S01]  /*60a0*/  @!P0 IMAD.IADD R12, R12, 0x1, -R8 ;  /* 0x000000010c0c8824 */ /* 0x000fe200078e0a08 */
[----:B------:R-:W-:Y:S01]  /*60b0*/  ISETP.GE.AND P2, PT, R6, RZ, PT ;  /* 0x000000ff0600720c */ /* 0x000fe20003f46270 */
[----:B------:R-:W-:Y:S01]  /*60c0*/  VIADD R6, R0, 0x6a ;  /* 0x0000006a00067836 */ /* 0x000fe20000000000 */
[----:B------:R-:W-:Y:S01]  /*60d0*/  STL [R1+0x7e8], R17 ;  /* 0x0007e81101007387 */ /* 0x000fe20000100800 */
[----:B------:R-:W-:-:S02]  /*60e0*/  IMAD.MOV.U32 R10, RZ, RZ, R13 ;  /* 0x000000ffff0a7224 */ /* 0x000fc400078e000d */
[--C-:B------:R-:W-:Y:S01]  /*60f0*/  @!P1 IMAD.IADD R11, R11, 0x1, -R8.reuse ;  /* 0x000000010b0b9824 */ /* 0x100fe200078e0a08 */
[----:B------:R-:W-:Y:S01]  /*6100*/  IABS R13, R6 ;  /* 0x00000006000d7213 */ /* 0x000fe20000000000 */
[--C-:B------:R-:W-:Y:S01]  /*6110*/  @!P4 IMAD.IADD R2, R2, 0x1, -R8.reuse ;  /* 0x000000010202c824 */ /* 0x100fe200078e0a08 */
[----:B------:R-:W-:Y:S01]  /*6120*/  ISETP.GE.AND P1, PT, R5, RZ, PT ;  /* 0x000000ff0500720c */ /* 0x000fe20003f26270 */
[----:B------:R-:W-:Y:S01]  /*6130*/  @!P6 IMAD.IADD R4, R4, 0x1, -R8 ;  /* 0x000000010404e824 */ /* 0x000fe200078e0a08 */
[C---:B------:R-:W-:Y:S01]  /*6140*/  ISETP.GT.U32.AND P6, PT, R8.reuse, R12, PT ;  /* 0x0000000c0800720c */ /* 0x040fe20003fc4070 */
[C---:B------:R-:W-:Y:S01]  /*6150*/  IMAD.HI.U32 R5, R9.reuse, R13, RZ ;  /* 0x0000000d09057227 */ /* 0x040fe200078e00ff */
[----:B------:R-:W-:Y:S01]  /*6160*/  STL [R1+0x7f0], R15 ;  /* 0x0007f00f01007387 */ /* 0x000fe20000100800 */
[----:B------:R-:W-:Y:S02]  /*6170*/  ISETP.GT.U32.AND P0, PT, R8, R11, PT ;  /* 0x0000000b0800720c */ /* 0x000fe40003f04070 */
[----:B------:R-:W-:Y:S01]  /*6180*/  IMAD.HI.U32 R7, R9, R10, RZ ;  /* 0x0000000a09077227 */ /* 0x000fe200078e00ff */
[----:B------:R0:W-:Y:S01]  /*6190*/  STL [R1+0x7f4], R14 ;  /* 0x0007f40e01007387 */ /* 0x0001e20000100800 */
[----:B------:R-:W-:-:S02]  /*61a0*/  ISETP.GE.AND P4, PT, R3, RZ, PT ;  /* 0x000000ff0300720c */ /* 0x000fc40003f86270 */
[----:B------:R-:W-:Y:S02]  /*61b0*/  IMAD.MOV R5, RZ, RZ, -R5 ;  /* 0x000000ffff057224 */ /* 0x000fe400078e0a05 */
[----:B------:R-:W-:Y:S02]  /*61c0*/  IMAD.MOV R7, RZ, RZ, -R7 ;  /* 0x000000ffff077224 */ /* 0x000fe400078e0a07 */
[C---:B------:R-:W-:Y:S02]  /*61d0*/  IMAD R13, R8.reuse, R5, R13 ;  /* 0x00000005080d7224 */ /* 0x040fe400078e020d */
[----:B------:R-:W-:Y:S02]  /*61e0*/  IMAD R10, R8, R7, R10 ;  /* 0x00000007080a7224 */ /* 0x000fe400078e020a */
[----:B0-----:R-:W-:Y:S02]  /*61f0*/  IMAD.MOV.U32 R14, RZ, RZ, R2 ;  /* 0x000000ffff0e7224 */ /* 0x001fe400078e0002 */
[----:B------:R-:W-:Y:S01]  /*6200*/  @!P6 IMAD.IADD R12, R12, 0x1, -R8 ;  /* 0x000000010c0ce824 */ /* 0x000fe200078e0a08 */
[C---:B------:R-:W-:Y:S01]  /*6210*/  ISETP.GT.U32.AND P6, PT, R8.reuse, R13, PT ;  /* 0x0000000d0800720c */ /* 0x040fe20003fc4070 */
[----:B------:R-:W-:Y:S01]  /*6220*/  @!P3 IMAD.MOV R14, RZ, RZ, -R14 ;  /* 0x000000ffff0eb224 */ /* 0x000fe200078e0a0e */
[----:B------:R-:W-:Y:S01]  /*6230*/  ISETP.GT.U32.AND P3, PT, R8, R4, PT ;  /* 0x000000040800720c */ /* 0x000fe20003f64070 */
[----:B------:R-:W-:-:S02]  /*6240*/  VIADD R7, R0, 0x6d ;  /* 0x0000006d00077836 */ /* 0x000fc40000000000 */
[----:B------:R-:W-:Y:S01]  /*6250*/  VIADD R3, R0, 0x6b ;  /* 0x0000006b00037836 */ /* 0x000fe20000000000 */
[----:B------:R0:W-:Y:S01]  /*6260*/  STL [R1+0x7f8], R14 ;  /* 0x0007f80e01007387 */ /* 0x0001e20000100800 */
[--C-:B------:R-:W-:Y:S01]  /*6270*/  @!P0 IMAD.IADD R11, R11, 0x1, -R8.reuse ;  /* 0x000000010b0b8824 */ /* 0x100fe200078e0a08 */
[----:B------:R-:W-:Y:S01]  /*6280*/  ISETP.GT.U32.AND P0, PT, R8, R10, PT ;  /* 0x0000000a0800720c */ /* 0x000fe20003f04070 */
[----:B------:R-:W-:Y:S01]  /*6290*/  VIADD R2, R0, 0x6c ;  /* 0x0000006c00027836 */ /* 0x000fe20000000000 */
[----:B------:R-:W-:Y:S01]  /*62a0*/  IABS R15, R7 ;  /* 0x00000007000f7213 */ /* 0x000fe20000000000 */
[----:B------:R-:W-:Y:S02]  /*62b0*/  IMAD.MOV.U32 R17, RZ, RZ, R11 ;  /* 0x000000ffff117224 */ /* 0x000fe400078e000b */
[--C-:B------:R-:W-:Y:S01]  /*62c0*/  @!P6 IMAD.IADD R13, R13, 0x1, -R8.reuse ;  /* 0x000000010d0de824 */ /* 0x100fe200078e0a08 */
[----:B------:R-:W-:Y:S01]  /*62d0*/  IABS R5, R2 ;  /* 0x0000000200057213 */ /* 0x000fe20000000000 */
[----:B------:R-:W-:Y:S01]  /*62e0*/  @!P3 IMAD.IADD R4, R4, 0x1, -R8 ;  /* 0x000000010404b824 */ /* 0x000fe200078e0a08 */
[----:B0-----:R-:W-:Y:S01]  /*62f0*/  IABS R14, R3 ;  /* 0x00000003000e7213 */ /* 0x001fe20000000000 */
[----:B------:R-:W-:Y:S01]  /*6300*/  @!P5 IMAD.MOV R17, RZ, RZ, -R17 ;  /* 0x000000ffff11d224 */ /* 0x000fe200078e0a11 */
[----:B------:R-:W-:Y:S01]  /*6310*/  ISETP.GE.AND P3, PT, R6, RZ, PT ;  /* 0x000000ff0600720c */ /* 0x000fe20003f66270 */
[----:B------:R-:W-:Y:S01]  /*6320*/  IMAD.MOV.U32 R6, RZ, RZ, R15 ;  /* 0x000000ffff067224 */ /* 0x000fe200078e000f */
[----:B------:R-:W-:Y:S01]  /*6330*/  ISETP.GT.U32.AND P6, PT, R8, R13, PT ;  /* 0x0000000d0800720c */ /* 0x000fe20003fc4070 */
[C---:B------:R-:W-:Y:S01]  /*6340*/  IMAD.HI.U32 R15, R9.reuse, R14, RZ ;  /* 0x0000000e090f7227 */ /* 0x040fe200078e00ff */
[----:B------:R-:W-:Y:S03]  /*6350*/  STL [R1+0x7ec], R17 ;  /* 0x0007ec1101007387 */ /* 0x000fe60000100800 */
[----:B------:R-:W-:-:S04]  /*6360*/  IMAD.HI.U32 R16, R9, R5, RZ ;  /* 0x0000000509107227 */ /* 0x000fc800078e00ff */
[----:B------:R-:W-:Y:S02]  /*6370*/  IMAD.MOV R15, RZ, RZ, -R15 ;  /* 0x000000ffff0f7224 */ /* 0x000fe400078e0a0f */
[----:B------:R-:W-:Y:S01]  /*6380*/  @!P0 IMAD.IADD R10, R10, 0x1, -R8 ;  /* 0x000000010a0a8824 */ /* 0x000fe200078e0a08 */
[----:B------:R-:W-:Y:S01]  /*6390*/  ISETP.GE.AND P0, PT, R3, RZ, PT ;  /* 0x000000ff0300720c */ /* 0x000fe20003f06270 */
[----:B------:R-:W-:-:S03]  /*63a0*/  IMAD.HI.U32 R3, R9, R6, RZ ;  /* 0x0000000609037227 */ /* 0x000fc600078e00ff */
[C---:B------:R-:W-:Y:S01]  /*63b0*/  ISETP.GT.U32.AND P5, PT, R8.reuse, R10, PT ;  /* 0x0000000a0800720c */ /* 0x040fe20003fa4070 */
[----:B------:R-:W-:Y:S02]  /*63c0*/  IMAD.MOV R11, RZ, RZ, -R16 ;  /* 0x000000ffff0b7224 */ /* 0x000fe400078e0a10 */
[C---:B------:R-:W-:Y:S02]  /*63d0*/  IMAD R14, R8.reuse, R15, R14 ;  /* 0x0000000f080e7224 */ /* 0x040fe400078e020e */
[----:B------:R-:W-:Y:S02]  /*63e0*/  IMAD.MOV R3, RZ, RZ, -R3 ;  /* 0x000000ffff037224 */ /* 0x000fe400078e0a03 */
[C---:B------:R-:W-:Y:S02]  /*63f0*/  IMAD R5, R8.reuse, R11, R5 ;  /* 0x0000000b08057224 */ /* 0x040fe400078e0205 */
[----:B------:R-:W-:Y:S01]  /*6400*/  @!P2 IMAD.MOV R12, RZ, RZ, -R12 ;  /* 0x000000ffff0ca224 */ /* 0x000fe200078e0a0c */
[C---:B------:R-:W-:Y:S01]  /*6410*/  ISETP.GT.U32.AND P2, PT, R8.reuse, R14, PT ;  /* 0x0000000e0800720c */ /* 0x040fe20003f44070 */
[----:B------:R-:W-:-:S02]  /*6420*/  IMAD R6, R8, R3, R6 ;  /* 0x0000000308067224 */ /* 0x000fc400078e0206 */
[----:B------:R-:W-:Y:S01]  /*6430*/  @!P4 IMAD.MOV R4, RZ, RZ, -R4 ;  /* 0x000000ffff04c224 */ /* 0x000fe200078e0a04 */
[C---:B------:R-:W-:Y:S01]  /*6440*/  ISETP.GT.U32.AND P4, PT, R8.reuse, R5, PT ;  /* 0x000000050800720c */ /* 0x040fe20003f84070 */
[--C-:B------:R-:W-:Y:S01]  /*6450*/  @!P6 IMAD.IADD R13, R13, 0x1, -R8.reuse ;  /* 0x000000010d0de824 */ /* 0x100fe200078e0a08 */
[----:B------:R-:W-:Y:S01]  /*6460*/  ISETP.GT.U32.AND P6, PT, R8, R6, PT ;  /* 0x000000060800720c */ /* 0x000fe20003fc4070 */
[----:B------:R-:W-:Y:S01]  /*6470*/  VIADD R15, R0, 0x6e ;  /* 0x0000006e000f7836 */ /* 0x000fe20000000000 */
[----:B------:R-:W-:Y:S01]  /*6480*/  STL [R1+0x7e4], R12 ;  /* 0x0007e40c01007387 */ /* 0x000fe20000100800 */
[--C-:B------:R-:W-:Y:S01]  /*6490*/  @!P5 IMAD.IADD R10, R10, 0x1, -R8.reuse ;  /* 0x000000010a0ad824 */ /* 0x100fe200078e0a08 */
[----:B------:R-:W-:Y:S01]  /*64a0*/  ISETP.GE.AND P5, PT, R2, RZ, PT ;  /* 0x000000ff0200720c */ /* 0x000fe20003fa6270 */
[----:B------:R-:W-:Y:S01]  /*64b0*/  @!P3 IMAD.MOV R13, RZ, RZ, -R13 ;  /* 0x000000ffff0db224 */ /* 0x000fe200078e0a0d */
[----:B------:R0:W-:Y:S01]  /*64c0*/  STL [R1+0x20c], R4 ;  /* 0x00020c0401007387 */ /* 0x0001e20000100800 */
[--C-:B------:R-:W-:Y:S01]  /*64d0*/  @!P2 IMAD.IADD R14, R14, 0x1, -R8.reuse ;  /* 0x000000010e0ea824 */ /* 0x100fe200078e0a08 */
[----:B------:R-:W-:Y:S01]  /*64e0*/  IABS R2, R15 ;  /* 0x0000000f00027213 */ /* 0x000fe20000000000 */
[----:B------:R-:W-:Y:S01]  /*64f0*/  VIADD R24, R0, 0x107 ;  /* 0x0000010700187836 */ /* 0x000fe20000000000 */
[----:B------:R-:W-:Y:S01]  /*6500*/  ISETP.GE.AND P2, PT, R7, RZ, PT ;  /* 0x000000ff0700720c */ /* 0x000fe20003f46270 */
[----:B------:R-:W-:Y:S01]  /*6510*/  @!P4 IMAD.IADD R5, R5, 0x1, -R8 ;  /* 0x000000010505c824 */ /* 0x000fe200078e0a08 */
[----:B------:R-:W-:Y:S01]  /*6520*/  ISETP.GT.U32.AND P4, PT, R8, R14, PT ;  /* 0x0000000e0800720c */ /* 0x000fe20003f84070 */
[----:B------:R-:W-:-:S04]  /*6530*/  IMAD.HI.U32 R11, R9, R2, RZ ;  /* 0x00000002090b7227 */ /* 0x000fc800078e00ff */
[----:B0-----:R-:W-:Y:S02]  /*6540*/  VIADD R4, R0, 0x6f ;  /* 0x0000006f00047836 */ /* 0x001fe40000000000 */
[----:B------:R-:W-:Y:S01]  /*6550*/  @!P6 IMAD.IADD R6, R6, 0x1, -R8 ;  /* 0x000000010606e824 */ /* 0x000fe200078e0a08 */
[----:B------:R-:W-:Y:S01]  /*6560*/  ISETP.GT.U32.AND P6, PT, R8, R5, PT ;  /* 0x000000050800720c */ /* 0x000fe20003fc4070 */
[----:B------:R-:W-:Y:S01]  /*6570*/  IMAD.MOV.U32 R12, RZ, RZ, R10 ;  /* 0x000000ffff0c7224 */ /* 0x000fe200078e000a */
[----:B------:R-:W-:Y:S01]  /*6580*/  IABS R3, R4 ;  /* 0x0000000400037213 */ /* 0x000fe20000000000 */
[----:B------:R-:W-:Y:S02]  /*6590*/  IMAD.MOV R11, RZ, RZ, -R11 ;  /* 0x000000ffff0b7224 */ /* 0x000fe400078e0a0b */
[----:B------:R-:W-:Y:S02]  /*65a0*/  @!P4 IMAD.IADD R14, R14, 0x1, -R8 ;  /* 0x000000010e0ec824 */ /* 0x000fe400078e0a08 */
[----:B------:R-:W-:-:S04]  /*65b0*/  IMAD.HI.U32 R10, R9, R3, RZ ;  /* 0x00000003090a7227 */ /* 0x000fc800078e00ff */
[C---:B------:R-:W-:Y:S02]  /*65c0*/  IMAD R2, R8.reuse, R11, R2 ;  /* 0x0000000b08027224 */ /* 0x040fe400078e0202 */
[----:B------:R-:W-:Y:S02]  /*65d0*/  IMAD.MOV R10, RZ, RZ, -R10 ;  /* 0x000000ffff0a7224 */ /* 0x000fe400078e0a0a */
[----:B------:R-:W-:Y:S01]  /*65e0*/  @!P6 IMAD.IADD R5, R5, 0x1, -R8 ;  /* 0x000000010505e824 */ /* 0x000fe200078e0a08 */
[C---:B------:R-:W-:Y:S01]  /*65f0*/  ISETP.GT.U32.AND P4, PT, R8.reuse, R2, PT ;  /* 0x000000020800720c */ /* 0x040fe20003f84070 */
[----:B------:R-:W-:Y:S02]  /*6600*/  IMAD R3, R8, R10, R3 ;  /* 0x0000000a08037224 */ /* 0x000fe400078e0203 */
[C---:B------:R-:W-:Y:S02]  /*6610*/  VIADD R7, R0.reuse, 0x70 ;  /* 0x0000007000077836 */ /* 0x040fe40000000000 */
[----:B------:R-:W-:Y:S01]  /*6620*/  VIADD R11, R0, 0x71 ;  /* 0x00000071000b7836 */ /* 0x000fe20000000000 */
[C---:B------:R-:W-:Y:S01]  /*6630*/  ISETP.GT.U32.AND P6, PT, R8.reuse, R3, PT ;  /* 0x000000030800720c */ /* 0x040fe20003fc4070 */
[----:B------:R-:W-:Y:S01]  /*6640*/  @!P1 IMAD.MOV R12, RZ, RZ, -R12 ;  /* 0x000000ffff0c9224 */ /* 0x000fe200078e0a0c */
[----:B------:R-:W-:Y:S01]  /*6650*/  IABS R17, R7 ;  /* 0x0000000700117213 */ /* 0x000fe20000000000 */
[----:B------:R-:W-:Y:S01]  /*6660*/  IMAD.MOV.U32 R19, RZ, RZ, R14 ;  /* 0x000000ffff137224 */ /* 0x000fe200078e000e */
[----:B------:R-:W-:Y:S01]  /*6670*/  IABS R10, R11 ;  /* 0x0000000b000a7213 */ /* 0x000fe20000000000 */
[----:B------:R-:W-:Y:S01]  /*6680*/  @!P5 IMAD.MOV R5, RZ, RZ, -R5 ;  /* 0x000000ffff05d224 */ /* 0x000fe200078e0a05 */
[----:B------:R-:W-:Y:S01]  /*6690*/  ISETP.GT.U32.AND P1, PT, R8, R6, PT ;  /* 0x000000060800720c */ /* 0x000fe20003f24070 */
[----:B------:R-:W-:Y:S01]  /*66a0*/  @!P4 IMAD.IADD R2, R2, 0x1, -R8 ;  /* 0x000000010202c824 */ /* 0x000fe200078e0a08 */
[----:B------:R-:W-:Y:S01]  /*66b0*/  ISETP.GE.AND P4, PT, R4, RZ, PT ;  /* 0x000000ff0400720c */ /* 0x000fe20003f86270 */
[----:B------:R-:W-:Y:S01]  /*66c0*/  IMAD.HI.U32 R18, R9, R17, RZ ;  /* 0x0000001109127227 */ /* 0x000fe200078e00ff */
[----:B------:R0:W-:Y:S01]  /*66d0*/  STL [R1+0x21c], R12 ;  /* 0x00021c0c01007387 */ /* 0x0001e20000100800 */
[----:B------:R-:W-:-:S02]  /*66e0*/  ISETP.GE.AND P5, PT, R7, RZ, PT ;  /* 0x000000ff0700720c */ /* 0x000fc40003fa6270 */
[----:B------:R-:W-:Y:S01]  /*66f0*/  @!P6 IMAD.IADD R3, R3, 0x1, -R8 ;  /* 0x000000010303e824 */ /* 0x000fe200078e0a08 */
[----:B------:R-:W-:Y:S01]  /*6700*/  ISETP.GT.U32.AND P6, PT, R8, R2, PT ;  /* 0x000000020800720c */ /* 0x000fe20003fc4070 */
[----:B------:R-:W-:Y:S01]  /*6710*/  IMAD.MOV R18, RZ, RZ, -R18 ;  /* 0x000000ffff127224 */ /* 0x000fe200078e0a12 */
[----:B------:R-:W-:Y:S01]  /*6720*/  STL [R1+0x7e0], R13 ;  /* 0x0007e00d01007387 */ /* 0x000fe20000100800 */
[----:B------:R-:W-:-:S04]  /*6730*/  IMAD.HI.U32 R16, R9, R10, RZ ;  /* 0x0000000a09107227 */ /* 0x000fc800078e00ff */
[----:B------:R-:W-:Y:S02]  /*6740*/  IMAD R4, R8, R18, R17 ;  /* 0x0000001208047224 */ /* 0x000fe400078e0211 */
[----:B------:R-:W-:Y:S02]  /*6750*/  IMAD.MOV R16, RZ, RZ, -R16 ;  /* 0x000000ffff107224 */ /* 0x000fe400078e0a10 */
[----:B0-----:R-:W-:Y:S01]  /*6760*/  VIADD R12, R0, 0x72 ;  /* 0x00000072000c7836 */ /* 0x001fe20000000000 */
[C---:B------:R-:W-:Y:S01]  /*6770*/  ISETP.GT.U32.AND P3, PT, R8.reuse, R4, PT ;  /* 0x000000040800720c */ /* 0x040fe20003f64070 */
[----:B------:R-:W-:Y:S01]  /*6780*/  @!P0 IMAD.MOV R19, RZ, RZ, -R19 ;  /* 0x000000ffff138224 */ /* 0x000fe200078e0a13 */
[C---:B------:R-:W-:Y:S01]  /*6790*/  ISETP.GT.U32.AND P0, PT, R8.reuse, R3, PT ;  /* 0x000000030800720c */ /* 0x040fe20003f04070 */
[----:B------:R-:W-:Y:S02]  /*67a0*/  IMAD R10, R8, R16, R10 ;  /* 0x00000010080a7224 */ /* 0x000fe400078e020a */
[--C-:B------:R-:W-:Y:S01]  /*67b0*/  @!P1 IMAD.IADD R6, R6, 0x1, -R8.reuse ;  /* 0x0000000106069824 */ /* 0x100fe200078e0a08 */
[----:B------:R-:W-:Y:S01]  /*67c0*/  ISETP.GE.AND P1, PT, R15, RZ, PT ;  /* 0x000000ff0f00720c */ /* 0x000fe20003f26270 */
[----:B------:R-:W-:Y:S01]  /*67d0*/  @!P6 IMAD.IADD R2, R2, 0x1, -R8 ;  /* 0x000000010202e824 */ /* 0x000fe200078e0a08 */
[----:B------:R-:W-:Y:S01]  /*67e0*/  IABS R15, R12 ;  /* 0x0000000c000f7213 */ /* 0x000fe20000000000 */
[----:B------:R-:W-:Y:S01]  /*67f0*/  STL [R1+0x7d8], R19 ;  /* 0x0007d81301007387 */ /* 0x000fe20000100800 */
[----:B------:R-:W-:Y:S01]  /*6800*/  ISETP.GT.U32.AND P6, PT, R8, R10, PT ;  /* 0x0000000a0800720c */ /* 0x000fe20003fc4070 */
[----:B------:R-:W-:Y:S01]  /*6810*/  @!P2 IMAD.MOV R6, RZ, RZ, -R6 ;  /* 0x000000ffff06a224 */ /* 0x000fe200078e0a06 */
[----:B------:R-:W-:Y:S01]  /*6820*/  ISETP.GE.AND P2, PT, R11, RZ, PT ;  /* 0x000000ff0b00720c */ /* 0x000fe20003f46270 */
[----:B------:R0:W-:Y:S01]  /*6830*/  STL [R1+0x7d4], R5 ;  /* 0x0007d40501007387 */ /* 0x0001e20000100800 */
[----:B------:R-:W-:-:S02]  /*6840*/  @!P3 IMAD.IADD R4, R4, 0x1, -R8 ;  /* 0x000000010404b824 */ /* 0x000fc400078e0a08 */
[----:B------:R-:W-:Y:S01]  /*6850*/  @!P0 IMAD.IADD R3, R3, 0x1, -R8 ;  /* 0x0000000103038824 */ /* 0x000fe200078e0a08 */
[----:B------:R1:W-:Y:S01]  /*6860*/  STL [R1+0x7d0], R6 ;  /* 0x0007d00601007387 */ /* 0x0003e20000100800 */
[----:B------:R-:W-:Y:S01]  /*6870*/  ISETP.GE.AND P0, PT, R12, RZ, PT ;  /* 0x000000ff0c00720c */ /* 0x000fe20003f06270 */
[----:B------:R-:W-:Y:S02]  /*6880*/  IMAD.MOV.U32 R7, RZ, RZ, R2 ;  /* 0x000000ffff077224 */ /* 0x000fe400078e0002 */
[----:B------:R-:W-:Y:S02]  /*6890*/  IMAD.MOV.U32 R14, RZ, RZ, R3 ;  /* 0x000000ffff0e7224 */ /* 0x000fe400078e0003 */
[----:B0-----:R-:W-:-:S04]  /*68a0*/  IMAD.HI.U32 R5, R9, R15, RZ ;  /* 0x0000000f09057227 */ /* 0x001fc800078e00ff */
[----:B-1----:R-:W-:Y:S02]  /*68b0*/  VIADD R6, R0, 0x73 ;  /* 0x0000007300067836 */ /* 0x002fe40000000000 */
[----:B------:R-:W-:Y:S02]  /*68c0*/  IMAD.MOV R13, RZ, RZ, -R5 ;  /* 0x000000ffff0d7224 */ /* 0x000fe400078e0a05 */
[----:B------:R-:W-:Y:S01]  /*68d0*/  @!P6 IMAD.IADD R10, R10, 0x1, -R8 ;  /* 0x000000010a0ae824 */ /* 0x000fe200078e0a08 */
[----:B------:R-:W-:Y:S01]  /*68e0*/  IABS R5, R6 ;  /* 0x0000000600057213 */ /* 0x000fe20000000000 */
[C---:B------:R-:W-:Y:S01]  /*68f0*/  IMAD R13, R8.reuse, R13, R15 ;  /* 0x0000000d080d7224 */ /* 0x040fe200078e020f */
[----:B------:R-:W-:Y:S01]  /*6900*/  ISETP.GT.U32.AND P6, PT, R8, R4, PT ;  /* 0x000000040800720c */ /* 0x000fe20003fc4070 */
[----:B------:R-:W-:Y:S01]  /*6910*/  @!P4 IMAD.MOV R14, RZ, RZ, -R14 ;  /* 0x000000ffff0ec224 */ /* 0x000fe200078e0a0e */
[----:B------:R-:W-:Y:S01]  /*6920*/  ISETP.GE.AND P3, PT, R6, RZ, PT ;  /* 0x000000ff0600720c */ /* 0x000fe20003f66270 */
[----:B------:R-:W-:Y:S01]  /*6930*/  IMAD.HI.U32 R12, R9, R5, RZ ;  /* 0x00000005090c7227 */ /* 0x000fe200078e00ff */
[----:B------:R-:W-:-:S03]  /*6940*/  ISETP.GT.U32.AND P4, PT, R8, R13, PT ;  /* 0x0000000d0800720c */ /* 0x000fc60003f84070 */
[C---:B------:R-:W-:Y:S02]  /*6950*/  VIADD R11, R0.reuse, 0x74 ;  /* 0x00000074000b7836 */ /* 0x040fe40000000000 */
[----:B------:R-:W-:Y:S02]  /*6960*/  IMAD.MOV R3, RZ, RZ, -R12 ;  /* 0x000000ffff037224 */ /* 0x000fe400078e0a0c */
[----:B------:R-:W-:Y:S01]  /*6970*/  VIADD R16, R0, 0x76 ;  /* 0x0000007600107836 */ /* 0x000fe20000000000 */
[----:B------:R-:W-:Y:S01]  /*6980*/  IABS R2, R11 ;  /* 0x0000000b00027213 */ /* 0x000fe20000000000 */
[----:B------:R-:W-:Y:S01]  /*6990*/  @!P1 IMAD.MOV R7, RZ, RZ, -R7 ;  /* 0x000000ffff079224 */ /* 0x000fe200078e0a07 */
[----:B------:R-:W-:Y:S01]  /*69a0*/  ISETP.GT.U32.AND P1, PT, R8, R10, PT ;  /* 0x0000000a0800720c */ /* 0x000fe20003f24070 */
[----:B------:R-:W-:Y:S01]  /*69b0*/  VIADD R6, R0, 0x75 ;  /* 0x0000007500067836 */ /* 0x000fe20000000000 */
[----:B------:R-:W-:Y:S01]  /*69c0*/  IABS R12, R16 ;  /* 0x00000010000c7213 */ /* 0x000fe20000000000 */
[----:B------:R-:W-:Y:S01]  /*69d0*/  IMAD R3, R8, R3, R5 ;  /* 0x0000000308037224 */ /* 0x000fe200078e0205 */
[----:B------:R0:W-:Y:S01]  /*69e0*/  STL [R1+0x7c8], R7 ;  /* 0x0007c80701007387 */ /* 0x0001e20000100800 */
[----:B------:R-:W-:-:S02]  /*69f0*/  @!P6 IMAD.IADD R4, R4, 0x1, -R8 ;  /* 0x000000010404e824 */ /* 0x000fc400078e0a08 */
[----:B------:R-:W-:Y:S01]  /*6a00*/  @!P4 IMAD.IADD R13, R13, 0x1, -R8 ;  /* 0x000000010d0dc824 */ /* 0x000fe200078e0a08 */
[----:B------:R1:W-:Y:S01]  /*6a10*/  STL [R1+0x7c4], R14 ;  /* 0x0007c40e01007387 */ /* 0x0003e20000100800 */
[----:B------:R-:W-:Y:S01]  /*6a20*/  IMAD.MOV.U32 R15, RZ, RZ, R4 ;  /* 0x000000ffff0f7224 */ /* 0x000fe200078e0004 */
[----:B------:R-:W-:Y:S01]  /*6a30*/  ISETP.GT.U32.AND P6, PT, R8, R3, PT ;  /* 0x000000030800720c */ /* 0x000fe20003fc4070 */
[----:B------:R-:W-:Y:S01]  /*6a40*/  IMAD.MOV.U32 R5, RZ, RZ, R12 ;  /* 0x000000ffff057224 */ /* 0x000fe200078e000c */
[----:B------:R-:W-:Y:S01]  /*6a50*/  ISETP.GE.AND P4, PT, R6, RZ, PT ;  /* 0x000000ff0600720c */ /* 0x000fe20003f86270 */
[----:B------:R-:W-:Y:S01]  /*6a60*/  @!P5 IMAD.MOV R15, RZ, RZ, -R15 ;  /* 0x000000ffff0fd224 */ /* 0x000fe200078e0a0f */
[----:B0-----:R-:W-:Y:S01]  /*6a70*/  IABS R7, R6 ;  /* 0x0000000600077213 */ /* 0x001fe20000000000 */
[----:B------:R-:W-:Y:S01]  /*6a80*/  @!P1 IMAD.IADD R10, R10, 0x1, -R8 ;  /* 0x000000010a0a9824 */ /* 0x000fe200078e0a08 */
[----:B------:R-:W-:Y:S01]  /*6a90*/  ISETP.GT.U32.AND P5, PT, R8, R13, PT ;  /* 0x0000000d0800720c */ /* 0x000fe20003fa4070 */
[----:B------:R-:W-:Y:S01]  /*6aa0*/  VIADD R4, R0, 0x77 ;  /* 0x0000007700047836 */ /* 0x000fe20000000000 */
[----:B------:R-:W-:Y:S01]  /*6ab0*/  ISETP.GE.AND P1, PT, R11, RZ, PT ;  /* 0x000000ff0b00720c */ /* 0x000fe20003f26270 */
[C---:B-1----:R-:W-:Y:S01]  /*6ac0*/  IMAD.HI.U32 R14, R9.reuse, R2, RZ ;  /* 0x00000002090e7227 */ /* 0x042fe200078e00ff */
[----:B------:R0:W-:Y:S03]  /*6ad0*/  STL [R1+0x224], R15 ;  /* 0x0002240f01007387 */ /* 0x0001e60000100800 */
[----:B------:R-:W-:-:S04]  /*6ae0*/  IMAD.HI.U32 R12, R9, R7, RZ ;  /* 0x00000007090c7227 */ /* 0x000fc800078e00ff */
[----:B------:R-:W-:Y:S02]  /*6af0*/  IMAD.MOV R14, RZ, RZ, -R14 ;  /* 0x000000ffff0e7224 */ /* 0x000fe400078e0a0e */
[----:B------:R-:W-:Y:S02]  /*6b00*/  IMAD.MOV R12, RZ, RZ, -R12 ;  /* 0x000000ffff0c7224 */ /* 0x000fe400078e0a0c */
[C---:B------:R-:W-:Y:S02]  /*6b10*/  IMAD R2, R8.reuse, R14, R2 ;  /* 0x0000000e08027224 */ /* 0x040fe400078e0202 */
[C---:B------:R-:W-:Y:S02]  /*6b20*/  IMAD R6, R8.reuse, R12, R7 ;  /* 0x0000000c08067224 */ /* 0x040fe400078e0207 */
[----:B------:R-:W-:Y:S02]  /*6b30*/  @!P6 IMAD.IADD R3, R3, 0x1, -R8 ;  /* 0x000000010303e824 */ /* 0x000fe400078e0a08 */
[----:B------:R-:W-:Y:S01]  /*6b40*/  @!P2 IMAD.MOV R10, RZ, RZ, -R10 ;  /* 0x000000ffff0aa224 */ /* 0x000fe200078e0a0a */
[C---:B------:R-:W-:Y:S01]  /*6b50*/  ISETP.GT.U32.AND P2, PT, R8.reuse, R2, PT ;  /* 0x000000020800720c */ /* 0x040fe20003f44070 */
[----:B------:R-:W-:Y:S01]  /*6b60*/  @!P5 IMAD.IADD R13, R13, 0x1, -R8 ;  /* 0x000000010d0dd824 */ /* 0x000fe200078e0a08 */
[C---:B------:R-:W-:Y:S01]  /*6b70*/  ISETP.GT.U32.AND P6, PT, R8.reuse, R3, PT ;  /* 0x000000030800720c */ /* 0x040fe20003fc4070 */
[----:B------:R-:W-:Y:S01]  /*6b80*/  IMAD.HI.U32 R11, R9, R5, RZ ;  /* 0x00000005090b7227 */ /* 0x000fe200078e00ff */
[----:B------:R-:W-:Y:S01]  /*6b90*/  ISETP.GT.U32.AND P5, PT, R8, R6, PT ;  /* 0x000000060800720c */ /* 0x000fe20003fa4070 */
[----:B------:R1:W-:Y:S02]  /*6ba0*/  STL [R1+0x230], R10 ;  /* 0x0002300a01007387 */ /* 0x0003e40000100800 */
[----:B------:R-:W-:-:S02]  /*6bb0*/  IMAD.MOV R11, RZ, RZ, -R11 ;  /* 0x000000ffff0b7224 */ /* 0x000fc400078e0a0b */
[----:B------:R-:W-:Y:S02]  /*6bc0*/  VIADD R7, R0, 0x79 ;  /* 0x0000007900077836 */ /* 0x000fe40000000000 */
[----:B------:R-:W-:Y:S01]  /*6bd0*/  IMAD R5, R8, R11, R5 ;  /* 0x0000000b08057224 */ /* 0x000fe200078e0205 */
[----:B------:R-:W-:Y:S01]  /*6be0*/  IABS R11, R4 ;  /* 0x00000004000b7213 */ /* 0x000fe20000000000 */
[--C-:B------:R-:W-:Y:S01]  /*6bf0*/  @!P2 IMAD.IADD R2, R2, 0x1, -R8.reuse ;  /* 0x000000010202a824 */ /* 0x100fe200078e0a08 */
[----:B------:R-:W-:Y:S01]  /*6c00*/  IABS R17, R7 ;  /* 0x0000000700117213 */ /* 0x000fe20000000000 */
[--C-:B------:R-:W-:Y:S01]  /*6c10*/  @!P6 IMAD.IADD R3, R3, 0x1, -R8.reuse ;  /* 0x000000010303e824 */ /* 0x100fe200078e0a08 */
[----:B------:R-:W-:Y:S01]  /*6c20*/  ISETP.GT.U32.AND P6, PT, R8, R5, PT ;  /* 0x000000050800720c */ /* 0x000fe20003fc4070 */
[----:B------:R-:W-:Y:S01]  /*6c30*/  @!P5 IMAD.IADD R6, R6, 0x1, -R8 ;  /* 0x000000010606d824 */ /* 0x000fe200078e0a08 */
[----:B------:R-:W-:Y:S01]  /*6c40*/  ISETP.GT.U32.AND P5, PT, R8, R2, PT ;  /* 0x000000020800720c */ /* 0x000fe20003fa4070 */
[----:B0-----:R-:W-:Y:S01]  /*6c50*/  IMAD.HI.U32 R15, R9, R11, RZ ;  /* 0x0000000b090f7227 */ /* 0x001fe200078e00ff */
[----:B------:R-:W-:-:S03]  /*6c60*/  ISETP.GE.AND P2, PT, R16, RZ, PT ;  /* 0x000000ff1000720c */ /* 0x000fc60003f46270 */
[C---:B------:R-:W-:Y:S02]  /*6c70*/  VIADD R12, R0.reuse, 0x78 ;  /* 0x00000078000c7836 */ /* 0x040fe40000000000 */
[----:B------:R-:W-:Y:S02]  /*6c80*/  IMAD.MOV R15, RZ, RZ, -R15 ;  /* 0x000000ffff0f7224 */ /* 0x000fe400078e0a0f */
[----:B-1----:R-:W-:Y:S01]  /*6c90*/  VIADD R10, R0, 0x7a ;  /* 0x0000007a000a7836 */ /* 0x002fe20000000000 */
[----:B------:R-:W-:Y:S01]  /*6ca0*/  IABS R14, R12 ;  /* 0x0000000c000e7213 */ /* 0x000fe20000000000 */
[C---:B------:R-:W-:Y:S02]  /*6cb0*/  IMAD R11, R8.reuse, R15, R11 ;  /* 0x0000000f080b7224 */ /* 0x040fe400078e020b */
[--C-:B------:R-:W-:Y:S01]  /*6cc0*/  @!P6 IMAD.IADD R5, R5, 0x1, -R8.reuse ;  /* 0x000000010505e824 */ /* 0x100fe200078e0a08 */
[----:B------:R-:W-:Y:S01]  /*6cd0*/  ISETP.GT.U32.AND P6, PT, R8, R6, PT ;  /* 0x000000060800720c */ /* 0x000fe20003fc4070 */
[----:B------:R-:W-:Y:S01]  /*6ce0*/  @!P5 IMAD.IADD R2, R2, 0x1, -R8 ;  /* 0x000000010202d824 */ /* 0x000fe200078e0a08 */
[----:B------:R-:W-:Y:S01]  /*6cf0*/  ISETP.GT.U32.AND P5, PT, R8, R11, PT ;  /* 0x0000000b0800720c */ /* 0x000fe20003fa4070 */
[----:B------:R-:W-:Y:S01]  /*6d00*/  IMAD.MOV.U32 R16, RZ, RZ, R17 ;  /* 0x000000ffff107224 */ /* 0x000fe200078e0011 */
[----:B------:R-:W-:Y:S01]  /*6d10*/  IABS R18, R10 ;  /* 0x0000000a00127213 */ /* 0x000fe20000000000 */
[----:B------:R-:W-:-:S04]  /*6d20*/  IMAD.HI.U32 R17, R9, R14, RZ ;  /* 0x0000000e09117227 */ /* 0x000fc800078e00ff */
[----:B------:R-:W-:Y:S02]  /*6d30*/  IMAD.MOV.U32 R21, RZ, RZ, R13 ;  /* 0x000000ffff157224 */ /* 0x000fe400078e000d */
[----:B------:R-:W-:Y:S02]  /*6d40*/  IMAD.MOV.U32 R19, RZ, RZ, R3 ;  /* 0x000000ffff137224 */ /* 0x000fe400078e0003 */
[----:B------:R-:W-:Y:S02]  /*6d50*/  IMAD.MOV R17, RZ, RZ, -R17 ;  /* 0x000000ffff117224 */ /* 0x000fe400078e0a11 */
[----:B------:R-:W-:Y:S01]  /*6d60*/  @!P0 IMAD.MOV R21, RZ, RZ, -R21 ;  /* 0x000000ffff158224 */ /* 0x000fe200078e0a15 */
[----:B------:R-:W-:Y:S01]  /*6d70*/  ISETP.GT.U32.AND P0, PT, R8, R5, PT ;  /* 0x000000050800720c */ /* 0x000fe20003f04070 */
[----:B------:R-:W-:Y:S01]  /*6d80*/  @!P3 IMAD.MOV R19, RZ, RZ, -R19 ;  /* 0x000000ffff13b224 */ /* 0x000fe200078e0a13 */
[----:B------:R-:W-:Y:S01]  /*6d90*/  ISETP.GE.AND P3, PT, R4, RZ, PT ;  /* 0x000000ff0400720c */ /* 0x000fe20003f66270 */
[----:B------:R-:W-:Y:S01]  /*6da0*/  IMAD R14, R8, R17, R14 ;  /* 0x00000011080e7224 */ /* 0x000fe200078e020e */
[----:B------:R-:W-:Y:S01]  /*6db0*/  STL [R1+0x7c0], R21 ;  /* 0x0007c01501007387 */ /* 0x000fe20000100800 */
[----:B------:R-:W-:-:S03]  /*6dc0*/  IMAD.HI.U32 R4, R9, R18, RZ ;  /* 0x0000001209047227 */ /* 0x000fc600078e00ff */
[----:B------:R0:W-:Y:S01]  /*6dd0*/  STL [R1+0x7bc], R19 ;  /* 0x0007bc1301007387 */ /* 0x0001e20000100800 */
[----:B------:R-:W-:Y:S02]  /*6de0*/  IMAD.MOV R4, RZ, RZ, -R4 ;  /* 0x000000ffff047224 */ /* 0x000fe400078e0a04 */
[--C-:B------:R-:W-:Y:S01]  /*6df0*/  @!P6 IMAD.IADD R6, R6, 0x1, -R8.reuse ;  /* 0x000000010606e824 */ /* 0x100fe200078e0a08 */
[C---:B------:R-:W-:Y:S01]  /*6e00*/  ISETP.GT.U32.AND P6, PT, R8.reuse, R14, PT ;  /* 0x0000000e0800720c */ /* 0x040fe20003fc4070 */
[----:B------:R-:W-:Y:S02]  /*6e10*/  @!P5 IMAD.IADD R11, R11, 0x1, -R8 ;  /* 0x000000010b0bd824 */ /* 0x000fe400078e0a08 */
[----:B------:R-:W-:Y:S02]  /*6e20*/  IMAD R4, R8, R4, R18 ;  /* 0x0000000408047224 */ /* 0x000fe400078e0212 */
[----:B------:R-:W-:Y:S02]  /*6e30*/  IMAD.MOV.U32 R17, RZ, RZ, R6 ;  /* 0x000000ffff117224 */ /* 0x000fe400078e0006 */
[----:B0-----:R-:W-:-:S02]  /*6e40*/  IMAD.MOV.U32 R19, RZ, RZ, R2 ;  /* 0x000000ffff137224 */ /* 0x001fc400078e0002 */
[----:B------:R-:W-:-:S04]  /*6e50*/  IMAD.HI.U32 R13, R9, R16, RZ ;  /* 0x00000010090d7227 */ /* 0x000fc800078e00ff */
[----:B------:R-:W-:Y:S01]  /*6e60*/  @!P1 IMAD.MOV R19, RZ, RZ, -R19 ;  /* 0x000000ffff139224 */ /* 0x000fe200078e0a13 */
[----:B------:R-:W-:Y:S01]  /*6e70*/  ISETP.GT.U32.AND P1, PT, R8, R11, PT ;  /* 0x0000000b0800720c */ /* 0x000fe20003f24070 */
[----:B------:R-:W-:Y:S02]  /*6e80*/  VIADD R3, R0, 0x7b ;  /* 0x0000007b00037836 */ /* 0x000fe40000000000 */
[----:B------:R-:W-:Y:S01]  /*6e90*/  @!P4 IMAD.MOV R17, RZ, RZ, -R17 ;  /* 0x000000ffff11c224 */ /* 0x000fe200078e0a11 */
[----:B------:R-:W-:Y:S01]  /*6ea0*/  ISETP.GT.U32.AND P4, PT, R8, R4, PT ;  /* 0x000000040800720c */ /* 0x000fe20003f84070 */
[----:B------:R-:W-:Y:S01]  /*6eb0*/  IMAD.MOV R13, RZ, RZ, -R13 ;  /* 0x000000ffff0d7224 */ /* 0x000fe200078e0a0d */
[----:B------:R-:W-:Y:S01]  /*6ec0*/  STL [R1+0x7b0], R19 ;  /* 0x0007b01301007387 */ /* 0x000fe20000100800 */
[----:B------:R-:W-:Y:S01]  /*6ed0*/  @!P0 IMAD.IADD R5, R5, 0x1, -R8 ;  /* 0x0000000105058824 */ /* 0x000fe200078e0a08 */
[----:B------:R-:W-:Y:S01]  /*6ee0*/  ISETP.GE.AND P0, PT, R12, RZ, PT ;  /* 0x000000ff0c00720c */ /* 0x000fe20003f06270 */
[----:B------:R-:W-:Y:S01]  /*6ef0*/  IMAD R13, R8, R13, R16 ;  /* 0x0000000d080d7224 */ /* 0x000fe200078e0210 */
[----:B------:R-:W-:Y:S01]  /*6f00*/  IABS R12, R3 ;  /* 0x00000003000c7213 */ /* 0x000fe20000000000 */
[----:B------:R-:W-:Y:S01]  /*6f10*/  @!P6 IMAD.IADD R14, R14, 0x1, -R8 ;  /* 0x000000010e0ee824 */ /* 0x000fe200078e0a08 */
[----:B------:R-:W-:Y:S01]  /*6f20*/  STL [R1+0x7ac], R17 ;  /* 0x0007ac1101007387 */ /* 0x000fe20000100800 */
[----:B------:R-:W-:Y:S01]  /*6f30*/  VIADD R15, R0, 0x7c ;  /* 0x0000007c000f7836 */ /* 0x000fe20000000000 */
[C---:B------:R-:W-:Y:S01]  /*6f40*/  ISETP.GT.U32.AND P5, PT, R8.reuse, R13, PT ;  /* 0x0000000d0800720c */ /* 0x040fe20003fa4070 */
[----:B------:R-:W-:Y:S01]  /*6f50*/  IMAD.HI.U32 R16, R9, R12, RZ ;  /* 0x0000000c09107227 */ /* 0x000fe200078e00ff */
[----:B------:R-:W-:-:S02]  /*6f60*/  ISETP.GT.U32.AND P6, PT, R8, R14, PT ;  /* 0x0000000e0800720c */ /* 0x000fc40003fc4070 */
[----:B------:R-:W-:Y:S01]  /*6f70*/  IABS R2, R15 ;  /* 0x0000000f00027213 */ /* 0x000fe20000000000 */
[----:B------:R-:W-:Y:S01]  /*6f80*/  @!P1 IMAD.IADD R11, R11, 0x1, -R8 ;  /* 0x000000010b0b9824 */ /* 0x000fe200078e0a08 */
[----:B------:R-:W-:Y:S01]  /*6f90*/  ISETP.GE.AND P1, PT, R10, RZ, PT ;  /* 0x000000ff0a00720c */ /* 0x000fe20003f26270 */
[----:B------:R-:W-:Y:S02]  /*6fa0*/  IMAD.MOV R6, RZ, RZ, -R16 ;  /* 0x000000ffff067224 */ /* 0x000fe400078e0a10 */
[----:B------:R-:W-:Y:S01]  /*6fb0*/  @!P2 IMAD.MOV R5, RZ, RZ, -R5 ;  /* 0x000000ffff05a224 */ /* 0x000fe200078e0a05 */
[----:B------:R-:W-:Y:S01]  /*6fc0*/  ISETP.GE.AND P2, PT, R7, RZ, PT ;  /* 0x000000ff0700720c */ /* 0x000fe20003f46270 */
[----:B------:R-:W-:Y:S02]  /*6fd0*/  IMAD.MOV.U32 R16, RZ, RZ, R11 ;  /* 0x000000ffff107224 */ /* 0x000fe400078e000b */
[----:B------:R-:W-:Y:S01]  /*6fe0*/  @!P4 IMAD.IADD R4, R4, 0x1, -R8 ;  /* 0x000000010404c824 */ /* 0x000fe200078e0a08 */
[----:B------:R0:W-:Y:S01]  /*6ff0*/  STL [R1+0x7a8], R5 ;  /* 0x0007a80501007387 */ /* 0x0001e20000100800 */
[----:B------:R-:W-:Y:S01]  /*7000*/  @!P3 IMAD.MOV R16, RZ, RZ, -R16 ;  /* 0x000000ffff10b224 */ /* 0x000fe200078e0a10 */
[----:B------:R-:W-:Y:S01]  /*7010*/  ISETP.GE.AND P4, PT, R3, RZ, PT ;  /* 0x000000ff0300720c */ /* 0x000fe20003f86270 */
[--C-:B------:R-:W-:Y:S01]  /*7020*/  @!P5 IMAD.IADD R13, R13, 0x1, -R8.reuse ;  /* 0x000000010d0dd824 */ /* 0x100fe200078e0a08 */
[----:B------:R-:W-:Y:S01]  /*7030*/  ISETP.GT.U32.AND P3, PT, R8, R4, PT ;  /* 0x000000040800720c */ /* 0x000fe20003f64070 */
[----:B------:R-:W-:Y:S01]  /*7040*/  @!P6 IMAD.IADD R14, R14, 0x1, -R8 ;  /* 0x000000010e0ee824 */ /* 0x000fe200078e0a08 */
[----:B------:R-:W-:Y:S01]  /*7050*/  STL [R1+0x7a4], R16 ;  /* 0x0007a41001007387 */ /* 0x000fe20000100800 */
[----:B------:R-:W-:Y:S01]  /*7060*/  VIADD R7, R0, 0x7d ;  /* 0x0000007d00077836 */ /* 0x000fe20000000000 */
[----:B------:R-:W-:Y:S01]  /*7070*/  ISETP.GT.U32.AND P5, PT, R8, R13, PT ;  /* 0x0000000d0800720c */ /* 0x000fe20003fa4070 */
[----:B------:R-:W-:-:S02]  /*7080*/  IMAD.MOV.U32 R11, RZ, RZ, R14 ;  /* 0x000000ffff0b7224 */ /* 0x000fc400078e000e */
[----:B0-----:R-:W-:Y:S01]  /*7090*/  IMAD R5, R8, R6, R12 ;  /* 0x0000000608057224 */ /* 0x001fe200078e020c */
[----:B------:R-:W-:Y:S01]  /*70a0*/  IABS R17, R7 ;  /* 0x0000000700117213 */ /* 0x000fe20000000000 */
[----:B------:R-:W-:-:S03]  /*70b0*/  IMAD.HI.U32 R6, R9, R2, RZ ;  /* 0x0000000209067227 */ /* 0x000fc600078e00ff */
[----:B------:R-:W-:Y:S01]  /*70c0*/  ISETP.GT.U32.AND P6, PT, R8, R5, PT ;  /* 0x000000050800720c */ /* 0x000fe20003fc4070 */
[----:B------:R-:W-:Y:S02]  /*70d0*/  IMAD.MOV R6, RZ, RZ, -R6 ;  /* 0x000000ffff067224 */ /* 0x000fe400078e0a06 */
[----:B------:R-:W-:Y:S02]  /*70e0*/  @!P3 IMAD.IADD R4, R4, 0x1, -R8 ;  /* 0x000000010404b824 */ /* 0x000fe400078e0a08 */
[----:B------:R-:W-:Y:S02]  /*70f0*/  IMAD R2, R8, R6, R2 ;  /* 0x0000000608027224 */ /* 0x000fe400078e0202 */
[----:B------:R-:W-:Y:S01]  /*7100*/  @!P5 IMAD.IADD R13, R13, 0x1, -R8 ;  /* 0x000000010d0dd824 */ /* 0x000fe200078e0a08 */
[----:B------:R-:W-:Y:S01]  /*7110*/  ISETP.GE.AND P5, PT, R15, RZ, PT ;  /* 0x000000ff0f00720c */ /* 0x000fe20003fa6270 */
[----:B------:R-:W-:Y:S01]  /*7120*/  VIADD R6, R0, 0x7e ;  /* 0x0000007e00067836 */ /* 0x000fe20000000000 */
[----:B------:R-:W-:Y:S01]  /*7130*/  ISETP.GT.U32.AND P3, PT, R8, R2, PT ;  /* 0x000000020800720c */ /* 0x000fe20003f64070 */
[----:B------:R-:W-:-:S02]  /*7140*/  IMAD.MOV.U32 R12, RZ, RZ, R13 ;  /* 0x000000ffff0c7224 */ /* 0x000fc400078e000d */
[----:B------:R-:W-:Y:S01]  /*7150*/  @!P6 IMAD.IADD R5, R5, 0x1, -R8 ;  /* 0x000000010505e824 */ /* 0x000fe200078e0a08 */
[----:B------:R-:W-:Y:S01]  /*7160*/  IABS R14, R6 ;  /* 0x00000006000e7213 */ /* 0x000fe20000000000 */
[----:B------:R-:W-:Y:S01]  /*7170*/  @!P0 IMAD.MOV R11, RZ, RZ, -R11 ;  /* 0x000000ffff0b8224 */ /* 0x000fe200078e0a0b */
[----:B------:R-:W-:Y:S01]  /*7180*/  ISETP.GE.AND P0, PT, R7, RZ, PT ;  /* 0x000000ff0700720c */ /* 0x000fe20003f06270 */
[----:B------:R-:W-:Y:S01]  /*7190*/  VIADD R3, R0, 0x7f ;  /* 0x0000007f00037836 */ /* 0x000fe20000000000 */
[----:B------:R-:W-:Y:S01]  /*71a0*/  ISETP.GT.U32.AND P6, PT, R8, R5, PT ;  /* 0x000000050800720c */ /* 0x000fe20003fc4070 */
[----:B------:R-:W-:Y:S01]  /*71b0*/  @!P2 IMAD.MOV R12, RZ, RZ, -R12 ;  /* 0x000000ffff0ca224 */ /* 0x000fe200078e0a0c */
[----:B------:R-:W-:Y:S01]  /*71c0*/  ISETP.GE.AND P2, PT, R6, RZ, PT ;  /* 0x000000ff0600720c */ /* 0x000fe20003f46270 */
[----:B------:R-:W-:Y:S01]  /*71d0*/  IMAD.HI.U32 R6, R9, R17, RZ ;  /* 0x0000001109067227 */ /* 0x000fe200078e00ff */
[----:B------:R0:W-:Y:S01]  /*71e0*/  STL [R1+0x234], R11 ;  /* 0x0002340b01007387 */ /* 0x0001e20000100800 */
[----:B------:R-:W-:-:S02]  /*71f0*/  IABS R13, R3 ;  /* 0x00000003000d7213 */ /* 0x000fc40000000000 */
[----:B------:R-:W-:Y:S01]  /*7200*/  @!P3 IMAD.IADD R2, R2, 0x1, -R8 ;  /* 0x000000010202b824 */ /* 0x000fe200078e0a08 */
[----:B------:R-:W-:Y:S01]  /*7210*/  STL [R1+0x238], R12 ;  /* 0x0002380c01007387 */ /* 0x000fe20000100800 */
[----:B------:R-:W-:Y:S02]  /*7220*/  IMAD.MOV R6, RZ, RZ, -R6 ;  /* 0x000000ffff067224 */ /* 0x000fe400078e0a06 */
[----:B------:R-:W-:Y:S01]  /*7230*/  VIADD R10, R0, 0x80 ;  /* 0x00000080000a7836 */ /* 0x000fe20000000000 */
[----:B------:R-:W-:Y:S01]  /*7240*/  ISETP.GT.U32.AND P3, PT, R8, R2, PT ;  /* 0x000000020800720c */ /* 0x000fe20003f64070 */
[----:B------:R-:W-:Y:S02]  /*7250*/  @!P6 IMAD.IADD R5, R5, 0x1, -R8 ;  /* 0x000000010505e824 */ /* 0x000fe400078e0a08 */
[----:B0-----:R-:W-:Y:S01]  /*7260*/  IMAD.MOV.U32 R11, RZ, RZ, R4 ;  /* 0x000000ffff0b7224 */ /* 0x001fe200078e0004 */
[----:B------:R-:W-:Y:S01]  /*7270*/  ISETP.GE.AND P6, PT, R10, RZ, PT ;  /* 0x000000ff0a00720c */ /* 0x000fe20003fc6270 */
[----:B------:R-:W-:Y:S01]  /*7280*/  IMAD.HI.U32 R4, R9, R13, RZ ;  /* 0x0000000d09047227 */ /* 0x000fe200078e00ff */
[----:B------:R-:W-:-:S03]  /*7290*/  IABS R10, R10 ;  /* 0x0000000a000a7213 */ /* 0x000fc60000000000 */
[----:B------:R-:W-:Y:S01]  /*72a0*/  @!P1 IMAD.MOV R11, RZ, RZ, -R11 ;  /* 0x000000ffff0b9224 */ /* 0x000fe200078e0a0b */
[----:B------:R-:W-:Y:S01]  /*72b0*/  ISETP.GE.AND P1, PT, R3, RZ, PT ;  /* 0x000000ff0300720c */ /* 0x000fe20003f26270 */
[----:B------:R-:W-:-:S03]  /*72c0*/  IMAD.HI.U32 R3, R9, R14, RZ ;  /* 0x0000000e09037227 */ /* 0x000fc600078e00ff */
[----:B------:R-:W-:Y:S01]  /*72d0*/  STL [R1+0x798], R11 ;  /* 0x0007980b01007387 */ /* 0x000fe20000100800 */
[C---:B------:R-:W-:Y:S02]  /*72e0*/  IMAD R17, R8.reuse, R6, R17 ;  /* 0x0000000608117224 */ /* 0x040fe400078e0211 */
[----:B------:R-:W-:Y:S02]  /*72f0*/  IMAD.MOV.U32 R7, RZ, RZ, R5 ;  /* 0x000000ffff077224 */ /* 0x000fe400078e0005 */
[----:B------:R-:W-:Y:S02]  /*7300*/  IMAD.MOV R5, RZ, RZ, -R3 ;  /* 0x000000ffff057224 */ /* 0x000fe400078e0a03 */
[----:B------:R-:W-:Y:S02]  /*7310*/  IMAD.MOV R4, RZ, RZ, -R4 ;  /* 0x000000ffff047224 */ /* 0x000fe400078e0a04 */
[----:B------:R-:W-:Y:S01]  /*7320*/  @!P4 IMAD.MOV R7, RZ, RZ, -R7 ;  /* 0x000000ffff07c224 */ /* 0x000fe200078e0a07 */
[----:B------:R-:W-:Y:S01]  /*7330*/  ISETP.GT.U32.AND P4, PT, R8, R17, PT ;  /* 0x000000110800720c */ /* 0x000fe20003f84070 */
[----:B------:R-:W-:-:S02]  /*7340*/  @!P3 IMAD.IADD R2, R2, 0x1, -R8 ;  /* 0x000000010202b824 */ /* 0x000fc400078e0a08 */
[C---:B------:R-:W-:Y:S01]  /*7350*/  IMAD R14, R8.reuse, R5, R14 ;  /* 0x00000005080e7224 */ /* 0x040fe200078e020e */
[----:B------:R0:W-:Y:S01]  /*7360*/  STL [R1+0x79c], R7 ;  /* 0x00079c0701007387 */ /* 0x0001e20000100800 */
[C---:B------:R-:W-:Y:S02]  /*7370*/  IMAD R13, R8.reuse, R4, R13 ;  /* 0x00000004080d7224 */ /* 0x040fe400078e020d */
[----:B------:R-:W-:Y:S01]  /*7380*/  IMAD.MOV.U32 R6, RZ, RZ, R2 ;  /* 0x000000ffff067224 */ /* 0x000fe200078e0002 */
[----:B------:R-:W-:Y:S01]  /*7390*/  ISETP.GT.U32.AND P3, PT, R8, R14, PT ;  /* 0x0000000e0800720c */ /* 0x000fe20003f64070 */
[----:B------:R-:W-:Y:S02]  /*73a0*/  VIADD R18, R0, 0x81 ;  /* 0x0000008100127836 */ /* 0x000fe40000000000 */
[----:B------:R-:W-:Y:S01]  /*73b0*/  @!P5 IMAD.MOV R6, RZ, RZ, -R6 ;  /* 0x000000ffff06d224 */ /* 0x000fe200078e0a06 */
[----:B------:R-:W-:Y:S01]  /*73c0*/  ISETP.GT.U32.AND P5, PT, R8, R13, PT ;  /* 0x0000000d0800720c */ /* 0x000fe20003fa4070 */
[----:B------:R-:W-:Y:S01]  /*73d0*/  @!P4 IMAD.IADD R17, R17, 0x1, -R8 ;  /* 0x000000011111c824 */ /* 0x000fe200078e0a08 */
[----:B------:R-:W-:Y:S01]  /*73e0*/  IABS R2, R18 ;  /* 0x0000001200027213 */ /* 0x000fe20000000000 */
[----:B0-----:R-:W-:Y:S01]  /*73f0*/  VIADD R7, R0, 0x82 ;  /* 0x0000008200077836 */ /* 0x001fe20000000000 */
[----:B------:R0:W-:Y:S01]  /*7400*/  STL [R1+0x7a0], R6 ;  /* 0x0007a00601007387 */ /* 0x0001e20000100800 */
[----:B------:R-:W-:Y:S01]  /*7410*/  IMAD.HI.U32 R3, R9, R10, RZ ;  /* 0x0000000a09037227 */ /* 0x000fe200078e00ff */
[----:B------:R-:W-:-:S03]  /*7420*/  ISETP.GT.U32.AND P4, PT, R8, R17, PT ;  /* 0x000000110800720c */ /* 0x000fc60003f84070 */
[--C-:B------:R-:W-:Y:S02]  /*7430*/  @!P3 IMAD.IADD R14, R14, 0x1, -R8.reuse ;  /* 0x000000010e0eb824 */ /* 0x100fe400078e0a08 */
[----:B------:R-:W-:Y:S02]  /*7440*/  IMAD.MOV R3, RZ, RZ, -R3 ;  /* 0x000000ffff037224 */ /* 0x000fe400078e0a03 */
[----:B------:R-:W-:Y:S01]  /*7450*/  @!P5 IMAD.IADD R13, R13, 0x1, -R8 ;  /* 0x000000010d0dd824 */ /* 0x000fe200078e0a08 */
[----:B0-----:R-:W-:Y:S01]  /*7460*/  IABS R6, R7 ;  /* 0x0000000700067213 */ /* 0x001fe20000000000 */
[C---:B------:R-:W-:Y:S01]  /*7470*/  IMAD R10, R8.reuse, R3, R10 ;  /* 0x00000003080a7224 */ /* 0x040fe200078e020a */
[C---:B------:R-:W-:Y:S01]  /*7480*/  ISETP.GT.U32.AND P3, PT, R8.reuse, R14, PT ;  /* 0x0000000e0800720c */ /* 0x040fe20003f64070 */
[----:B------:R-:W-:Y:S01]  /*7490*/  IMAD.HI.U32 R15, R9, R2, RZ ;  /* 0x00000002090f7227 */ /* 0x000fe200078e00ff */
[----:B------:R-:W-:-:S03]  /*74a0*/  ISETP.GT.U32.AND P5, PT, R8, R13, PT ;  /* 0x0000000d0800720c */ /* 0x000fc60003fa4070 */
[----:B------:R-:W-:-:S04]  /*74b0*/  IMAD.HI.U32 R3, R9, R6, RZ ;  /* 0x0000000609037227 */ /* 0x000fc800078e00ff */
[----:B------:R-:W-:Y:S02]  /*74c0*/  IMAD.MOV R15, RZ, RZ, -R15 ;  /* 0x000000ffff0f7224 */ /* 0x000fe400078e0a0f */
[----:B------:R-:W-:Y:S02]  /*74d0*/  IMAD.MOV R3, RZ, RZ, -R3 ;  /* 0x000000ffff037224 */ /* 0x000fe400078e0a03 */
[----:B------:R-:W-:Y:S01]  /*74e0*/  @!P4 IMAD.IADD R17, R17, 0x1, -R8 ;  /* 0x000000011111c824 */ /* 0x000fe200078e0a08 */
[C---:B------:R-:W-:Y:S01]  /*74f0*/  ISETP.GT.U32.AND P4, PT, R8.reuse, R10, PT ;  /* 0x0000000a0800720c */ /* 0x040fe20003f84070 */
[C---:B------:R-:W-:Y:S02]  /*7500*/  IMAD R2, R8.reuse, R15, R2 ;  /* 0x0000000f08027224 */ /* 0x040fe400078e0202 */
[----:B------:R-:W-:Y:S02]  /*7510*/  IMAD R6, R8, R3, R6 ;  /* 0x0000000308067224 */ /* 0x000fe400078e0206 */
[--C-:B------:R-:W-:Y:S01]  /*7520*/  @!P3 IMAD.IADD R14, R14, 0x1, -R8.reuse ;  /* 0x000000010e0eb824 */ /* 0x100fe200078e0a08 */
[C---:B------:R-:W-:Y:S01]  /*7530*/  ISETP.GT.U32.AND P3, PT, R8.reuse, R2, PT ;  /* 0x000000020800720c */ /* 0x040fe20003f64070 */
[----:B------:R-:W-:Y:S01]  /*7540*/  @!P5 IMAD.IADD R13, R13, 0x1, -R8 ;  /* 0x000000010d0dd824 */ /* 0x000fe200078e0a08 */
[----:B------:R-:W-:Y:S01]  /*7550*/  ISETP.GT.U32.AND P5, PT, R8, R6, PT ;  /* 0x000000060800720c */ /* 0x000fe20003fa4070 */
[----:B------:R-:W-:-:S02]  /*7560*/  VIADD R5, R0, 0x83 ;  /* 0x0000008300057836 */ /* 0x000fc40000000000 */
[----:B------:R-:W-:Y:S02]  /*7570*/  VIADD R3, R0, 0x85 ;  /* 0x0000008500037836 */ /* 0x000fe40000000000 */
[----:B------:R-:W-:Y:S01]  /*7580*/  IMAD.MOV.U32 R19, RZ, RZ, R17 ;  /* 0x000000ffff137224 */ /* 0x000fe200078e0011 */
[----:B------:R-:W-:Y:S01]  /*7590*/  IABS R12, R5 ;  /* 0x00000005000c7213 */ /* 0x000fe20000000000 */
[--C-:B------:R-:W-:Y:S01]  /*75a0*/  @!P4 IMAD.IADD R10, R10, 0x1, -R8.reuse ;  /* 0x000000010a0ac824 */ /* 0x100fe200078e0a08 */
[----:B------:R-:W-:Y:S01]  /*75b0*/  IABS R17, R3 ;  /* 0x0000000300117213 */ /* 0x000fe20000000000 */
[----:B------:R-:W-:Y:S01]  /*75c0*/  VIADD R4, R0, 0x84 ;  /* 0x0000008400047836 */ /* 0x000fe20000000000 */
[----:B------:R-:W-:Y:S01]  /*75d0*/  ISETP.GE.AND P4, PT, R18, RZ, PT ;  /* 0x000000ff1200720c */ /* 0x000fe20003f86270 */
[----:B------:R-:W-:Y:S01]  /*75e0*/  @!P0 IMAD.MOV R19, RZ, RZ, -R19 ;  /* 0x000000ffff138224 */ /* 0x000fe200078e0a13 */
[----:B------:R-:W-:Y:S01]  /*75f0*/  ISETP.GT.U32.AND P0, PT, R8, R10, PT ;  /* 0x0000000a0800720c */ /* 0x000fe20003f04070 */
[--C-:B------:R-:W-:Y:S01]  /*7600*/  @!P3 IMAD.IADD R2, R2, 0x1, -R8.reuse ;  /* 0x000000010202b824 */ /* 0x100fe200078e0a08 */
[----:B------:R-:W-:Y:S01]  /*7610*/  IABS R11, R4 ;  /* 0x00000004000b7213 */ /* 0x000fe20000000000 */
[----:B------:R-:W-:Y:S01]  /*7620*/  @!P5 IMAD.IADD R6, R6, 0x1, -R8 ;  /* 0x000000010606d824 */ /* 0x000fe200078e0a08 */
[----:B------:R-:W-:Y:S01]  /*7630*/  ISETP.GE.AND P3, PT, R7, RZ, PT ;  /* 0x000000ff0700720c */ /* 0x000fe20003f66270 */
[----:B------:R-:W-:Y:S01]  /*7640*/  IMAD.HI.U32 R16, R9, R12, RZ ;  /* 0x0000000c09107227 */ /* 0x000fe200078e00ff */
[----:B------:R0:W-:Y:S02]  /*7650*/  STL [R1+0x794], R19 ;  /* 0x0007941301007387 */ /* 0x0001e40000100800 */
[----:B------:R-:W-:Y:S01]  /*7660*/  ISETP.GT.U32.AND P5, PT, R8, R6, PT ;  /* 0x000000060800720c */ /* 0x000fe20003fa4070 */
[----:B------:R-:W-:-:S02]  /*7670*/  IMAD.MOV.U32 R7, RZ, RZ, R17 ;  /* 0x000000ffff077224 */ /* 0x000fc400078e0011 */
[----:B------:R-:W-:-:S04]  /*7680*/  IMAD.HI.U32 R15, R9, R11, RZ ;  /* 0x0000000b090f7227 */ /* 0x000fc800078e00ff */
[----:B------:R-:W-:Y:S02]  /*7690*/  IMAD.MOV R16, RZ, RZ, -R16 ;  /* 0x000000ffff107224 */ /* 0x000fe400078e0a10 */
[----:B0-----:R-:W-:Y:S02]  /*76a0*/  IMAD.MOV.U32 R19, RZ, RZ, R14 ;  /* 0x000000ffff137224 */ /* 0x001fe400078e000e */
[----:B------:R-:W-:-:S04]  /*76b0*/  IMAD.HI.U32 R14, R9, R7, RZ ;  /* 0x00000007090e7227 */ /* 0x000fc800078e00ff */
[----:B------:R-:W-:Y:S02]  /*76c0*/  IMAD.MOV R15, RZ, RZ, -R15 ;  /* 0x000000ffff0f7224 */ /* 0x000fe400078e0a0f */
[----:B------:R-:W-:Y:S02]  /*76d0*/  IMAD R12, R8, R16, R12 ;  /* 0x00000010080c7224 */ /* 0x000fe400078e020c */
[----:B------:R-:W-:Y:S02]  /*76e0*/  @!P0 IMAD.IADD R10, R10, 0x1, -R8 ;  /* 0x000000010a0a8824 */ /* 0x000fe400078e0a08 */
[----:B------:R-:W-:Y:S01]  /*76f0*/  IMAD.MOV R14, RZ, RZ, -R14 ;  /* 0x000000ffff0e7224 */ /* 0x000fe200078e0a0e */
[C---:B------:R-:W-:Y:S01]  /*7700*/  ISETP.GT.U32.AND P0, PT, R8.reuse, R12, PT ;  /* 0x0000000c0800720c */ /* 0x040fe20003f04070 */
[----:B------:R-:W-:Y:S01]  /*7710*/  @!P2 IMAD.MOV R19, RZ, RZ, -R19 ;  /* 0x000000ffff13a224 */ /* 0x000fe200078e0a13 */
[C---:B------:R-:W-:Y:S01]  /*7720*/  ISETP.GT.U32.AND P2, PT, R8.reuse, R2, PT ;  /* 0x000000020800720c */ /* 0x040fe20003f44070 */
[----:B------:R-:W-:-:S02]  /*7730*/  IMAD R11, R8, R15, R11 ;  /* 0x0000000f080b7224 */ /* 0x000fc400078e020b */
[----:B------:R-:W-:Y:S01]  /*7740*/  IMAD.MOV.U32 R15, RZ, RZ, R10 ;  /* 0x000000ffff0f7224 */ /* 0x000fe200078e000a */
[----:B------:R-:W-:Y:S01]  /*7750*/  STL [R1+0x788], R19 ;  /* 0x0007881301007387 */ /* 0x000fe20000100800 */
[C---:B------:R-:W-:Y:S02]  /*7760*/  IMAD R7, R8.reuse, R14, R7 ;  /* 0x0000000e08077224 */ /* 0x040fe400078e0207 */
[----:B------:R-:W-:Y:S01]  /*7770*/  @!P1 IMAD.MOV R13, RZ, RZ, -R13 ;  /* 0x000000ffff0d9224 */ /* 0x000fe200078e0a0d */
[----:B------:R-:W-:Y:S01]  /*7780*/  ISETP.GE.AND P1, PT, R5, RZ, PT ;  /* 0x000000ff0500720c */ /* 0x000fe20003f26270 */
[----:B------:R-:W-:Y:S01]  /*7790*/  @!P6 IMAD.MOV R15, RZ, RZ, -R15 ;  /* 0x000000ffff0fe224 */ /* 0x000fe200078e0a0f */
[----:B------:R-:W-:Y:S01]  /*77a0*/  ISETP.GT.U32.AND P6, PT, R8, R11, PT ;  /* 0x0000000b0800720c */ /* 0x000fe20003fc4070 */
[--C-:B------:R-:W-:Y:S01]  /*77b0*/  @!P5 IMAD.IADD R6, R6, 0x1, -R8.reuse ;  /* 0x000000010606d824 */ /* 0x100fe200078e0a08 */
[----:B------:R-:W-:Y:S01]  /*77c0*/  ISETP.GT.U32.AND P5, PT, R8, R7, PT ;  /* 0x000000070800720c */ /* 0x000fe20003fa4070 */
[----:B------:R0:W-:Y:S01]  /*77d0*/  STL [R1+0x780], R13 ;  /* 0x0007800d01007387 */ /* 0x0001e20000100800 */
[--C-:B------:R-:W-:Y:S01]  /*77e0*/  @!P2 IMAD.IADD R2, R2, 0x1, -R8.reuse ;  /* 0x000000010202a824 */ /* 0x100fe200078e0a08 */
[----:B------:R-:W-:Y:S01]  /*77f0*/  ISETP.GE.AND P2, PT, R4, RZ, PT ;  /* 0x000000ff0400720c */ /* 0x000fe20003f46270 */
[----:B------:R-:W-:Y:S01]  /*7800*/  VIADD R4, R0, 0x87 ;  /* 0x0000008700047836 */ /* 0x000fe20000000000 */
[----:B------:R1:W-:Y:S01]  /*7810*/  STL [R1+0x23c], R15 ;  /* 0x00023c0f01007387 */ /* 0x0003e20000100800 */
[----:B------:R-:W-:Y:S01]  /*7820*/  @!P0 IMAD.IADD R12, R12, 0x1, -R8 ;  /* 0x000000010c0c8824 */ /* 0x000fe200078e0a08 */
[----:B------:R-:W-:Y:S01]  /*7830*/  ISETP.GE.AND P0, PT, R3, RZ, PT ;  /* 0x000000ff0300720c */ /* 0x000fe20003f06270 */
[----:B------:R-:W-:Y:S01]  /*7840*/  IMAD.MOV.U32 R10, RZ, RZ, R2 ;  /* 0x000000ffff0a7224 */ /* 0x000fe200078e0002 */
[----:B------:R-:W-:Y:S01]  /*7850*/  IABS R5, R4 ;  /* 0x0000000400057213 */ /* 0x000fe20000000000 */
[----:B------:R-:W-:-:S02]  /*7860*/  VIADD R14, R0, 0x88 ;  /* 0x00000088000e7836 */ /* 0x000fc40000000000 */
[----:B0-----:R-:W-:Y:S02]  /*7870*/  VIADD R13, R0, 0x86 ;  /* 0x00000086000d7836 */ /* 0x001fe40000000000 */
[--C-:B------:R-:W-:Y:S01]  /*7880*/  @!P6 IMAD.IADD R11, R11, 0x1, -R8.reuse ;  /* 0x000000010b0be824 */ /* 0x100fe200078e0a08 */
[C---:B------:R-:W-:Y:S01]  /*7890*/  ISETP.GT.U32.AND P6, PT, R8.reuse, R12, PT ;  /* 0x0000000c0800720c */ /* 0x040fe20003fc4070 */
[----:B------:R-:W-:Y:S01]  /*78a0*/  @!P5 IMAD.IADD R7, R7, 0x1, -R8 ;  /* 0x000000010707d824 */ /* 0x000fe200078e0a08 */
[----:B------:R-:W-:Y:S01]  /*78b0*/  IABS R16, R13 ;  /* 0x0000000d00107213 */ /* 0x000fe20000000000 */
[----:B------:R-:W-:Y:S01]  /*78c0*/  @!P4 IMAD.MOV R10, RZ, RZ, -R10 ;  /* 0x000000ffff0ac224 */ /* 0x000fe200078e0a0a */
[C---:B------:R-:W-:Y:S01]  /*78d0*/  ISETP.GT.U32.AND P5, PT, R8.reuse, R11, PT ;  /* 0x0000000b0800720c */ /* 0x040fe20003fa4070 */
[C---:B-1----:R-:W-:Y:S01]  /*78e0*/  IMAD.HI.U32 R15, R9.reuse, R5, RZ ;  /* 0x00000005090f7227 */ /* 0x042fe200078e00ff */
[----:B------:R-:W-:Y:S02]  /*78f0*/  ISETP.GT.U32.AND P4, PT, R8, R7, PT ;  /* 0x000000070800720c */ /* 0x000fe40003f84070 */
[----:B------:R0:W-:Y:S01]  /*7900*/  STL [R1+0x240], R10 ;  /* 0x0002400a01007387 */ /* 0x0001e20000100800 */
[----:B------:R-:W-:Y:S01]  /*7910*/  IMAD.HI.U32 R3, R9, R16, RZ ;  /* 0x0000001009037227 */ /* 0x000fe200078e00ff */
[----:B------:R-:W-:-:S03]  /*7920*/  IABS R2, R14 ;  /* 0x0000000e00027213 */ /* 0x000fc60000000000 */
[----:B------:R-:W-:Y:S02]  /*7930*/  IMAD.MOV R3, RZ, RZ, -R3 ;  /* 0x000000ffff037224 */ /* 0x000fe400078e0a03 */
[----:B------:R-:W-:Y:S02]  /*7940*/  IMAD.MOV R15, RZ, RZ, -R15 ;  /* 0x000000ffff0f7224 */ /* 0x000fe400078e0a0f */
[----:B------:R-:W-:Y:S02]  /*7950*/  IMAD R3, R8, R3, R16 ;  /* 0x0000000308037224 */ /* 0x000fe400078e0210 */
[--C-:B------:R-:W-:Y:S02]  /*7960*/  @!P6 IMAD.IADD R12, R12, 0x1, -R8.reuse ;  /* 0x000000010c0ce824 */ /* 0x100fe400078e0a08 */
[C---:B------:R-:W-:Y:S01]  /*7970*/  IMAD R5, R8.reuse, R15, R5 ;  /* 0x0000000f08057224 */ /* 0x040fe200078e0205 */
[----:B------:R-:W-:Y:S01]  /*7980*/  ISETP.GT.U32.AND P6, PT, R8, R3, PT ;  /* 0x000000030800720c */ /* 0x000fe20003fc4070 */
[----:B------:R-:W-:-:S02]  /*7990*/  @!P4 IMAD.IADD R7, R7, 0x1, -R8 ;  /* 0x000000010707c824 */ /* 0x000fc400078e0a08 */
[----:B0-----:R-:W-:Y:S01]  /*79a0*/  VIADD R10, R0, 0x89 ;  /* 0x00000089000a7836 */ /* 0x001fe20000000000 */
[----:B------:R-:W-:Y:S01]  /*79b0*/  ISETP.GT.U32.AND P4, PT, R8, R5, PT ;  /* 0x000000050800720c */ /* 0x000fe20003f84070 */
[----:B------:R-:W-:-:S03]  /*79c0*/  IMAD.HI.U32 R15, R9, R2, RZ ;  /* 0x00000002090f7227 */ /* 0x000fc600078e00ff */
[----:B------:R-:W-:Y:S01]  /*79d0*/  IABS R18, R10 ;  /* 0x0000000a00127213 */ /* 0x000fe20000000000 */
[--C-:B------:R-:W-:Y:S01]  /*79e0*/  @!P5 IMAD.IADD R11, R11, 0x1, -R8.reuse ;  /* 0x000000010b0bd824 */ /* 0x100fe200078e0a08 */
[----:B------:R-:W-:Y:S01]  /*79f0*/  ISETP.GE.AND P5, PT, R13, RZ, PT ;  /* 0x000000ff0d00720c */ /* 0x000fe20003fa6270 */
[----:B------:R-:W-:Y:S02]  /*7a00*/  VIADD R13, R0, 0x8a ;  /* 0x0000008a000d7836 */ /* 0x000fe40000000000 */
[----:B------:R-:W-:Y:S01]  /*7a10*/  @!P6 IMAD.IADD R3, R3, 0x1, -R8 ;  /* 0x000000010303e824 */ /* 0x000fe200078e0a08 */
[----:B------:R-:W-:Y:S01]  /*7a20*/  ISETP.GE.AND P6, PT, R4, RZ, PT ;  /* 0x000000ff0400720c */ /* 0x000fe20003fc6270 */
[----:B------:R-:W-:-:S04]  /*7a30*/  IMAD.HI.U32 R16, R9, R18, RZ ;  /* 0x0000001209107227 */ /* 0x000fc800078e00ff */
[----:B------:R-:W-:Y:S02]  /*7a40*/  IMAD.MOV R15, RZ, RZ, -R15 ;  /* 0x000000ffff0f7224 */ /* 0x000fe400078e0a0f */
[----:B------:R-:W-:Y:S02]  /*7a50*/  @!P4 IMAD.IADD R5, R5, 0x1, -R8 ;  /* 0x000000010505c824 */ /* 0x000fe400078e0a08 */
[----:B------:R-:W-:Y:S01]  /*7a60*/  @!P3 IMAD.MOV R6, RZ, RZ, -R6 ;  /* 0x000000ffff06b224 */ /* 0x000fe200078e0a06 */
[C---:B------:R-:W-:Y:S01]  /*7a70*/  ISETP.GT.U32.AND P3, PT, R8.reuse, R3, PT ;  /* 0x000000030800720c */ /* 0x040fe20003f64070 */
[----:B------:R-:W-:Y:S01]  /*7a80*/  IMAD.MOV R16, RZ, RZ, -R16 ;  /* 0x000000ffff107224 */ /* 0x000fe200078e0a10 */
[----:B------:R-:W-:Y:S01]  /*7a90*/  ISETP.GT.U32.AND P4, PT, R8, R5, PT ;  /* 0x000000050800720c */ /* 0x000fe20003f84070 */
[----:B------:R-:W-:Y:S01]  /*7aa0*/  VIADD R4, R0, 0x8b ;  /* 0x0000008b00047836 */ /* 0x000fe20000000000 */
[----:B------:R0:W-:Y:S01]  /*7ab0*/  STL [R1+0x75c], R6 ;  /* 0x00075c0601007387 */ /* 0x0001e20000100800 */
[----:B------:R-:W-:Y:S01]  /*7ac0*/  IMAD R2, R8, R15, R2 ;  /* 0x0000000f08027224 */ /* 0x000fe200078e0202 */
[----:B------:R-:W-:Y:S01]  /*7ad0*/  IABS R15, R13 ;  /* 0x0000000d000f7213 */ /* 0x000fe20000000000 */
[----:B------:R-:W-:-:S02]  /*7ae0*/  IMAD.MOV.U32 R17, RZ, RZ, R12 ;  /* 0x000000ffff117224 */ /* 0x000fc400078e000c */
[C---:B------:R-:W-:Y:S01]  /*7af0*/  IMAD R18, R8.reuse, R16, R18 ;  /* 0x0000001008127224 */ /* 0x040fe200078e0212 */
[----:B------:R-:W-:Y:S01]  /*7b00*/  IABS R16, R4 ;  /* 0x0000000400107213 */ /* 0x000fe20000000000 */
[----:B------:R-:W-:Y:S01]  /*7b10*/  @!P1 IMAD.MOV R17, RZ, RZ, -R17 ;  /* 0x000000ffff119224 */ /* 0x000fe200078e0a11 */
[C---:B------:R-:W-:Y:S01]  /*7b20*/  ISETP.GT.U32.AND P1, PT, R8.reuse, R2, PT ;  /* 0x000000020800720c */ /* 0x040fe20003f24070 */
[----:B------:R-:W-:Y:S02]  /*7b30*/  IMAD.MOV.U32 R12, RZ, RZ, R7 ;  /* 0x000000ffff0c7224 */ /* 0x000fe400078e0007 */
[C---:B0-----:R-:W-:Y:S01]  /*7b40*/  IMAD.HI.U32 R6, R9.reuse, R15, RZ ;  /* 0x0000000f09067227 */ /* 0x041fe200078e00ff */
[----:B------:R-:W-:Y:S03]  /*7b50*/  STL [R1+0x758], R17 ;  /* 0x0007581101007387 */ /* 0x000fe60000100800 */
[----:B------:R-:W-:Y:S01]  /*7b60*/  @!P2 IMAD.MOV R11, RZ, RZ, -R11 ;  /* 0x000000ffff0ba224 */ /* 0x000fe200078e0a0b */
[----:B------:R-:W-:Y:S01]  /*7b70*/  ISETP.GT.U32.AND P2, PT, R8, R18, PT ;  /* 0x000000120800720c */ /* 0x000fe20003f44070 */
[----:B------:R-:W-:Y:S01]  /*7b80*/  @!P0 IMAD.MOV R12, RZ, RZ, -R12 ;  /* 0x000000ffff0c8224 */ /* 0x000fe200078e0a0c */
[----:B------:R-:W-:Y:S01]  /*7b90*/  ISETP.GE.AND P0, PT, R14, RZ, PT ;  /* 0x000000ff0e00720c */ /* 0x000fe20003f06270 */
[----:B------:R-:W-:Y:S01]  /*7ba0*/  IMAD.HI.U32 R7, R9, R16, RZ ;  /* 0x0000001009077227 */ /* 0x000fe200078e00ff */
[----:B------:R-:W-:Y:S03]  /*7bb0*/  STL [R1+0x754], R11 ;  /* 0x0007540b01007387 */ /* 0x000fe60000100800 */
[----:B------:R-:W-:Y:S01]  /*7bc0*/  @!P3 IMAD.IADD R3, R3, 0x1, -R8 ;  /* 0x000000010303b824 */ /* 0x000fe200078e0a08 */
[----:B------:R0:W-:Y:S01]  /*7bd0*/  STL [R1+0x750], R12 ;  /* 0x0007500c01007387 */ /* 0x0001e20000100800 */
[----:B------:R-:W-:Y:S01]  /*7be0*/  IMAD.MOV R6, RZ, RZ, -R6 ;  /* 0x000000ffff067224 */ /* 0x000fe200078e0a06 */
[----:B------:R-:W-:Y:S01]  /*7bf0*/  ISETP.GE.AND P3, PT, R10, RZ, PT ;  /* 0x000000ff0a00720c */ /* 0x000fe20003f66270 */
[----:B------:R-:W-:-:S02]  /*7c00*/  IMAD.MOV R7, RZ, RZ, -R7 ;  /* 0x000000ffff077224 */ /* 0x000fc400078e0a07 */
[--C-:B------:R-:W-:Y:S01]  /*7c10*/  @!P4 IMAD.IADD R5, R5, 0x1, -R8.reuse ;  /* 0x000000010505c824 */ /* 0x100fe200078e0a08 */
[----:B------:R-:W-:Y:S01]  /*7c20*/  ISETP.GE.AND P4, PT, R13, RZ, PT ;  /* 0x000000ff0d00720c */ /* 0x000fe20003f86270 */
[----:B------:R-:W-:Y:S02]  /*7c30*/  IMAD.MOV.U32 R19, RZ, RZ, R3 ;  /* 0x000000ffff137224 */ /* 0x000fe400078e0003 */
[----:B------:R-:W-:Y:S02]  /*7c40*/  @!P1 IMAD.IADD R2, R2, 0x1, -R8 ;  /* 0x0000000102029824 */ /* 0x000fe400078e0a08 */
[C---:B0-----:R-:W-:Y:S02]  /*7c50*/  IMAD R12, R8.reuse, R6, R15 ;  /* 0x00000006080c7224 */ /* 0x041fe400078e020f */
[C---:B------:R-:W-:Y:S01]  /*7c60*/  IMAD R6, R8.reuse, R7, R16 ;  /* 0x0000000708067224 */ /* 0x040fe200078e0210 */
[----:B------:R-:W-:Y:S01]  /*7c70*/  ISETP.GT.U32.AND P1, PT, R8, R2, PT ;  /* 0x000000020800720c */ /* 0x000fe20003f24070 */
[----:B------:R-:W-:-:S02]  /*7c80*/  IMAD.MOV.U32 R17, RZ, RZ, R5 ;  /* 0x000000ffff117224 */ /* 0x000fc400078e0005 */
[----:B------:R-:W-:Y:S01]  /*7c90*/  @!P5 IMAD.MOV R19, RZ, RZ, -R19 ;  /* 0x000000ffff13d224 */ /* 0x000fe200078e0a13 */
[----:B------:R-:W-:Y:S01]  /*7ca0*/  ISETP.GT.U32.AND P5, PT, R8, R12, PT ;  /* 0x0000000c0800720c */ /* 0x000fe20003fa4070 */
[--C-:B------:R-:W-:Y:S02]  /*7cb0*/  @!P2 IMAD.IADD R18, R18, 0x1, -R8.reuse ;  /* 0x000000011212a824 */ /* 0x100fe400078e0a08 */
[----:B------:R-:W-:Y:S01]  /*7cc0*/  @!P6 IMAD.MOV R17, RZ, RZ, -R17 ;  /* 0x000000ffff11e224 */ /* 0x000fe200078e0a11 */
[----:B------:R-:W-:Y:S01]  /*7cd0*/  ISETP.GT.U32.AND P6, PT, R8, R6, PT ;  /* 0x000000060800720c */ /* 0x000fe20003fc4070 */
[----:B------:R-:W-:Y:S01]  /*7ce0*/  VIADD R11, R0, 0x8c ;  /* 0x0000008c000b7836 */ /* 0x000fe20000000000 */
[----:B------:R-:W-:Y:S01]  /*7cf0*/  ISETP.GT.U32.AND P2, PT, R8, R18, PT ;  /* 0x000000120800720c */ /* 0x000fe20003f44070 */
[----:B------:R-:W-:Y:S01]  /*7d00*/  VIADD R10, R0, 0x8d ;  /* 0x0000008d000a7836 */ /* 0x000fe20000000000 */
[----:B------:R-:W-:Y:S01]  /*7d10*/  STL [R1+0x748], R19 ;  /* 0x0007481301007387 */ /* 0x000fe20000100800 */
[--C-:B------:R-:W-:Y:S01]  /*7d20*/  @!P1 IMAD.IADD R2, R2, 0x1, -R8.reuse ;  /* 0x0000000102029824 */ /* 0x100fe200078e0a08 */
[----:B------:R-:W-:Y:S01]  /*7d30*/  IABS R7, R11 ;  /* 0x0000000b00077213 */ /* 0x000fe20000000000 */
[----:B------:R-:W-:Y:S01]  /*7d40*/  VIADD R54, R0, 0x1d9 ;  /* 0x000001d900367836 */ /* 0x000fe20000000000 */
[----:B------:R-:W-:Y:S01]  /*7d50*/  IABS R3, R10 ;  /* 0x0000000a00037213 */ /* 0x000fe20000000000 */
[--C-:B------:R-:W-:Y:S01]  /*7d60*/  @!P5 IMAD.IADD R12, R12, 0x1, -R8.reuse ;  /* 0x000000010c0cd824 */ /* 0x100fe200078e0a08 */
[----:B------:R-:W-:Y:S01]  /*7d70*/  ISETP.GE.AND P1, PT, R4, RZ, PT ;  /* 0x000000ff0400720c */ /* 0x000fe20003f26270 */
[----:B------:R-:W-:Y:S01]  /*7d80*/  IMAD.MOV.U32 R5, RZ, RZ, R7 ;  /* 0x000000ffff057224 */ /* 0x000fe200078e0007 */
[----:B------:R0:W-:Y:S01]  /*7d90*/  STL [R1+0x740], R17 ;  /* 0x0007401101007387 */ /* 0x0001e20000100800 */
[----:B------:R-:W-:Y:S01]  /*7da0*/  @!P6 IMAD.IADD R6, R6, 0x1, -R8 ;  /* 0x000000010606e824 */ /* 0x000fe200078e0a08 */
[----:B------:R-:W-:Y:S01]  /*7db0*/  ISETP.GT.U32.AND P5, PT, R8, R12, PT ;  /* 0x0000000c0800720c */ /* 0x000fe20003fa4070 */
[----:B------:R-:W-:-:S02]  /*7dc0*/  IMAD.MOV.U32 R4, RZ, RZ, R3 ;  /* 0x000000ffff047224 */ /* 0x000fc400078e0003 */
[----:B------:R-:W-:Y:S01]  /*7dd0*/  IMAD.HI.U32 R14, R9, R5, RZ ;  /* 0x00000005090e7227 */ /* 0x000fe200078e00ff */
[----:B------:R-:W-:-:S03]  /*7de0*/  ISETP.GT.U32.AND P6, PT, R8, R6, PT ;  /* 0x000000060800720c */ /* 0x000fc60003fc4070 */
[----:B------:R-:W-:Y:S01]  /*7df0*/  @!P2 IMAD.IADD R18, R18, 0x1, -R8 ;  /* 0x000000011212a824 */ /* 0x000fe200078e0a08 */
[----:B------:R-:W-:Y:S01]  /*7e00*/  ISETP.GE.AND P2, PT, R11, RZ, PT ;  /* 0x000000ff0b00720c */ /* 0x000fe20003f46270 */
[----:B------:R-:W-:-:S04]  /*7e10*/  IMAD.HI.U32 R13, R9, R4, RZ ;  /* 0x00000004090d7227 */ /* 0x000fc800078e00ff */
[----:B------:R-:W-:Y:S02]  /*7e20*/  IMAD.MOV R11, RZ, RZ, -R14 ;  /* 0x000000ffff0b7224 */ /* 0x000fe400078e0a0e */
[----:B------:R-:W-:Y:S02]  /*7e30*/  IMAD.MOV.U32 R15, RZ, RZ, R2 ;  /* 0x000000ffff0f7224 */ /* 0x000fe400078e0002 */
[----:B------:R-:W-:Y:S02]  /*7e40*/  IMAD.MOV R2, RZ, RZ, -R13 ;  /* 0x000000ffff027224 */ /* 0x000fe400078e0a0d */
[C---:B------:R-:W-:Y:S02]  /*7e50*/  IMAD R5, R8.reuse, R11, R5 ;  /* 0x0000000b08057224 */ /* 0x040fe400078e0205 */
[----:B------:R-:W-:Y:S02]  /*7e60*/  IMAD R4, R8, R2, R4 ;  /* 0x0000000208047224 */ /* 0x000fe400078e0204 */
[--C-:B------:R-:W-:Y:S01]  /*7e70*/  @!P5 IMAD.IADD R12, R12, 0x1, -R8.reuse ;  /* 0x000000010c0cd824 */ /* 0x100fe200078e0a08 */
[----:B------:R-:W-:Y:S01]  /*7e80*/  ISETP.GT.U32.AND P5, PT, R8, R5, PT ;  /* 0x000000050800720c */ /* 0x000fe20003fa4070 */
[----:B------:R-:W-:Y:S01]  /*7e90*/  @!P6 IMAD.IADD R6, R6, 0x1, -R8 ;  /* 0x000000010606e824 */ /* 0x000fe200078e0a08 */
[----:B------:R-:W-:Y:S01]  /*7ea0*/  ISETP.GT.U32.AND P6, PT, R8, R4, PT ;  /* 0x000000040800720c */ /* 0x000fe20003fc4070 */
[----:B------:R-:W-:-:S02]  /*7eb0*/  VIADD R11, R0, 0x8f ;  /* 0x0000008f000b7836 */ /* 0x000fc40000000000 */
[C---:B------:R-:W-:Y:S02]  /*7ec0*/  VIADD R7, R0.reuse, 0x8e ;  /* 0x0000008e00077836 */ /* 0x040fe40000000000 */
[C---:B------:R-:W-:Y:S01]  /*7ed0*/  VIADD R13, R0.reuse, 0x90 ;  /* 0x00000090000d7836 */ /* 0x040fe20000000000 */
[----:B------:R-:W-:Y:S01]  /*7ee0*/  IABS R16, R11 ;  /* 0x0000000b00107213 */ /* 0x000fe20000000000 */
[----:B------:R-:W-:Y:S01]  /*7ef0*/  @!P0 IMAD.MOV R15, RZ, RZ, -R15 ;  /* 0x000000ffff0f8224 */ /* 0x000fe200078e0a0f */
[----:B------:R-:W-:Y:S01]  /*7f00*/  IABS R3, R7 ;  /* 0x0000000700037213 */ /* 0x000fe20000000000 */
[----:B------:R-:W-:Y:S01]  /*7f10*/  VIADD R2, R0, 0x91 ;  /* 0x0000009100027836 */ /* 0x000fe20000000000 */
[----:B------:R-:W-:Y:S01]  /*7f20*/  ISETP.GE.AND P0, PT, R10, RZ, PT ;  /* 0x000000ff0a00720c */ /* 0x000fe20003f06270 */
[--C-:B------:R-:W-:Y:S01]  /*7f30*/  @!P5 IMAD.IADD R5, R5, 0x1, -R8.reuse ;  /* 0x000000010505d824 */ /* 0x100fe200078e0a08 */
[----:B------:R-:W-:Y:S01]  /*7f40*/  IABS R60, R13 ;  /* 0x0000000d003c7213 */ /* 0x000fe20000000000 */
[----:B------:R-:W-:Y:S01]  /*7f50*/  @!P6 IMAD.IADD R4, R4, 0x1, -R8 ;  /* 0x000000010404e824 */ /* 0x000fe200078e0a08 */
[----:B------:R1:W-:Y:S01]  /*7f60*/  STL [R1+0x244], R15 ;  /* 0x0002440f01007387 */ /* 0x0003e20000100800 */
[----:B0-----:R-:W-:Y:S01]  /*7f70*/  IMAD.HI.U32 R17, R9, R16, RZ ;  /* 0x0000001009117227 */ /* 0x001fe200078e00ff */
[----:B------:R-:W-:-:S02]  /*7f80*/  ISETP.GT.U32.AND P6, PT, R8, R5, PT ;  /* 0x000000050800720c */ /* 0x000fc40003fc4070 */
[----:B------:R-:W-:Y:S01]  /*7f90*/  IABS R14, R2 ;  /* 0x00000002000e7213 */ /* 0x000fe20000000000 */
[----:B------:R-:W-:Y:S02]  /*7fa0*/  IMAD.MOV.U32 R10, RZ, RZ, R3 ;  /* 0x000000ffff0a7224 */ /* 0x000fe400078e0003 */
[----:B------:R-:W-:Y:S02]  /*7fb0*/  IMAD.MOV R17, RZ, RZ, -R17 ;  /* 0x000000ffff117224 */ /* 0x000fe400078e0a11 */
[----:B------:R-:W-:-:S04]  /*7fc0*/  IMAD.HI.U32 R3, R9, R10, RZ ;  /* 0x0000000a09037227 */ /* 0x000fc800078e00ff */
[----:B------:R-:W-:Y:S01]  /*7fd0*/  @!P3 IMAD.MOV R18, RZ, RZ, -R18 ;  /* 0x000000ffff12b224 */ /* 0x000fe200078e0a12 */
[----:B------:R-:W-:Y:S01]  /*7fe0*/  ISETP.GE.AND P3, PT, R7, RZ, PT ;  /* 0x000000ff0700720c */ /* 0x000fe20003f66270 */
[----:B-1----:R-:W-:-:S03]  /*7ff0*/  IMAD.HI.U32 R15, R9, R60, RZ ;  /* 0x0000003c090f7227 */ /* 0x002fc600078e00ff */
[----:B------:R0:W-:Y:S01]  /*8000*/  STL [R1+0x248], R18 ;  /* 0x0002481201007387 */ /* 0x0001e20000100800 */
[C---:B------:R-:W-:Y:S02]  /*8010*/  IMAD R7, R8.reuse, R17, R16 ;  /* 0x0000001108077224 */ /* 0x040fe400078e0210 */
[----:B------:R-:W-:Y:S02]  /*8020*/  IMAD.MOV R3, RZ, RZ, -R3 ;  /* 0x000000ffff037224 */ /* 0x000fe400078e0a03 */
[----:B------:R-:W-:Y:S02]  /*8030*/  IMAD.MOV R15, RZ, RZ, -R15 ;  /* 0x000000ffff0f7224 */ /* 0x000fe400078e0a0f */
[----:B------:R-:W-:Y:S01]  /*8040*/  @!P6 IMAD.IADD R5, R5, 0x1, -R8 ;  /* 0x000000010505e824 */ /* 0x000fe200078e0a08 */
[C---:B------:R-:W-:Y:S01]  /*8050*/  ISETP.GT.U32.AND P6, PT, R8.reuse, R7, PT ;  /* 0x000000070800720c */ /* 0x040fe20003fc4070 */
[----:B------:R-:W-:Y:S02]  /*8060*/  IMAD R10, R8, R3, R10 ;  /* 0x00000003080a7224 */ /* 0x000fe400078e020a */
[----:B0-----:R-:W-:-:S02]  /*8070*/  IMAD.MOV.U32 R18, RZ, RZ, R12 ;  /* 0x000000ffff127224 */ /* 0x001fc400078e000c */
[----:B------:R-:W-:Y:S01]  /*8080*/  IMAD.HI.U32 R12, R9, R14, RZ ;  /* 0x0000000e090c7227 */ /* 0x000fe200078e00ff */
[----:B------:R-:W-:-:S03]  /*8090*/  ISETP.GT.U32.AND P5, PT, R8, R10, PT ;  /* 0x0000000a0800720c */ /* 0x000fc60003fa4070 */
[C---:B------:R-:W-:Y:S02]  /*80a0*/  IMAD R60, R8.reuse, R15, R60 ;  /* 0x0000000f083c7224 */ /* 0x040fe400078e023c */
[----:B------:R-:W-:Y:S02]  /*80b0*/  IMAD.MOV.U32 R15, RZ, RZ, R5 ;  /* 0x000000ffff0f7224 */ /* 0x000fe400078e0005 */
[----:B------:R-:W-:Y:S02]  /*80c0*/  IMAD.MOV R12, RZ, RZ, -R12 ;  /* 0x000000ffff0c7224 */ /* 0x000fe400078e0a0c */
[----:B------:R-:W-:Y:S01]  /*80d0*/  @!P4 IMAD.MOV R18, RZ, RZ, -R18 ;  /* 0x000000ffff12c224 */ /* 0x000fe200078e0a12 */
[C---:B------:R-:W-:Y:S01]  /*80e0*/  ISETP.GT.U32.AND P4, PT, R8.reuse, R4, PT ;  /* 0x000000040800720c */ /* 0x040fe20003f84070 */
[----:B------:R-:W-:Y:S01]  /*80f0*/  @!P2 IMAD.MOV R15, RZ, RZ, -R15 ;  /* 0x000000ffff0fa224 */ /* 0x000fe200078e0a0f */
[C---:B------:R-:W-:Y:S01]  /*8100*/  ISETP.GT.U32.AND P2, PT, R8.reuse, R60, PT ;  /* 0x0000003c0800720c */ /* 0x040fe20003f44070 */
[----:B------:R-:W-:Y:S01]  /*8110*/  IMAD R62, R8, R12, R14 ;  /* 0x0000000c083e7224 */ /* 0x000fe200078e020e */
[----:B------:R-:W-:Y:S01]  /*8120*/  STL [R1+0x714], R18 ;  /* 0x0007141201007387 */ /* 0x000fe20000100800 */
[----:B------:R-:W-:-:S02]  /*8130*/  IMAD.MOV.U32 R17, RZ, RZ, R6 ;  /* 0x000000ffff117224 */ /* 0x000fc400078e0006 */
[--C-:B------:R-:W-:Y:S01]  /*8140*/  @!P6 IMAD.IADD R7, R7, 0x1, -R8.reuse ;  /* 0x000000010707e824 */ /* 0x100fe200078e0a08 */
[----:B------:R-:W-:Y:S01]  /*8150*/  ISETP.GT.U32.AND P6, PT, R8, R62, PT ;  /* 0x0000003e0800720c */ /* 0x000fe20003fc4070 */
[----:B------:R-:W-:Y:S01]  /*8160*/  @!P1 IMAD.MOV R17, RZ, RZ, -R17 ;  /* 0x000000ffff119224 */ /* 0x000fe200078e0a11 */
[----:B------:R-:W-:Y:S01]  /*8170*/  ISETP.GE.AND P1, PT, R11, RZ, PT ;  /* 0x000000ff0b00720c */ /* 0x000fe20003f26270 */
[--C-:B------:R-:W-:Y:S02]  /*8180*/  @!P5 IMAD.IADD R10, R10, 0x1, -R8.reuse ;  /* 0x000000010a0ad824 */ /* 0x100fe400078e0a08 */
[----:B------:R-:W-:Y:S01]  /*8190*/  VIADD R3, R0, 0x92 ;  /* 0x0000009200037836 */ /* 0x000fe20000000000 */
[----:B------:R-:W-:Y:S01]  /*81a0*/  STL [R1+0x710], R17 ;  /* 0x0007101101007387 */ /* 0x000fe20000100800 */
[--C-:B------:R-:W-:Y:S01]  /*81b0*/  @!P4 IMAD.IADD R4, R4, 0x1, -R8.reuse ;  /* 0x000000010404c824 */ /* 0x100fe200078e0a08 */
[----:B------:R-:W-:Y:S01]  /*81c0*/  ISETP.GT.U32.AND P5, PT, R8, R10, PT ;  /* 0x0000000a0800720c */ /* 0x000fe20003fa4070 */
[----:B------:R-:W-:Y:S01]  /*81d0*/  @!P2 IMAD.IADD R60, R60, 0x1, -R8 ;  /* 0x000000013c3ca824 */ /* 0x000fe200078e0a08 */
[----:B------:R0:W-:Y:S01]  /*81e0*/  STL [R1+0x70c], R15 ;  /* 0x00070c0f01007387 */ /* 0x0001e20000100800 */
[----:B------:R-:W-:Y:S01]  /*81f0*/  IMAD.MOV.U32 R5, RZ, RZ, R4 ;  /* 0x000000ffff057224 */ /* 0x000fe200078e0004 */
[----:B------:R-:W-:Y:S01]  /*8200*/  IABS R16, R3 ;  /* 0x0000000300107213 */ /* 0x000fe20000000000 */
[----:B------:R-:W-:Y:S01]  /*8210*/  @!P6 IMAD.IADD R62, R62, 0x1, -R8 ;  /* 0x000000013e3ee824 */ /* 0x000fe200078e0a08 */
[C---:B------:R-:W-:Y:S01]  /*8220*/  ISETP.GT.U32.AND P2, PT, R8.reuse, R60, PT ;  /* 0x0000003c0800720c */ /* 0x040fe20003f44070 */
[----:B------:R-:W-:Y:S01]  /*8230*/  @!P0 IMAD.MOV R5, RZ, RZ, -R5 ;  /* 0x000000ffff058224 */ /* 0x000fe200078e0a05 */
[----:B------:R-:W-:Y:S01]  /*8240*/  ISETP.GE.AND P4, PT, R13, RZ, PT ;  /* 0x000000ff0d00720c */ /* 0x000fe20003f86270 */
[----:B------:R-:W-:Y:S01]  /*8250*/  IMAD.HI.U32 R6, R9, R16, RZ ;  /* 0x0000001009067227 */ /* 0x000fe200078e00ff */
[----:B------:R-:W-:-:S02]  /*8260*/  ISETP.GT.U32.AND P0, PT, R8, R7, PT ;  /* 0x000000070800720c */ /* 0x000fc40003f04070 */
[----:B------:R-:W-:Y:S01]  /*8270*/  ISETP.GT.U32.AND P6, PT, R8, R62, PT ;  /* 0x0000003e0800720c */ /* 0x000fe20003fc4070 */
[----:B0-----:R-:W-:Y:S01]  /*8280*/  VIADD R15, R0, 0x93 ;  /* 0x00000093000f7836 */ /* 0x001fe20000000000 */
[----:B------:R0:W-:Y:S01]  /*8290*/  STL [R1+0x708], R5 ;  /* 0x0007080501007387 */ /* 0x0001e20000100800 */
[----:B------:R-:W-:Y:S02]  /*82a0*/  IMAD.MOV R6, RZ, RZ, -R6 ;  /* 0x000000ffff067224 */ /* 0x000fe400078e0a06 */
[--C-:B------:R-:W-:Y:S01]  /*82b0*/  @!P5 IMAD.IADD R10, R10, 0x1, -R8.reuse ;  /* 0x000000010a0ad824 */ /* 0x100fe200078e0a08 */
[----:B------:R-:W-:Y:S01]  /*82c0*/  IABS R13, R15 ;  /* 0x0000000f000d7213 */ /* 0x000fe20000000000 */
[----:B------:R-:W-:Y:S01]  /*82d0*/  @!P2 IMAD.IADD R60, R60, 0x1, -R8 ;  /* 0x000000013c3ca824 */ /* 0x000fe200078e0a08 */
[----:B------:R-:W-:Y:S01]  /*82e0*/  ISETP.GE.AND P5, PT, R2, RZ, PT ;  /* 0x000000ff0200720c */ /* 0x000fe20003fa6270 */
[----:B------:R-:W-:Y:S01]  /*82f0*/  IMAD R2, R8, R6, R16 ;  /* 0x0000000608027224 */ /* 0x000fe200078e0210 */
[----:B------:R-:W-:Y:S01]  /*8300*/  ISETP.GE.AND P2, PT, R3, RZ, PT ;  /* 0x000000ff0300720c */ /* 0x000fe20003f46270 */
[----:B------:R-:W-:-:S04]  /*8310*/  IMAD.HI.U32 R14, R9, R13, RZ ;  /* 0x0000000d090e7227 */ /* 0x000fc800078e00ff */
[----:B------:R-:W-:Y:S02]  /*8320*/  IMAD.MOV R14, RZ, RZ, -R14 ;  /* 0x000000ffff0e7224 */ /* 0x000fe400078e0a0e */
[----:B------:R-:W-:Y:S02]  /*8330*/  VIADD R6, R0, 0x94 ;  /* 0x0000009400067836 */ /* 0x000fe40000000000 */
[C---:B------:R-:W-:Y:S02]  /*8340*/  IMAD R3, R8.reuse, R14, R13 ;  /* 0x0000000e08037224 */ /* 0x040fe400078e020d */
[--C-:B------:R-:W-:Y:S01]  /*8350*/  @!P0 IMAD.IADD R7, R7, 0x1, -R8.reuse ;  /* 0x0000000107078824 */ /* 0x100fe200078e0a08 */
[----:B------:R-:W-:Y:S01]  /*8360*/  ISETP.GT.U32.AND P0, PT, R8, R2, PT ;  /* 0x000000020800720c */ /* 0x000fe20003f04070 */
[----:B------:R-:W-:Y:S01]  /*8370*/  VIADD R4, R0, 0x95 ;  /* 0x0000009500047836 */ /* 0x000fe20000000000 */
[----:B------:R-:W-:Y:S01]  /*8380*/  IABS R16, R6 ;  /* 0x0000000600107213 */ /* 0x000fe20000000000 */
[----:B------:R-:W-:Y:S01]  /*8390*/  @!P6 IMAD.IADD R62, R62, 0x1, -R8 ;  /* 0x000000013e3ee824 */ /* 0x000fe200078e0a08 */
[----:B------:R-:W-:Y:S01]  /*83a0*/  ISETP.GT.U32.AND P6, PT, R8, R3, PT ;  /* 0x000000030800720c */ /* 0x000fe20003fc4070 */
[----:B0-----:R-:W-:Y:S01]  /*83b0*/  VIADD R5, R0, 0x96 ;  /* 0x0000009600057836 */ /* 0x001fe20000000000 */
[----:B------:R-:W-:Y:S01]  /*83c0*/  IABS R11, R4 ;  /* 0x00000004000b7213 */ /* 0x000fe20000000000 */
[----:B------:R-:W-:-:S03]  /*83d0*/  IMAD.HI.U32 R17, R9, R16, RZ ;  /* 0x0000001009117227 */ /* 0x000fc600078e00ff */
[----:B------:R-:W-:Y:S01]  /*83e0*/  IABS R12, R5 ;  /* 0x00000005000c7213 */ /* 0x000fe20000000000 */
[----:B------:R-:W-:-:S04]  /*83f0*/  IMAD.HI.U32 R13, R9, R11, RZ ;  /* 0x0000000b090d7227 */ /* 0x000fc800078e00ff */
[----:B------:R-:W-:Y:S02]  /*8400*/  IMAD.MOV R17, RZ, RZ, -R17 ;  /* 0x000000ffff117224 */ /* 0x000fe400078e0a11 */
[----:B------:R-:W-:Y:S01]  /*8410*/  @!P0 IMAD.IADD R2, R2, 0x1, -R8 ;  /* 0x0000000102028824 */ /* 0x000fe200078e0a08 */
[----:B------:R-:W-:Y:S01]  /*8420*/  ISETP.GE.AND P0, PT, R15, RZ, PT ;  /* 0x000000ff0f00720c */ /* 0x000fe20003f06270 */
[----:B------:R-:W-:Y:S02]  /*8430*/  IMAD.MOV R13, RZ, RZ, -R13 ;  /* 0x000000ffff0d7224 */ /* 0x000fe400078e0a0d */
[C---:B------:R-:W-:Y:S02]  /*8440*/  IMAD R16, R8.reuse, R17, R16 ;  /* 0x0000001108107224 */ /* 0x040fe400078e0210 */
[----:B------:R-:W-:Y:S02]  /*8450*/  IMAD.MOV.U32 R19, RZ, RZ, R10 ;  /* 0x000000ffff137224 */ /* 0x000fe400078e000a */
[----:B------:R-:W-:Y:S01]  /*8460*/  @!P6 IMAD.IADD R3, R3, 0x1, -R8 ;  /* 0x000000010303e824 */ /* 0x000fe200078e0a08 */
[----:B------:R-:W-:Y:S01]  /*8470*/  ISETP.GT.U32.AND P6, PT, R8, R2, PT ;  /* 0x000000020800720c */ /* 0x000fe20003fc4070 */
[----:B------:R-:W-:-:S02]  /*8480*/  IMAD.MOV.U32 R18, RZ, RZ, R7 ;  /* 0x000000ffff127224 */ /* 0x000fc400078e0007 */
[----:B------:R-:W-:Y:S02]  /*8490*/  IMAD R11, R8, R13, R11 ;  /* 0x0000000d080b7224 */ /* 0x000fe400078e020b */
[----:B------:R-:W-:-:S04]  /*84a0*/  IMAD.HI.U32 R14, R9, R12, RZ ;  /* 0x0000000c090e7227 */ /* 0x000fc800078e00ff */
[----:B------:R-:W-:Y:S02]  /*84b0*/  VIADD R13, R0, 0x97 ;  /* 0x00000097000d7836 */ /* 0x000fe40000000000 */
[----:B------:R-:W-:Y:S01]  /*84c0*/  @!P3 IMAD.MOV R19, RZ, RZ, -R19 ;  /* 0x000000ffff13b224 */ /* 0x000fe200078e0a13 */
[C---:B------:R-:W-:Y:S01]  /*84d0*/  ISETP.GT.U32.AND P3, PT, R8.reuse, R16, PT ;  /* 0x000000100800720c */ /* 0x040fe20003f64070 */
[----:B------:R-:W-:Y:S01]  /*84e0*/  @!P1 IMAD.MOV R18, RZ, RZ, -R18 ;  /* 0x000000ffff129224 */ /* 0x000fe200078e0a12 */
[C---:B------:R-:W-:Y:S01]  /*84f0*/  ISETP.GT.U32.AND P1, PT, R8.reuse, R3, PT ;  /* 0x000000030800720c */ /* 0x040fe20003f24070 */
[----:B------:R-:W-:Y:S01]  /*8500*/  IMAD.MOV R14, RZ, RZ, -R14 ;  /* 0x000000ffff0e7224 */ /* 0x000fe200078e0a0e */
[----:B------:R-:W-:Y:S01]  /*8510*/  IABS R10, R13 ;  /* 0x0000000d000a7213 */ /* 0x000fe20000000000 */
[----:B------:R-:W-:Y:S01]  /*8520*/  @!P4 IMAD.MOV R60, RZ, RZ, -R60 ;  /* 0x000000ffff3cc224 */ /* 0x000fe200078e0a3c */
[C---:B------:R-:W-:Y:S01]  /*8530*/  ISETP.GT.U32.AND P4, PT, R8.reuse, R11, PT ;  /* 0x0000000b0800720c */ /* 0x040fe20003f84070 */
[----:B------:R-:W-:Y:S01]  /*8540*/  IMAD R14, R8, R14, R12 ;  /* 0x0000000e080e7224 */ /* 0x000fe200078e020c */
[----:B------:R-:W-:Y:S01]  /*8550*/  STL [R1+0x6e8], R19 ;  /* 0x0006e81301007387 */ /* 0x000fe20000100800 */
[----:B------:R-:W-:-:S03]  /*8560*/  IMAD.HI.U32 R15, R9, R10, RZ ;  /* 0x0000000a090f7227 */ /* 0x000fc600078e00ff */
[----:B------:R-:W-:Y:S01]  /*8570*/  STL [R1+0x790], R18 ;  /* 0x0007901201007387 */ /* 0x000fe20000100800 */
[--C-:B------:R-:W-:Y:S01]  /*8580*/  @!P6 IMAD.IADD R2, R2, 0x1, -R8.reuse ;  /* 0x000000010202e824 */ /* 0x100fe200078e0a08 */
[----:B------:R-:W-:Y:S01]  /*8590*/  ISETP.GT.U32.AND P6, PT, R8, R14, PT ;  /* 0x0000000e0800720c */ /* 0x000fe20003fc4070 */
[----:B------:R-:W-:Y:S02]  /*85a0*/  IMAD.MOV R15, RZ, RZ, -R15 ;  /* 0x000000ffff0f7224 */ /* 0x000fe400078e0a0f */
[--C-:B------:R-:W-:Y:S01]  /*85b0*/  @!P1 IMAD.IADD R3, R3, 0x1, -R8.reuse ;  /* 0x0000000103039824 */ /* 0x100fe200078e0a08 */
[----:B------:R-:W-:Y:S01]  /*85c0*/  ISETP.GE.AND P1, PT, R4, RZ, PT ;  /* 0x000000ff0400720c */ /* 0x000fe20003f26270 */
[----:B------:R-:W-:Y:S01]  /*85d0*/  @!P3 IMAD.IADD R16, R16, 0x1, -R8 ;  /* 0x000000011010b824 */ /* 0x000fe200078e0a08 */
[----:B------:R-:W-:Y:S01]  /*85e0*/  ISETP.GE.AND P3, PT, R5, RZ, PT ;  /* 0x000000ff0500720c */ /* 0x000fe20003f66270 */
[----:B------:R-:W-:Y:S02]  /*85f0*/  VIADD R12, R0, 0x98 ;  /* 0x00000098000c7836 */ /* 0x000fe40000000000 */
[----:B------:R-:W-:-:S02]  /*8600*/  IMAD R10, R8, R15, R10 ;  /* 0x0000000f080a7224 */ /* 0x000fc400078e020a */
[----:B------:R-:W-:Y:S01]  /*8610*/  @!P4 IMAD.IADD R11, R11, 0x1, -R8 ;  /* 0x000000010b0bc824 */ /* 0x000fe200078e0a08 */
[C---:B------:R-:W-:Y:S01]  /*8620*/  ISETP.GT.U32.AND P4, PT, R8.reuse, R16, PT ;  /* 0x000000100800720c */ /* 0x040fe20003f84070 */
[----:B------:R-:W-:Y:S01]  /*8630*/  IMAD.MOV.U32 R5, RZ, RZ, R3 ;  /* 0x000000ffff057224 */ /* 0x000fe200078e0003 */
[----:B------:R-:W-:Y:S01]  /*8640*/  IABS R7, R12 ;  /* 0x0000000c00077213 */ /* 0x000fe20000000000 */
[----:B------:R-:W-:Y:S02]  /*8650*/  IMAD.MOV.U32 R17, RZ, RZ, R2 ;  /* 0x000000ffff117224 */ /* 0x000fe400078e0002 */
[----:B------:R-:W-:Y:S01]  /*8660*/  @!P0 IMAD.MOV R5, RZ, RZ, -R5 ;  /* 0x000000ffff058224 */ /* 0x000fe200078e0a05 */
[----:B------:R-:W-:Y:S01]  /*8670*/  ISETP.GT.U32.AND P0, PT, R8, R10, PT ;  /* 0x0000000a0800720c */ /* 0x000fe20003f04070 */
[----:B------:R-:W-:Y:S01]  /*8680*/  @!P5 IMAD.MOV R62, RZ, RZ, -R62 ;  /* 0x000000ffff3ed224 */ /* 0x000fe200078e0a3e */
[----:B------:R-:W-:Y:S01]  /*8690*/  ISETP.GE.AND P5, PT, R6, RZ, PT ;  /* 0x000000ff0600720c */ /* 0x000fe20003fa6270 */
[----:B------:R-:W-:Y:S01]  /*86a0*/  @!P6 IMAD.IADD R14, R14, 0x1, -R8 ;  /* 0x000000010e0ee824 */ /* 0x000fe200078e0a08 */
[----:B------:R-:W-:Y:S01]  /*86b0*/  ISETP.GT.U32.AND P6, PT, R8, R11, PT ;  /* 0x0000000b0800720c */ /* 0x000fe20003fc4070 */
[----:B------:R-:W-:-:S04]  /*86c0*/  IMAD.HI.U32 R4, R9, R7, RZ ;  /* 0x0000000709047227 */ /* 0x000fc800078e00ff */
[----:B------:R-:W-:Y:S01]  /*86d0*/  @!P2 IMAD.MOV R17, RZ, RZ, -R17 ;  /* 0x000000ffff11a224 */ /* 0x000fe200078e0a11 */
[----:B------:R-:W-:Y:S01]  /*86e0*/  ISETP.GT.U32.AND P2, PT, R8, R14, PT ;  /* 0x0000000e0800720c */ /* 0x000fe20003f44070 */
[----:B------:R-:W-:Y:S02]  /*86f0*/  IMAD.MOV R4, RZ, RZ, -R4 ;  /* 0x000000ffff047224 */ /* 0x000fe400078e0a04 */
[----:B------:R-:W-:Y:S01]  /*8700*/  VIADD R3, R0, 0x9a ;  /* 0x0000009a00037836 */ /* 0x000fe20000000000 */
[----:B------:R-:W-:Y:S01]  /*8710*/  STL [R1+0x784], R17 ;  /* 0x0007841101007387 */ /* 0x000fe20000100800 */
[--C-:B------:R-:W-:Y:S01]  /*8720*/  @!P4 IMAD.IADD R16, R16, 0x1, -R8.reuse ;  /* 0x000000011010c824 */ /* 0x100fe200078e0a08 */
[----:B------:R-:W-:Y:S01]  /*8730*/  ISETP.GE.AND P4, PT, R13, RZ, PT ;  /* 0x000000ff0d00720c */ /* 0x000fe20003f86270 */
[----:B------:R-:W-:Y:S01]  /*8740*/  VIADD R2, R0, 0x99 ;  /* 0x0000009900027836 */ /* 0x000fe20000000000 */
[----:B------:R0:W-:Y:S01]  /*8750*/  STL [R1+0x78c], R5 ;  /* 0x00078c0501007387 */ /* 0x0001e20000100800 */
[----:B------:R-:W-:Y:S01]  /*8760*/  IMAD R7, R8, R4, R7 ;  /* 0x0000000408077224 */ /* 0x000fe200078e0207 */
[----:B------:R-:W-:Y:S01]  /*8770*/  IABS R4, R3 ;  /* 0x0000000300047213 */ /* 0x000fe20000000000 */
[----:B------:R-:W-:Y:S01]  /*8780*/  @!P0 IMAD.IADD R10, R10, 0x1, -R8 ;  /* 0x000000010a0a8824 */ /* 0x000fe200078e0a08 */
[----:B------:R-:W-:Y:S01]  /*8790*/  IABS R66, R2 ;  /* 0x0000000200427213 */ /* 0x000fe20000000000 */
[----:B------:R-:W-:Y:S01]  /*87a0*/  IMAD.MOV.U32 R15, RZ, RZ, R16 ;  /* 0x000000ffff0f7224 */ /* 0x000fe200078e0010 */
[----:B------:R-:W-:Y:S01]  /*87b0*/  ISETP.GE.AND P0, PT, R2, RZ, PT ;  /* 0x000000ff0200720c */ /* 0x000fe20003f06270 */
[----:B------:R-:W-:Y:S01]  /*87c0*/  @!P6 IMAD.IADD R11, R11, 0x1, -R8 ;  /* 0x000000010b0be824 */ /* 0x000fe200078e0a08 */
[C---:B------:R-:W-:Y:S01]  /*87d0*/  ISETP.GT.U32.AND P6, PT, R8.reuse, R7, PT ;  /* 0x000000070800720c */ /* 0x040fe20003fc4070 */
[----:B------:R-:W-:Y:S01]  /*87e0*/  @!P5 IMAD.MOV R15, RZ, RZ, -R15 ;  /* 0x000000ffff0fd224 */ /* 0x000fe200078e0a0f */
[----:B------:R-:W-:Y:S01]  /*87f0*/  ISETP.GT.U32.AND P5, PT, R8, R10, PT ;  /* 0x0000000a0800720c */ /* 0x000fe20003fa4070 */
[----:B0-----:R-:W-:-:S02]  /*8800*/  VIADD R5, R0, 0x9b ;  /* 0x0000009b00057836 */ /* 0x001fc40000000000 */
[C---:B------:R-:W-:Y:S01]  /*8810*/  IMAD.HI.U32 R6, R9.reuse, R4, RZ ;  /* 0x0000000409067227 */ /* 0x040fe200078e00ff */
[----:B------:R-:W-:Y:S02]  /*8820*/  STL [R1+0x77c], R15 ;  /* 0x00077c0f01007387 */ /* 0x000fe40000100800 */
[----:B------:R-:W-:Y:S01]  /*8830*/  IABS R2, R5 ;  /* 0x0000000500027213 */ /* 0x000fe20000000000 */
[----:B------:R-:W-:Y:S02]  /*8840*/  IMAD.MOV R6, RZ, RZ, -R6 ;  /* 0x000000ffff067224 */ /* 0x000fe400078e0a06 */
[----:B------:R-:W-:Y:S01]  /*8850*/  @!P2 IMAD.IADD R14, R14, 0x1, -R8 ;  /* 0x000000010e0ea824 */ /* 0x000fe200078e0a08 */
[----:B------:R-:W-:Y:S01]  /*8860*/  ISETP.GE.AND P2, PT, R12, RZ, PT ;  /* 0x000000ff0c00720c */ /* 0x000fe20003f46270 */
[----:B------:R-:W-:Y:S02]  /*8870*/  IMAD.MOV.U32 R13, RZ, RZ, R2 ;  /* 0x000000ffff0d7224 */ /* 0x000fe400078e0002 */
[----:B------:R-:W-:-:S04]  /*8880*/  IMAD.HI.U32 R12, R9, R66, RZ ;  /* 0x00000042090c7227 */ /* 0x000fc800078e00ff */
[----:B------:R-:W-:Y:S02]  /*8890*/  IMAD R2, R8, R6, R4 ;  /* 0x0000000608027224 */ /* 0x000fe400078e0204 */
[----:B------:R-:W-:-:S04]  /*88a0*/  IMAD.HI.U32 R4, R9, R13, RZ ;  /* 0x0000000d09047227 */ /* 0x000fc800078e00ff */
[----:B------:R-:W-:Y:S01]  /*88b0*/  @!P3 IMAD.MOV R14, RZ, RZ, -R14 ;  /* 0x000000ffff0eb224 */ /* 0x000fe200078e0a0e */
[----:B------:R-:W-:Y:S01]  /*88c0*/  ISETP.GE.AND P3, PT, R3, RZ, PT ;  /* 0x000000ff0300720c */ /* 0x000fe20003f66270 */
[----:B------:R-:W-:Y:S02]  /*88d0*/  IMAD.MOV R12, RZ, RZ, -R12 ;  /* 0x000000ffff0c7224 */ /* 0x000fe400078e0a0c */
[----:B------:R-:W-:Y:S02]  /*88e0*/  @!P6 IMAD.IADD R7, R7, 0x1, -R8 ;  /* 0x000000010707e824 */ /* 0x000fe400078e0a08 */
[----:B------:R-:W-:Y:S02]  /*88f0*/  IMAD.MOV R3, RZ, RZ, -R4 ;  /* 0x000000ffff037224 */ /* 0x000fe400078e0a04 */
[----:B------:R-:W-:Y:S01]  /*8900*/  @!P5 IMAD.IADD R10, R10, 0x1, -R8 ;  /* 0x000000010a0ad824 */ /* 0x000fe200078e0a08 */
[C---:B------:R-:W-:Y:S01]  /*8910*/  ISETP.GT.U32.AND P6, PT, R8.reuse, R7, PT ;  /* 0x000000070800720c */ /* 0x040fe20003fc4070 */
[C---:B------:R-:W-:Y:S01]  /*8920*/  IMAD R66, R8.reuse, R12, R66 ;  /* 0x0000000c08427224 */ /* 0x040fe200078e0242 */
[C---:B------:R-:W-:Y:S01]  /*8930*/  ISETP.GT.U32.AND P5, PT, R8.reuse, R2, PT ;  /* 0x000000020800720c */ /* 0x040fe20003fa4070 */
[----:B------:R-:W-:-:S02]  /*8940*/  IMAD R3, R8, R3, R13 ;  /* 0x0000000308037224 */ /* 0x000fc400078e020d */
[----:B------:R-:W-:Y:S02]  /*8950*/  IMAD.MOV.U32 R12, RZ, RZ, R10 ;  /* 0x000000ffff0c7224 */ /* 0x000fe400078e000a */
[----:B------:R-:W-:Y:S01]  /*8960*/  @!P1 IMAD.MOV R11, RZ, RZ, -R11 ;  /* 0x000000ffff0b9224 */ /* 0x000fe200078e0a0b */
[C---:B------:R-:W-:Y:S01]  /*8970*/  ISETP.GT.U32.AND P1, PT, R8.reuse, R66, PT ;  /* 0x000000420800720c */ /* 0x040fe20003f24070 */
[----:B------:R-:W-:Y:S01]  /*8980*/  @!P4 IMAD.MOV R12, RZ, RZ, -R12 ;  /* 0x000000ffff0cc224 */ /* 0x000fe200078e0a0c */
[----:B------:R-:W-:Y:S01]  /*8990*/  ISETP.GT.U32.AND P4, PT, R8, R3, PT ;  /* 0x000000030800720c */ /* 0x000fe20003f84070 */
[C---:B------:R-:W-:Y:S01]  /*89a0*/  VIADD R4, R0.reuse, 0x9d ;  /* 0x0000009d00047836 */ /* 0x040fe20000000000 */
[----:B------:R0:W-:Y:S01]  /*89b0*/  STL [R1+0x778], R11 ;  /* 0x0007780b01007387 */ /* 0x0001e20000100800 */
[--C-:B------:R-:W-:Y:S01]  /*89c0*/  @!P6 IMAD.IADD R7, R7, 0x1, -R8.reuse ;  /* 0x000000010707e824 */ /* 0x100fe200078e0a08 */
[----:B------:R-:W-:Y:S01]  /*89d0*/  ISETP.GE.AND P6, PT, R5, RZ, PT ;  /* 0x000000ff0500720c */ /* 0x000fe20003fc6270 */
[----:B------:R-:W-:Y:S01]  /*89e0*/  VIADD R5, R0, 0x9c ;  /* 0x0000009c00057836 */ /* 0x000fe20000000000 */
[----:B------:R-:W-:Y:S01]  /*89f0*/  IABS R17, R4 ;  /* 0x0000000400117213 */ /* 0x000fe20000000000 */
[----:B------:R-:W-:Y:S01]  /*8a00*/  IMAD.MOV.U32 R64, RZ, RZ, R7 ;  /* 0x000000ffff407224 */ /* 0x000fe200078e0007 */
[----:B------:R1:W-:Y:S01]  /*8a10*/  STL [R1+0x774], R14 ;  /* 0x0007740e01007387 */ /* 0x0003e20000100800 */
[----:B------:R-:W-:Y:S01]  /*8a20*/  @!P5 IMAD.IADD R2, R2, 0x1, -R8 ;  /* 0x000000010202d824 */ /* 0x000fe200078e0a08 */
[----:B------:R-:W-:Y:S01]  /*8a30*/  IABS R18, R5 ;  /* 0x0000000500127213 */ /* 0x000fe20000000000 */
[----:B------:R-:W-:Y:S01]  /*8a40*/  @!P2 IMAD.MOV R64, RZ, RZ, -R64 ;  /* 0x000000ffff40a224 */ /* 0x000fe200078e0a40 */
[----:B------:R-:W-:Y:S01]  /*8a50*/  ISETP.GE.AND P2, PT, R5, RZ, PT ;  /* 0x000000ff0500720c */ /* 0x000fe20003f46270 */
[--C-:B------:R-:W-:Y:S01]  /*8a60*/  @!P4 IMAD.IADD R3, R3, 0x1, -R8.reuse ;  /* 0x000000010303c824 */ /* 0x100fe200078e0a08 */
[----:B------:R-:W-:Y:S01]  /*8a70*/  ISETP.GT.U32.AND P5, PT, R8, R2, PT ;  /* 0x000000020800720c */ /* 0x000fe20003fa4070 */
[----:B------:R-:W-:Y:S01]  /*8a80*/  @!P1 IMAD.IADD R66, R66, 0x1, -R8 ;  /* 0x0000000142429824 */ /* 0x000fe200078e0a08 */
[----:B------:R2:W-:Y:S01]  /*8a90*/  STL [R1+0x770], R12 ;  /* 0x0007700c01007387 */ /* 0x0005e20000100800 */
[----:B------:R-:W-:Y:S01]  /*8aa0*/  IMAD.HI.U32 R5, R9, R17, RZ ;  /* 0x0000001109057227 */ /* 0x000fe200078e00ff */
[----:B------:R-:W-:-:S02]  /*8ab0*/  ISETP.GT.U32.AND P4, PT, R8, R3, PT ;  /* 0x000000030800720c */ /* 0x000fc40003f84070 */
[----:B------:R-:W-:Y:S01]  /*8ac0*/  ISETP.GT.U32.AND P1, PT, R8, R66, PT ;  /* 0x000000420800720c */ /* 0x000fe20003f24070 */
[----:B------:R-:W-:Y:S02]  /*8ad0*/  IMAD.MOV R5, RZ, RZ, -R5 ;  /* 0x000000ffff057224 */ /* 0x000fe400078e0a05 */
[----:B------:R-:W-:-:S04]  /*8ae0*/  IMAD.HI.U32 R10, R9, R18, RZ ;  /* 0x00000012090a7227 */ /* 0x000fc800078e00ff */
[----:B------:R-:W-:Y:S02]  /*8af0*/  IMAD R17, R8, R5, R17 ;  /* 0x0000000508117224 */ /* 0x000fe400078e0211 */
[----:B------:R-:W-:Y:S02]  /*8b00*/  VIADD R6, R0, 0x9e ;  /* 0x0000009e00067836 */ /* 0x000fe40000000000 */
[----:B------:R-:W-:Y:S01]  /*8b10*/  @!P4 IMAD.IADD R3, R3, 0x1, -R8 ;  /* 0x000000010303c824 */ /* 0x000fe200078e0a08 */
[----:B------:R-:W-:Y:S01]  /*8b20*/  ISETP.GT.U32.AND P4, PT, R8, R17, PT ;  /* 0x000000110800720c */ /* 0x000fe20003f84070 */
[----:B------:R-:W-:Y:S01]  /*8b30*/  IMAD.MOV R10, RZ, RZ, -R10 ;  /* 0x000000ffff0a7224 */ /* 0x000fe200078e0a0a */
[----:B0-----:R-:W-:Y:S01]  /*8b40*/  IABS R11, R6 ;  /* 0x00000006000b7213 */ /* 0x001fe20000000000 */
[--C-:B------:R-:W-:Y:S01]  /*8b50*/  @!P5 IMAD.IADD R2, R2, 0x1, -R8.reuse ;  /* 0x000000010202d824 */ /* 0x100fe200078e0a08 */
[----:B------:R-:W-:Y:S01]  /*8b60*/  ISETP.GE.AND P5, PT, R6, RZ, PT ;  /* 0x000000ff0600720c */ /* 0x000fe20003fa6270 */
[----:B------:R-:W-:Y:S01]  /*8b70*/  @!P1 IMAD.IADD R66, R66, 0x1, -R8 ;  /* 0x0000000142429824 */ /* 0x000fe200078e0a08 */
[----:B------:R-:W-:Y:S01]  /*8b80*/  ISETP.GE.AND P1, PT, R4, RZ, PT ;  /* 0x000000ff0400720c */ /* 0x000fe20003f26270 */
[----:B------:R-:W-:-:S02]  /*8b90*/  IMAD R18, R8, R10, R18 ;  /* 0x0000000a08127224 */ /* 0x000fc400078e0212 */
[----:B-1----:R-:W-:Y:S02]  /*8ba0*/  IMAD.MOV.U32 R14, RZ, RZ, R2 ;  /* 0x000000ffff0e7224 */ /* 0x002fe400078e0002 */
[----:B------:R-:W-:-:S04]  /*8bb0*/  IMAD.HI.U32 R7, R9, R11, RZ ;  /* 0x0000000b09077227 */ /* 0x000fc800078e00ff */
[----:B--2---:R-:W-:Y:S02]  /*8bc0*/  VIADD R12, R0, 0x9f ;  /* 0x0000009f000c7836 */ /* 0x004fe40000000000 */
[----:B------:R-:W-:Y:S01]  /*8bd0*/  @!P0 IMAD.MOV R66, RZ, RZ, -R66 ;  /* 0x000000ffff428224 */ /* 0x000fe200078e0a42 */
[----:B------:R-:W-:Y:S01]  /*8be0*/  ISETP.GT.U32.AND P0, PT, R8, R18, PT ;  /* 0x000000120800720c */ /* 0x000fe20003f04070 */
[----:B------:R-:W-:Y:S01]  /*8bf0*/  @!P3 IMAD.MOV R14, RZ, RZ, -R14 ;  /* 0x000000ffff0eb224 */ /* 0x000fe200078e0a0e */
[----:B------:R-:W-:Y:S01]  /*8c00*/  ISETP.GE.AND P3, PT, R12, RZ, PT ;  /* 0x000000ff0c00720c */ /* 0x000fe20003f66270 */
[----:B------:R-:W-:Y:S01]  /*8c10*/  IMAD.MOV R4, RZ, RZ, -R7 ;  /* 0x000000ffff047224 */ /* 0x000fe200078e0a07 */
[----:B------:R-:W-:Y:S01]  /*8c20*/  IABS R12, R12 ;  /* 0x0000000c000c7213 */ /* 0x000fe20000000000 */
[----:B------:R-:W-:Y:S01]  /*8c30*/  VIADD R6, R0, 0xa0 ;  /* 0x000000a000067836 */ /* 0x000fe20000000000 */
[----:B------:R0:W-:Y:S01]  /*8c40*/  STL [R1+0x764], R14 ;  /* 0x0007640e01007387 */ /* 0x0001e20000100800 */
[----:B------:R-:W-:-:S02]  /*8c50*/  @!P4 IMAD.IADD R17, R17, 0x1, -R8 ;  /* 0x000000011111c824 */ /* 0x000fc400078e0a08 */
[C---:B------:R-:W-:Y:S01]  /*8c60*/  IMAD R11, R8.reuse, R4, R11 ;  /* 0x00000004080b7224 */ /* 0x040fe200078e020b */
[----:B------:R-:W-:Y:S01]  /*8c70*/  IABS R68, R6 ;  /* 0x0000000600447213 */ /* 0x000fe20000000000 */
[----:B------:R-:W-:Y:S01]  /*8c80*/  IMAD.HI.U32 R7, R9, R12, RZ ;  /* 0x0000000c09077227 */ /* 0x000fe200078e00ff */
[----:B------:R-:W-:-:S03]  /*8c90*/  ISETP.GT.U32.AND P4, PT, R8, R17, PT ;  /* 0x000000110800720c */ /* 0x000fc60003f84070 */
[----:B------:R-:W-:-:S04]  /*8ca0*/  IMAD.HI.U32 R5, R9, R68, RZ ;  /* 0x0000004409057227 */ /* 0x000fc800078e00ff */
[----:B0-----:R-:W-:Y:S02]  /*8cb0*/  IMAD.MOV.U32 R14, RZ, RZ, R3 ;  /* 0x000000ffff0e7224 */ /* 0x001fe400078e0003 */
[----:B------:R-:W-:Y:S02]  /*8cc0*/  @!P0 IMAD.IADD R18, R18, 0x1, -R8 ;  /* 0x0000000112128824 */ /* 0x000fe400078e0a08 */
[----:B------:R-:W-:Y:S01]  /*8cd0*/  @!P6 IMAD.MOV R14, RZ, RZ, -R14 ;  /* 0x000000ffff0ee224 */ /* 0x000fe200078e0a0e */
[C---:B------:R-:W-:Y:S01]  /*8ce0*/  ISETP.GT.U32.AND P6, PT, R8.reuse, R11, PT ;  /* 0x0000000b0800720c */ /* 0x040fe20003fc4070 */
[----:B------:R-:W-:Y:S01]  /*8cf0*/  IMAD.MOV R7, RZ, RZ, -R7 ;  /* 0x000000ffff077224 */ /* 0x000fe200078e0a07 */
[----:B------:R-:W-:Y:S01]  /*8d00*/  ISETP.GT.U32.AND P0, PT, R8, R18, PT ;  /* 0x000000120800720c */ /* 0x000fe20003f04070 */
[----:B------:R-:W-:Y:S01]  /*8d10*/  IMAD.MOV R5, RZ, RZ, -R5 ;  /* 0x000000ffff057224 */ /* 0x000fe200078e0a05 */
[----:B------:R0:W-:Y:S01]  /*8d20*/  STL [R1+0x760], R14 ;  /* 0x0007600e01007387 */ /* 0x0001e20000100800 */
[----:B------:R-:W-:-:S02]  /*8d30*/  VIADD R15, R0, 0xa1 ;  /* 0x000000a1000f7836 */ /* 0x000fc40000000000 */
[----:B------:R-:W-:Y:S02]  /*8d40*/  IMAD R12, R8, R7, R12 ;  /* 0x00000007080c7224 */ /* 0x000fe400078e020c */
[----:B------:R-:W-:Y:S01]  /*8d50*/  VIADD R13, R0, 0xa2 ;  /* 0x000000a2000d7836 */ /* 0x000fe20000000000 */
[----:B------:R-:W-:Y:S01]  /*8d60*/  IABS R70, R15 ;  /* 0x0000000f00467213 */ /* 0x000fe20000000000 */
[C---:B------:R-:W-:Y:S02]  /*8d70*/  IMAD R68, R8.reuse, R5, R68 ;  /* 0x0000000508447224 */ /* 0x040fe400078e0244 */
[--C-:B------:R-:W-:Y:S01]  /*8d80*/  @!P4 IMAD.IADD R17, R17, 0x1, -R8.reuse ;  /* 0x000000011111c824 */ /* 0x100fe200078e0a08 */
[C---:B------:R-:W-:Y:S01]  /*8d90*/  ISETP.GT.U32.AND P4, PT, R8.reuse, R12, PT ;  /* 0x0000000c0800720c */ /* 0x040fe20003f84070 */
[----:B------:R-:W-:Y:S01]  /*8da0*/  @!P6 IMAD.IADD R11, R11, 0x1, -R8 ;  /* 0x000000010b0be824 */ /* 0x000fe200078e0a08 */
[----:B------:R-:W-:Y:S01]  /*8db0*/  IABS R4, R13 ;  /* 0x0000000d00047213 */ /* 0x000fe20000000000 */
[----:B------:R-:W-:Y:S01]  /*8dc0*/  IMAD.HI.U32 R10, R9, R70, RZ ;  /* 0x00000046090a7227 */ /* 0x000fe200078e00ff */
[----:B------:R-:W-:-:S03]  /*8dd0*/  ISETP.GT.U32.AND P6, PT, R8, R68, PT ;  /* 0x000000440800720c */ /* 0x000fc60003fc4070 */
[----:B------:R-:W-:-:S04]  /*8de0*/  IMAD.HI.U32 R2, R9, R4, RZ ;  /* 0x0000000409027227 */ /* 0x000fc800078e00ff */
[----:B------:R-:W-:Y:S02]  /*8df0*/  IMAD.MOV R3, RZ, RZ, -R10 ;  /* 0x000000ffff037224 */ /* 0x000fe400078e0a0a */
[----:B------:R-:W-:Y:S01]  /*8e00*/  @!P0 IMAD.IADD R18, R18, 0x1, -R8 ;  /* 0x0000000112128824 */ /* 0x000fe200078e0a08 */
[----:B------:R-:W-:Y:S01]  /*8e10*/  ISETP.GE.AND P0, PT, R6, RZ, PT ;  /* 0x000000ff0600720c */ /* 0x000fe20003f06270 */
[C---:B------:R-:W-:Y:S02]  /*8e20*/  VIADD R7, R0.reuse, 0xa3 ;  /* 0x000000a300077836 */ /* 0x040fe40000000000 */
[----:B------:R-:W-:Y:S02]  /*8e30*/  IMAD.MOV R2, RZ, RZ, -R2 ;  /* 0x000000ffff027224 */ /* 0x000fe400078e0a02 */
[----:B------:R-:W-:Y:S02]  /*8e40*/  VIADD R10, R0, 0xa4 ;  /* 0x000000a4000a7836 */ /* 0x000fe40000000000 */
[----:B------:R-:W-:Y:S01]  /*8e50*/  IMAD R70, R8, R3, R70 ;  /* 0x0000000308467224 */ /* 0x000fe200078e0246 */
[----:B------:R-:W-:Y:S01]  /*8e60*/  IABS R3, R7 ;  /* 0x0000000700037213 */ /* 0x000fe20000000000 */
[----:B------:R-:W-:Y:S01]  /*8e70*/  @!P4 IMAD.IADD R12, R12, 0x1, -R8 ;  /* 0x000000010c0cc824 */ /* 0x000fe200078e0a08 */
[----:B------:R-:W-:Y:S01]  /*8e80*/  ISETP.GT.U32.AND P4, PT, R8, R11, PT ;  /* 0x0000000b0800720c */ /* 0x000fe20003f84070 */
[----:B------:R-:W-:-:S02]  /*8e90*/  IMAD.MOV.U32 R21, RZ, RZ, R18 ;  /* 0x000000ffff157224 */ /* 0x000fc400078e0012 */
[----:B------:R-:W-:Y:S01]  /*8ea0*/  IMAD R4, R8, R2, R4 ;  /* 0x0000000208047224 */ /* 0x000fe200078e0204 */
[----:B------:R-:W-:Y:S01]  /*8eb0*/  IABS R2, R10 ;  /* 0x0000000a00027213 */ /* 0x000fe20000000000 */
[----:B------:R-:W-:Y:S02]  /*8ec0*/  @!P6 IMAD.IADD R68, R68, 0x1, -R8 ;  /* 0x000000014444e824 */ /* 0x000fe400078e0a08 */
[----:B------:R-:W-:Y:S01]  /*8ed0*/  @!P2 IMAD.MOV R21, RZ, RZ, -R21 ;  /* 0x000000ffff15a224 */ /* 0x000fe200078e0a15 */
[C---:B------:R-:W-:Y:S01]  /*8ee0*/  ISETP.GT.U32.AND P2, PT, R8.reuse, R12, PT ;  /* 0x0000000c0800720c */ /* 0x040fe20003f44070 */
[C---:B------:R-:W-:Y:S01]  /*8ef0*/  IMAD.HI.U32 R18, R9.reuse, R3, RZ ;  /* 0x0000000309127227 */ /* 0x040fe200078e00ff */
[----:B------:R-:W-:Y:S02]  /*8f00*/  ISETP.GT.U32.AND P6, PT, R8, R68, PT ;  /* 0x000000440800720c */ /* 0x000fe40003fc4070 */
[----:B------:R1:W-:Y:S01]  /*8f10*/  STL [R1+0x744], R21 ;  /* 0x0007441501007387 */ /* 0x0003e20000100800 */
[----:B------:R-:W-:-:S04]  /*8f20*/  IMAD.HI.U32 R19, R9, R2, RZ ;  /* 0x0000000209137227 */ /* 0x000fc800078e00ff */
[----:B------:R-:W-:Y:S02]  /*8f30*/  IMAD.MOV R18, RZ, RZ, -R18 ;  /* 0x000000ffff127224 */ /* 0x000fe400078e0a12 */
[----:B------:R-:W-:Y:S02]  /*8f40*/  IMAD.MOV R19, RZ, RZ, -R19 ;  /* 0x000000ffff137224 */ /* 0x000fe400078e0a13 */
[----:B------:R-:W-:Y:S01]  /*8f50*/  @!P1 IMAD.MOV R17, RZ, RZ, -R17 ;  /* 0x000000ffff119224 */ /* 0x000fe200078e0a11 */
[C---:B------:R-:W-:Y:S01]  /*8f60*/  ISETP.GT.U32.AND P1, PT, R8.reuse, R70, PT ;  /* 0x000000460800720c */ /* 0x040fe20003f24070 */
[C---:B------:R-:W-:Y:S02]  /*8f70*/  IMAD R3, R8.reuse, R18, R3 ;  /* 0x0000001208037224 */ /* 0x040fe400078e0203 */
[----:B------:R-:W-:Y:S01]  /*8f80*/  @!P4 IMAD.IADD R11, R11, 0x1, -R8 ;  /* 0x000000010b0bc824 */ /* 0x000fe200078e0a08 */
[C---:B------:R-:W-:Y:S01]  /*8f90*/  ISETP.GT.U32.AND P4, PT, R8.reuse, R4, PT ;  /* 0x000000040800720c */ /* 0x040fe20003f84070 */
[----:B------:R-:W-:Y:S01]  /*8fa0*/  IMAD R2, R8, R19, R2 ;  /* 0x0000001308027224 */ /* 0x000fe200078e0202 */
[----:B------:R2:W-:Y:S01]  /*8fb0*/  STL [R1+0x74c], R17 ;  /* 0x00074c1101007387 */ /* 0x0005e20000100800 */
[--C-:B------:R-:W-:Y:S01]  /*8fc0*/  @!P2 IMAD.IADD R12, R12, 0x1, -R8.reuse ;  /* 0x000000010c0ca824 */ /* 0x100fe200078e0a08 */
[----:B------:R-:W-:Y:S01]  /*8fd0*/  ISETP.GT.U32.AND P2, PT, R8, R3, PT ;  /* 0x000000030800720c */ /* 0x000fe20003f44070 */
[----:B------:R-:W-:Y:S01]  /*8fe0*/  @!P6 IMAD.IADD R68, R68, 0x1, -R8 ;  /* 0x000000014444e824 */ /* 0x000fe200078e0a08 */
[----:B------:R-:W-:Y:S01]  /*8ff0*/  ISETP.GT.U32.AND P6, PT, R8, R2, PT ;  /* 0x000000020800720c */ /* 0x000fe20003fc4070 */
[----:B------:R-:W-:-:S02]  /*9000*/  VIADD R6, R0, 0xa6 ;  /* 0x000000a600067836 */ /* 0x000fc40000000000 */
[--C-:B------:R-:W-:Y:S01]  /*9010*/  @!P1 IMAD.IADD R70, R70, 0x1, -R8.reuse ;  /* 0x0000000146469824 */ /* 0x100fe200078e0a08 */
[----:B------:R-:W-:Y:S01]  /*9020*/  ISETP.GE.AND P1, PT, R15, RZ, PT ;  /* 0x000000ff0f00720c */ /* 0x000fe20003f26270 */
[----:B------:R-:W-:Y:S01]  /*9030*/  IMAD.MOV.U32 R22, RZ, RZ, R11 ;  /* 0x000000ffff167224 */ /* 0x000fe200078e000b */
[----:B0-----:R-:W-:Y:S01]  /*9040*/  IABS R14, R6 ;  /* 0x00000006000e7213 */ /* 0x001fe20000000000 */
[----:B------:R-:W-:Y:S01]  /*9050*/  @!P4 IMAD.IADD R4, R4, 0x1, -R8 ;  /* 0x000000010404c824 */ /* 0x000fe200078e0a08 */
[----:B------:R-:W-:Y:S01]  /*9060*/  ISETP.GE.AND P4, PT, R13, RZ, PT ;  /* 0x000000ff0d00720c */ /* 0x000fe20003f86270 */
[----:B-1----:R-:W-:Y:S02]  /*9070*/  IMAD.MOV.U32 R21, RZ, RZ, R12 ;  /* 0x000000ffff157224 */ /* 0x002fe400078e000c */
[--C-:B------:R-:W-:Y:S01]  /*9080*/  @!P2 IMAD.IADD R3, R3, 0x1, -R8.reuse ;  /* 0x000000010303a824 */ /* 0x100fe200078e0a08 */
[----:B------:R-:W-:Y:S01]  /*9090*/  ISETP.GT.U32.AND P2, PT, R8, R70, PT ;  /* 0x000000460800720c */ /* 0x000fe20003f44070 */
[----:B------:R-:W-:Y:S01]  /*90a0*/  @!P6 IMAD.IADD R2, R2, 0x1, -R8 ;  /* 0x000000010202e824 */ /* 0x000fe200078e0a08 */
[C---:B------:R-:W-:Y:S01]  /*90b0*/  ISETP.GT.U32.AND P6, PT, R8.reuse, R4, PT ;  /* 0x000000040800720c */ /* 0x040fe20003fc4070 */
[----:B------:R-:W-:Y:S01]  /*90c0*/  @!P5 IMAD.MOV R22, RZ, RZ, -R22 ;  /* 0x000000ffff16d224 */ /* 0x000fe200078e0a16 */
[----:B------:R-:W-:Y:S01]  /*90d0*/  ISETP.GT.U32.AND P5, PT, R8, R3, PT ;  /* 0x000000030800720c */ /* 0x000fe20003fa4070 */
[----:B------:R-:W-:-:S02]  /*90e0*/  VIADD R5, R0, 0xa5 ;  /* 0x000000a500057836 */ /* 0x000fc40000000000 */
[----:B------:R-:W-:Y:S01]  /*90f0*/  IMAD.HI.U32 R18, R9, R14, RZ ;  /* 0x0000000e09127227 */ /* 0x000fe200078e00ff */
[----:B------:R-:W-:Y:S02]  /*9100*/  STL [R1+0x734], R22 ;  /* 0x0007341601007387 */ /* 0x000fe40000100800 */
[----:B------:R-:W-:Y:S01]  /*9110*/  IABS R16, R5 ;  /* 0x0000000500107213 */ /* 0x000fe20000000000 */
[----:B------:R-:W-:Y:S02]  /*9120*/  VIADD R13, R0, 0xa7 ;  /* 0x000000a7000d7836 */ /* 0x000fe40000000000 */
[----:B------:R-:W-:Y:S01]  /*9130*/  @!P3 IMAD.MOV R21, RZ, RZ, -R21 ;  /* 0x000000ffff15b224 */ /* 0x000fe200078e0a15 */
[----:B------:R-:W-:Y:S01]  /*9140*/  ISETP.GT.U32.AND P3, PT, R8, R2, PT ;  /* 0x000000020800720c */ /* 0x000fe20003f64070 */
[----:B------:R-:W-:Y:S01]  /*9150*/  IMAD.MOV R18, RZ, RZ, -R18 ;  /* 0x000000ffff127224 */ /* 0x000fe200078e0a12 */
[----:B------:R-:W-:Y:S01]  /*9160*/  IABS R12, R13 ;  /* 0x0000000d000c7213 */ /* 0x000fe20000000000 */
[----:B------:R-:W-:Y:S01]  /*9170*/  VIADD R15, R0, 0xa8 ;  /* 0x000000a8000f7836 */ /* 0x000fe20000000000 */
[----:B------:R-:W-:Y:S01]  /*9180*/  STL [R1+0x738], R21 ;  /* 0x0007381501007387 */ /* 0x000fe20000100800 */
[----:B------:R-:W-:-:S02]  /*9190*/  IMAD R14, R8, R18, R14 ;  /* 0x00000012080e7224 */ /* 0x000fc400078e020e */
[----:B------:R-:W-:Y:S01]  /*91a0*/  @!P2 IMAD.IADD R70, R70, 0x1, -R8 ;  /* 0x000000014646a824 */ /* 0x000fe200078e0a08 */
[----:B------:R-:W-:Y:S01]  /*91b0*/  ISETP.GE.AND P2, PT, R7, RZ, PT ;  /* 0x000000ff0700720c */ /* 0x000fe20003f46270 */
[----:B--2---:R-:W-:Y:S01]  /*91c0*/  IMAD.HI.U32 R17, R9, R16, RZ ;  /* 0x0000001009117227 */ /* 0x004fe200078e00ff */
[----:B------:R-:W-:-:S03]  /*91d0*/  IABS R11, R15 ;  /* 0x0000000f000b7213 */ /* 0x000fc60000000000 */
[----:B------:R-:W-:Y:S02]  /*91e0*/  IMAD.MOV.U32 R7, RZ, RZ, R12 ;  /* 0x000000ffff077224 */ /* 0x000fe400078e000c */
[--C-:B------:R-:W-:Y:S01]  /*91f0*/  @!P6 IMAD.IADD R4, R4, 0x1, -R8.reuse ;  /* 0x000000010404e824 */ /* 0x100fe200078e0a08 */
[----:B------:R-:W-:Y:S01]  /*9200*/  ISETP.GT.U32.AND P6, PT, R8, R14, PT ;  /* 0x0000000e0800720c */ /* 0x000fe20003fc4070 */
[----:B------:R-:W-:Y:S01]  /*9210*/  @!P5 IMAD.IADD R3, R3, 0x1, -R8 ;  /* 0x000000010303d824 */ /* 0x000fe200078e0a08 */
[----:B------:R-:W-:Y:S01]  /*9220*/  ISETP.GE.AND P5, PT, R10, RZ, PT ;  /* 0x000000ff0a00720c */ /* 0x000fe20003fa6270 */
[----:B------:R-:W-:Y:S02]  /*9230*/  IMAD.MOV R17, RZ, RZ, -R17 ;  /* 0x000000ffff117224 */ /* 0x000fe400078e0a11 */
[----:B------:R-:W-:-:S04]  /*9240*/  IMAD.HI.U32 R10, R9, R7, RZ ;  /* 0x00000007090a7227 */ /* 0x000fc800078e00ff */
[----:B------:R-:W-:Y:S01]  /*9250*/  @!P3 IMAD.IADD R2, R2, 0x1, -R8 ;  /* 0x000000010202b824 */ /* 0x000fe200078e0a08 */
[----:B------:R-:W-:Y:S01]  /*9260*/  ISETP.GE.AND P3, PT, R5, RZ, PT ;  /* 0x000000ff0500720c */ /* 0x000fe20003f66270 */
[----:B------:R-:W-:Y:S02]  /*9270*/  IMAD R16, R8, R17, R16 ;  /* 0x0000001108107224 */ /* 0x000fe400078e0210 */
[----:B------:R-:W-:-:S04]  /*9280*/  IMAD.HI.U32 R5, R9, R11, RZ ;  /* 0x0000000b09057227 */ /* 0x000fc800078e00ff */
[----:B------:R-:W-:Y:S02]  /*9290*/  IMAD.MOV R10, RZ, RZ, -R10 ;  /* 0x000000ffff0a7224 */ /* 0x000fe400078e0a0a */
[----:B------:R-:W-:Y:S01]  /*92a0*/  @!P0 IMAD.MOV R68, RZ, RZ, -R68 ;  /* 0x000000ffff448224 */ /* 0x000fe200078e0a44 */
[C---:B------:R-:W-:Y:S01]  /*92b0*/  ISETP.GT.U32.AND P0, PT, R8.reuse, R16, PT ;  /* 0x000000100800720c */ /* 0x040fe20003f04070 */
[----:B------:R-:W-:Y:S02]  /*92c0*/  IMAD.MOV R5, RZ, RZ, -R5 ;  /* 0x000000ffff057224 */ /* 0x000fe400078e0a05 */
[----:B------:R-:W-:Y:S02]  /*92d0*/  IMAD R7, R8, R10, R7 ;  /* 0x0000000a08077224 */ /* 0x000fe400078e0207 */
[----:B------:R-:W-:Y:S02]  /*92e0*/  IMAD.MOV.U32 R17, RZ, RZ, R4 ;  /* 0x000000ffff117224 */ /* 0x000fe400078e0004 */
[----:B------:R-:W-:Y:S01]  /*92f0*/  @!P6 IMAD.IADD R14, R14, 0x1, -R8 ;  /* 0x000000010e0ee824 */ /* 0x000fe200078e0a08 */
[----:B------:R-:W-:Y:S01]  /*9300*/  ISETP.GE.AND P6, PT, R13, RZ, PT ;  /* 0x000000ff0d00720c */ /* 0x000fe20003fc6270 */
[----:B------:R-:W-:-:S02]  /*9310*/  IMAD R72, R8, R5, R11 ;  /* 0x0000000508487224 */ /* 0x000fc400078e020b */
[----:B------:R-:W-:Y:S02]  /*9320*/  IMAD.MOV.U32 R4, RZ, RZ, R2 ;  /* 0x000000ffff047224 */ /* 0x000fe400078e0002 */
[----:B------:R-:W-:Y:S01]  /*9330*/  @!P2 IMAD.MOV R3, RZ, RZ, -R3 ;  /* 0x000000ffff03a224 */ /* 0x000fe200078e0a03 */
[C---:B------:R-:W-:Y:S01]  /*9340*/  ISETP.GT.U32.AND P2, PT, R8.reuse, R7, PT ;  /* 0x000000070800720c */ /* 0x040fe20003f44070 */
[----:B------:R-:W-:Y:S01]  /*9350*/  @!P4 IMAD.MOV R17, RZ, RZ, -R17 ;  /* 0x000000ffff11c224 */ /* 0x000fe200078e0a11 */
[C---:B------:R-:W-:Y:S01]  /*9360*/  ISETP.GT.U32.AND P4, PT, R8.reuse, R14, PT ;  /* 0x0000000e0800720c */ /* 0x040fe20003f84070 */
[----:B------:R-:W-:Y:S01]  /*9370*/  @!P5 IMAD.MOV R4, RZ, RZ, -R4 ;  /* 0x000000ffff04d224 */ /* 0x000fe200078e0a04 */
[----:B------:R-:W-:Y:S01]  /*9380*/  ISETP.GT.U32.AND P5, PT, R8, R72, PT ;  /* 0x000000480800720c */ /* 0x000fe20003fa4070 */
[----:B------:R-:W-:Y:S01]  /*9390*/  @!P0 IMAD.IADD R16, R16, 0x1, -R8 ;  /* 0x0000000110108824 */ /* 0x000fe200078e0a08 */
[----:B------:R-:W-:Y:S01]  /*93a0*/  STL [R1+0x730], R17 ;  /* 0x0007301101007387 */ /* 0x000fe20000100800 */
[----:B------:R-:W-:Y:S01]  /*93b0*/  VIADD R2, R0, 0xaa ;  /* 0x000000aa00027836 */ /* 0x000fe20000000000 */
[----:B------:R-:W-:Y:S01]  /*93c0*/  ISETP.GE.AND P0, PT, R6, RZ, PT ;  /* 0x000000ff0600720c */ /* 0x000fe20003f06270 */
[----:B------:R-:W-:Y:S01]  /*93d0*/  @!P1 IMAD.MOV R70, RZ, RZ, -R70 ;  /* 0x000000ffff469224 */ /* 0x000fe200078e0a46 */
[----:B------:R0:W-:Y:S01]  /*93e0*/  STL [R1+0x72c], R3 ;  /* 0x00072c0301007387 */ /* 0x0001e20000100800 */
[----:B------:R-:W-:Y:S01]  /*93f0*/  ISETP.GT.U32.AND P1, PT, R8, R16, PT ;  /* 0x000000100800720c */ /* 0x000fe20003f24070 */
[----:B------:R-:W-:-:S02]  /*9400*/  VIADD R12, R0, 0xab ;  /* 0x000000ab000c7836 */ /* 0x000fc40000000000 */
[----:B------:R1:W-:Y:S01]  /*9410*/  STL [R1+0x728], R4 ;  /* 0x0007280401007387 */ /* 0x0003e20000100800 */
[--C-:B------:R-:W-:Y:S01]  /*9420*/  @!P2 IMAD.IADD R7, R7, 0x1, -R8.reuse ;  /* 0x000000010707a824 */ /* 0x100fe200078e0a08 */
[----:B------:R-:W-:Y:S01]  /*9430*/  ISETP.GE.AND P2, PT, R2, RZ, PT ;  /* 0x000000ff0200720c */ /* 0x000fe20003f46270 */
[--C-:B------:R-:W-:Y:S02]  /*9440*/  @!P4 IMAD.IADD R14, R14, 0x1, -R8.reuse ;  /* 0x000000010e0ec824 */ /* 0x100fe400078e0a08 */
[--C-:B------:R-:W-:Y:S01]  /*9450*/  @!P5 IMAD.IADD R72, R72, 0x1, -R8.reuse ;  /* 0x000000014848d824 */ /* 0x100fe200078e0a08 */
[----:B------:R-:W-:Y:S01]  /*9460*/  ISETP.GT.U32.AND P5, PT, R8, R7, PT ;  /* 0x000000070800720c */ /* 0x000fe20003fa4070 */
[C---:B0-----:R-:W-:Y:S02]  /*9470*/  VIADD R3, R0.reuse, 0xa9 ;  /* 0x000000a900037836 */ /* 0x041fe40000000000 */
[----:B------:R-:W-:Y:S01]  /*9480*/  VIADD R10, R0, 0xad ;  /* 0x000000ad000a7836 */ /* 0x000fe20000000000 */
[----:B-1----:R-:W-:Y:S01]  /*9490*/  IABS R4, R2 ;  /* 0x0000000200047213 */ /* 0x002fe20000000000 */
[----:B------:R-:W-:Y:S01]  /*94a0*/  @!P1 IMAD.IADD R16, R16, 0x1, -R8 ;  /* 0x0000000110109824 */ /* 0x000fe200078e0a08 */
[----:B------:R-:W-:Y:S01]  /*94b0*/  IABS R78, R3 ;  /* 0x00000003004e7213 */ /* 0x000fe20000000000 */
[----:B------:R-:W-:Y:S01]  /*94c0*/  VIADD R11, R0, 0xac ;  /* 0x000000ac000b7836 */ /* 0x000fe20000000000 */
[----:B------:R-:W-:Y:S01]  /*94d0*/  ISETP.GE.AND P4, PT, R3, RZ, PT ;  /* 0x000000ff0300720c */ /* 0x000fe20003f86270 */
[----:B------:R-:W-:Y:S01]  /*94e0*/  IMAD.MOV.U32 R3, RZ, RZ, R4 ;  /* 0x000000ffff037224 */ /* 0x000fe200078e0004 */
[----:B------:R-:W-:Y:S01]  /*94f0*/  ISETP.GE.AND P1, PT, R15, RZ, PT ;  /* 0x000000ff0f00720c */ /* 0x000fe20003f26270 */
[----:B------:R-:W-:-:S04]  /*9500*/  IMAD.HI.U32 R4, R9, R78, RZ ;  /* 0x0000004e09047227 */ /* 0x000fc800078e00ff */
[----:B------:R-:W-:Y:S02]  /*9510*/  IMAD.MOV R4, RZ, RZ, -R4 ;  /* 0x000000ffff047224 */ /* 0x000fe400078e0a04 */
[----:B------:R-:W-:-:S04]  /*9520*/  IMAD.HI.U32 R2, R9, R3, RZ ;  /* 0x0000000309027227 */ /* 0x000fc800078e00ff */
[C---:B------:R-:W-:Y:S02]  /*9530*/  IMAD R78, R8.reuse, R4, R78 ;  /* 0x00000004084e7224 */ /* 0x040fe400078e024e */
[----:B------:R-:W-:Y:S02]  /*9540*/  IMAD.MOV.U32 R5, RZ, RZ, R16 ;  /* 0x000000ffff057224 */ /* 0x000fe400078e0010 */
[----:B------:R-:W-:Y:S01]  /*9550*/  @!P5 IMAD.IADD R7, R7, 0x1, -R8 ;  /* 0x000000010707d824 */ /* 0x000fe200078e0a08 */
[C---:B------:R-:W-:Y:S01]  /*9560*/  ISETP.GT.U32.AND P5, PT, R8.reuse, R78, PT ;  /* 0x0000004e0800720c */ /* 0x040fe20003fa4070 */
[----:B------:R-:W-:Y:S02]  /*9570*/  IMAD.MOV R2, RZ, RZ, -R2 ;  /* 0x000000ffff027224 */ /* 0x000fe400078e0a02 */
[----:B------:R-:W-:Y:S01]  /*9580*/  @!P3 IMAD.MOV R5, RZ, RZ, -R5 ;  /* 0x000000ffff05b224 */ /* 0x000fe200078e0a05 */
[C---:B------:R-:W-:Y:S01]  /*9590*/  ISETP.GT.U32.AND P3, PT, R8.reuse, R72, PT ;  /* 0x000000480800720c */ /* 0x040fe20003f64070 */
[----:B------:R-:W-:-:S02]  /*95a0*/  IMAD R2, R8, R2, R3 ;  /* 0x0000000208027224 */ /* 0x000fc400078e0203 */
[----:B------:R-:W-:Y:S01]  /*95b0*/  IMAD.MOV.U32 R6, RZ, RZ, R7 ;  /* 0x000000ffff067224 */ /* 0x000fe200078e0007 */
[----:B------:R0:W-:Y:S01]  /*95c0*/  STL [R1+0x720], R5 ;  /* 0x0007200501007387 */ /* 0x0001e20000100800 */
[----:B------:R-:W-:Y:S02]  /*95d0*/  VIADD R16, R0, 0xaf ;  /* 0x000000af00107836 */ /* 0x000fe40000000000 */
[----:B------:R-:W-:Y:S01]  /*95e0*/  @!P6 IMAD.MOV R6, RZ, RZ, -R6 ;  /* 0x000000ffff06e224 */ /* 0x000fe200078e0a06 */
[----:B------:R-:W-:Y:S01]  /*95f0*/  ISETP.GT.U32.AND P6, PT, R8, R2, PT ;  /* 0x000000020800720c */ /* 0x000fe20003fc4070 */
[--C-:B------:R-:W-:Y:S02]  /*9600*/  @!P5 IMAD.IADD R78, R78, 0x1, -R8.reuse ;  /* 0x000000014e4ed824 */ /* 0x100fe400078e0a08 */
[----:B------:R-:W-:Y:S02]  /*9610*/  VIADD R13, R0, 0xb1 ;  /* 0x000000b1000d7836 */ /* 0x000fe40000000000 */
[----:B------:R-:W-:Y:S01]  /*9620*/  @!P3 IMAD.IADD R72, R72, 0x1, -R8 ;  /* 0x000000014848b824 */ /* 0x000fe200078e0a08 */
[----:B------:R-:W-:Y:S01]  /*9630*/  ISETP.GT.U32.AND P5, PT, R8, R78, PT ;  /* 0x0000004e0800720c */ /* 0x000fe20003fa4070 */
[----:B0-----:R-:W-:Y:S01]  /*9640*/  IMAD.MOV.U32 R5, RZ, RZ, R14 ;  /* 0x000000ffff057224 */ /* 0x001fe200078e000e */
[----:B------:R-:W-:Y:S01]  /*9650*/  ISETP.GE.AND P3, PT, R11, RZ, PT ;  /* 0x000000ff0b00720c */ /* 0x000fe20003f66270 */
[----:B------:R-:W-:Y:S01]  /*9660*/  @!P1 IMAD.MOV R72, RZ, RZ, -R72 ;  /* 0x000000ffff489224 */ /* 0x000fe200078e0a48 */
[----:B------:R-:W-:Y:S01]  /*9670*/  ISETP.GE.AND P1, PT, R10, RZ, PT ;  /* 0x000000ff0a00720c */ /* 0x000fe20003f26270 */
[----:B------:R-:W-:Y:S01]  /*9680*/  @!P0 IMAD.MOV R5, RZ, RZ, -R5 ;  /* 0x000000ffff058224 */ /* 0x000fe200078e0a05 */
[----:B------:R-:W-:Y:S01]  /*9690*/  ISETP.GE.AND P0, PT, R12, RZ, PT ;  /* 0x000000ff0c00720c */ /* 0x000fe20003f06270 */
[----:B------:R-:W-:Y:S01]  /*96a0*/  @!P6 IMAD.IADD R2, R2, 0x1, -R8 ;  /* 0x000000010202e824 */ /* 0x000fe200078e0a08 */
[----:B------:R-:W-:Y:S01]  /*96b0*/  IABS R12, R12 ;  /* 0x0000000c000c7213 */ /* 0x000fe20000000000 */
[----:B------:R-:W-:Y:S01]  /*96c0*/  VIADD R14, R0, 0xb0 ;  /* 0x000000b0000e7836 */ /* 0x000fe20000000000 */
[----:B------:R0:W-:Y:S01]  /*96d0*/  STL [R1+0x724], R5 ;  /* 0x0007240501007387 */ /* 0x0001e20000100800 */
[----:B------:R-:W-:Y:S01]  /*96e0*/  IABS R10, R10 ;  /* 0x0000000a000a7213 */ /* 0x000fe20000000000 */
[----:B---3--:R-:W-:Y:S01]  /*96f0*/  IMAD R20, R20, UR30, RZ ;  /* 0x0000001e14147c24 */ /* 0x008fe2000f8e02ff */
[----:B------:R-:W-:Y:S01]  /*9700*/  IABS R11, R11 ;  /* 0x0000000b000b7213 */ /* 0x000fe20000000000 */
[----:B------:R-:W-:Y:S01]  /*9710*/  IMAD.HI.U32 R3, R9, R12, RZ ;  /* 0x0000000c09037227 */ /* 0x000fe200078e00ff */
[----:B------:R1:W-:Y:S01]  /*9720*/  STL [R1+0x71c], R6 ;  /* 0x00071c0601007387 */ /* 0x0003e20000100800 */
[----:B------:R-:W-:-:S02]  /*9730*/  ISETP.GT.U32.AND P6, PT, R8, R2, PT ;  /* 0x000000020800720c */ /* 0x000fc40003fc4070 */
[----:B------:R-:W-:Y:S01]  /*9740*/  IMAD.MOV R3, RZ, RZ, -R3 ;  /* 0x000000ffff037224 */ /* 0x000fe200078e0a03 */
[----:B------:R-:W-:Y:S01]  /*9750*/  IABS R80, R14 ;  /* 0x0000000e00507213 */ /* 0x000fe20000000000 */
[----:B0-----:R-:W-:Y:S01]  /*9760*/  VIADD R5, R0, 0xae ;  /* 0x000000ae00057836 */ /* 0x001fe20000000000 */
[----:B------:R-:W-:Y:S01]  /*9770*/  IABS R82, R13 ;  /* 0x0000000d00527213 */ /* 0x000fe20000000000 */
[----:B------:R-:W-:Y:S02]  /*9780*/  IMAD R12, R8, R3, R12 ;  /* 0x00000003080c7224 */ /* 0x000fe400078e020c */
[----:B------:R-:W-:Y:S01]  /*9790*/  @!P5 IMAD.IADD R78, R78, 0x1, -R8 ;  /* 0x000000014e4ed824 */ /* 0x000fe200078e0a08 */
[----:B------:R-:W-:Y:S01]  /*97a0*/  IABS R3, R5 ;  /* 0x0000000500037213 */ /* 0x000fe20000000000 */
[----:B-1----:R-:W-:Y:S01]  /*97b0*/  IMAD.HI.U32 R6, R9, R10, RZ ;  /* 0x0000000a09067227 */ /* 0x002fe200078e00ff */
[----:B------:R-:W-:-:S03]  /*97c0*/  ISETP.GT.U32.AND P5, PT, R8, R12, PT ;  /* 0x0000000c0800720c */ /* 0x000fc60003fa4070 */
[----:B------:R-:W-:-:S04]  /*97d0*/  IMAD.HI.U32 R4, R9, R11, RZ ;  /* 0x0000000b09047227 */ /* 0x000fc800078e00ff */
[----:B------:R-:W-:-:S04]  /*97e0*/  IMAD.HI.U32 R7, R9, R3, RZ ;  /* 0x0000000309077227 */ /* 0x000fc800078e00ff */
[----:B------:R-:W-:Y:S02]  /*97f0*/  IMAD.MOV R6, RZ, RZ, -R6 ;  /* 0x000000ffff067224 */ /* 0x000fe400078e0a06 */
[----:B------:R-:W-:Y:S02]  /*9800*/  IMAD.MOV R4, RZ, RZ, -R4 ;  /* 0x000000ffff047224 */ /* 0x000fe400078e0a04 */
[----:B------:R-:W-:Y:S02]  /*9810*/  IMAD.MOV R7, RZ, RZ, -R7 ;  /* 0x000000ffff077224 */ /* 0x000fe400078e0a07 */
[C---:B------:R-:W-:Y:S02]  /*9820*/  IMAD R10, R8.reuse, R6, R10 ;  /* 0x00000006080a7224 */ /* 0x040fe400078e020a */
[C---:B------:R-:W-:Y:S01]  /*9830*/  IMAD R11, R8.reuse, R4, R11 ;  /* 0x00000004080b7224 */ /* 0x040fe200078e020b */
[----:B------:R-:W-:Y:S01]  /*9840*/  IABS R4, R16 ;  /* 0x0000001000047213 */ /* 0x000fe20000000000 */
[----:B------:R-:W-:-:S02]  /*9850*/  IMAD R3, R8, R7, R3 ;  /* 0x0000000708037224 */ /* 0x000fc400078e0203 */
[----:B------:R-:W-:Y:S01]  /*9860*/  @!P6 IMAD.IADD R2, R2, 0x1, -R8 ;  /* 0x000000010202e824 */ /* 0x000fe200078e0a08 */
[C---:B------:R-:W-:Y:S01]  /*9870*/  ISETP.GT.U32.AND P6, PT, R8.reuse, R10, PT ;  /* 0x0000000a0800720c */ /* 0x040fe20003fc4070 */
[----:B------:R-:W-:Y:S01]  /*9880*/  @!P4 IMAD.MOV R78, RZ, RZ, -R78 ;  /* 0x000000ffff4ec224 */ /* 0x000fe200078e0a4e */
[----:B------:R-:W-:Y:S01]  /*9890*/  ISETP.GT.U32.AND P4, PT, R8, R11, PT ;  /* 0x0000000b0800720c */ /* 0x000fe20003f84070 */
[----:B------:R-:W-:Y:S01]  /*98a0*/  @!P5 IMAD.IADD R12, R12, 0x1, -R8 ;  /* 0x000000010c0cd824 */ /* 0x000fe200078e0a08 */
[----:B------:R-:W-:Y:S01]  /*98b0*/  ISETP.GT.U32.AND P5, PT, R8, R3, PT ;  /* 0x000000030800720c */ /* 0x000fe20003fa4070 */
[----:B------:R-:W-:-:S04]  /*98c0*/  IMAD.HI.U32 R6, R9, R4, RZ ;  /* 0x0000000409067227 */ /* 0x000fc800078e00ff */
[----:B------:R-:W-:Y:S02]  /*98d0*/  IMAD.MOV R6, RZ, RZ, -R6 ;  /* 0x000000ffff067224 */ /* 0x000fe400078e0a06 */
[----:B------:R-:W-:Y:S02]  /*98e0*/  IMAD.MOV.U32 R15, RZ, RZ, R2 ;  /* 0x000000ffff0f7224 */ /* 0x000fe400078e0002 */
[--C-:B------:R-:W-:Y:S02]  /*98f0*/  @!P6 IMAD.IADD R10, R10, 0x1, -R8.reuse ;  /* 0x000000010a0ae824 */ /* 0x100fe400078e0a08 */
[--C-:B------:R-:W-:Y:S01]  /*9900*/  @!P4 IMAD.IADD R11, R11, 0x1, -R8.reuse ;  /* 0x000000010b0bc824 */ /* 0x100fe200078e0a08 */
[C---:B------:R-:W-:Y:S01]  /*9910*/  ISETP.GT.U32.AND P4, PT, R8.reuse, R12, PT ;  /* 0x0000000c0800720c */ /* 0x040fe20003f84070 */
[----:B------:R-:W-:Y:S01]  /*9920*/  @!P5 IMAD.IADD R3, R3, 0x1, -R8 ;  /* 0x000000010303d824 */ /* 0x000fe200078e0a08 */
[C---:B------:R-:W-:Y:S01]  /*9930*/  ISETP.GT.U32.AND P5, PT, R8.reuse, R10, PT ;  /* 0x0000000a0800720c */ /* 0x040fe20003fa4070 */
[C---:B------:R-:W-:Y:S01]  /*9940*/  IMAD R4, R8.reuse, R6, R4 ;  /* 0x0000000608047224 */ /* 0x040fe200078e0204 */
[----:B------:R-:W-:Y:S01]  /*9950*/  ISETP.GT.U32.AND P6, PT, R8, R11, PT ;  /* 0x0000000b0800720c */ /* 0x000fe20003fc4070 */
[----:B------:R-:W-:-:S04]  /*9960*/  IMAD.HI.U32 R6, R9, R80, RZ ;  /* 0x0000005009067227 */ /* 0x000fc800078e00ff */
[----:B------:R-:W-:Y:S02]  /*9970*/  IMAD.MOV R6, RZ, RZ, -R6 ;  /* 0x000000ffff067224 */ /* 0x000fe400078e0a06 */
[----:B------:R-:W-:Y:S01]  /*9980*/  @!P2 IMAD.MOV R15, RZ, RZ, -R15 ;  /* 0x000000ffff0fa224 */ /* 0x000fe200078e0a0f */
[C---:B------:R-:W-:Y:S01]  /*9990*/  ISETP.GT.U32.AND P2, PT, R8.reuse, R3, PT ;  /* 0x000000030800720c */ /* 0x040fe20003f44070 */
[----:B------:R-:W-:Y:S02]  /*99a0*/  IMAD R80, R8, R6, R80 ;  /* 0x0000000608507224 */ /* 0x000fe400078e0250 */
[--C-:B------:R-:W-:Y:S01]  /*99b0*/  @!P4 IMAD.IADD R12, R12, 0x1, -R8.reuse ;  /* 0x000000010c0cc824 */ /* 0x100fe200078e0a08 */
[----:B------:R-:W-:Y:S01]  /*99c0*/  ISETP.GT.U32.AND P4, PT, R8, R4, PT ;  /* 0x000000040800720c */ /* 0x000fe20003f84070 */
        /* <DEDUP_REMOVED lines=9> */
[----:B------:R-:W-:Y:S01]  /*9a60*/  IMAD.MOV.U32 R18, RZ, RZ, R12 ;  /* 0x000000ffff127224 */ /* 0x000fe200078e000c */
[----:B------:R-:W-:Y:S01]  /*9a70*/  IABS R16, R6 ;  /* 0x0000000600107213 */ /* 0x000fe20000000000 */
[----:B------:R-:W-:Y:S01]  /*9a80*/  @!P4 IMAD.IADD R4, R4, 0x1, -R8 ;  /* 0x000000010404c824 */ /* 0x000fe200078e0a08 */
[----:B------:R-:W-:Y:S01]  /*9a90*/  ISETP.GE.AND P6, PT, R5, RZ, PT ;  /* 0x000000ff0500720c */ /* 0x000fe20003fc6270 */
[----:B------:R-:W-:Y:S01]  /*9aa0*/  IMAD.HI.U32 R5, R9, R2, RZ ;  /* 0x0000000209057227 */ /* 0x000fe200078e00ff */
[----:B------:R-:W-:-:S03]  /*9ab0*/  ISETP.GE.AND P4, PT, R14, RZ, PT ;  /* 0x000000ff0e00720c */ /* 0x000fc60003f86270 */
[----:B------:R-:W-:Y:S02]  /*9ac0*/  @!P5 IMAD.IADD R80, R80, 0x1, -R8 ;  /* 0x000000015050d824 */ /* 0x000fe400078e0a08 */
[----:B------:R-:W-:Y:S02]  /*9ad0*/  IMAD.MOV.U32 R14, RZ, RZ, R16 ;  /* 0x000000ffff0e7224 */ /* 0x000fe400078e0010 */
[----:B------:R-:W-:Y:S01]  /*9ae0*/  IMAD.MOV R5, RZ, RZ, -R5 ;  /* 0x000000ffff057224 */ /* 0x000fe200078e0a05 */
[----:B------:R-:W-:Y:S01]  /*9af0*/  ISETP.GT.U32.AND P5, PT, R8, R80, PT ;  /* 0x000000500800720c */ /* 0x000fe20003fa4070 */
[----:B------:R-:W-:-:S04]  /*9b00*/  IMAD.HI.U32 R12, R9, R14, RZ ;  /* 0x0000000e090c7227 */ /* 0x000fc800078e00ff */
[----:B------:R-:W-:Y:S02]  /*9b10*/  IMAD.MOV.U32 R17, RZ, RZ, R11 ;  /* 0x000000ffff117224 */ /* 0x000fe400078e000b */
[----:B------:R-:W-:Y:S02]  /*9b20*/  IMAD.MOV.U32 R11, RZ, RZ, R10 ;  /* 0x000000ffff0b7224 */ /* 0x000fe400078e000a */
[C---:B------:R-:W-:Y:S02]  /*9b30*/  IMAD R2, R8.reuse, R5, R2 ;  /* 0x0000000508027224 */ /* 0x040fe400078e0202 */
[----:B------:R-:W-:Y:S01]  /*9b40*/  @!P0 IMAD.MOV R18, RZ, RZ, -R18 ;  /* 0x000000ffff128224 */ /* 0x000fe200078e0a12 */
[----:B------:R-:W-:Y:S01]  /*9b50*/  ISETP.GT.U32.AND P0, PT, R8, R4, PT ;  /* 0x000000040800720c */ /* 0x000fe20003f04070 */
[----:B------:R-:W-:Y:S02]  /*9b60*/  IMAD.MOV.U32 R10, RZ, RZ, R3 ;  /* 0x000000ffff0a7224 */ /* 0x000fe400078e0003 */
[----:B------:R-:W-:Y:S01]  /*9b70*/  IMAD.MOV R12, RZ, RZ, -R12 ;  /* 0x000000ffff0c7224 */ /* 0x000fe200078e0a0c */
[----:B------:R-:W-:Y:S01]  /*9b80*/  STL [R1+0x6ec], R18 ;  /* 0x0006ec1201007387 */ /* 0x000fe20000100800 */
[----:B0-----:R-:W-:-:S04]  /*9b90*/  IMAD.HI.U32 R15, R9, R82, RZ ;  /* 0x00000052090f7227 */ /* 0x001fc800078e00ff */
[----:B------:R-:W-:Y:S01]  /*9ba0*/  @!P6 IMAD.MOV R10, RZ, RZ, -R10 ;  /* 0x000000ffff0ae224 */ /* 0x000fe200078e0a0a */
[C---:B------:R-:W-:Y:S01]  /*9bb0*/  ISETP.GT.U32.AND P6, PT, R8.reuse, R2, PT ;  /* 0x000000020800720c */ /* 0x040fe20003fc4070 */
[----:B------:R-:W-:Y:S02]  /*9bc0*/  IMAD R3, R8, R12, R14 ;  /* 0x0000000c08037224 */ /* 0x000fe400078e020e */
[----:B------:R-:W-:Y:S02]  /*9bd0*/  IMAD.MOV R15, RZ, RZ, -R15 ;  /* 0x000000ffff0f7224 */ /* 0x000fe400078e0a0f */
[----:B------:R-:W-:Y:S01]  /*9be0*/  @!P5 IMAD.IADD R80, R80, 0x1, -R8 ;  /* 0x000000015050d824 */ /* 0x000fe200078e0a08 */
[C---:B------:R-:W-:Y:S01]  /*9bf0*/  ISETP.GT.U32.AND P5, PT, R8.reuse, R3, PT ;  /* 0x000000030800720c */ /* 0x040fe20003fa4070 */
[----:B------:R-:W-:Y:S02]  /*9c00*/  @!P3 IMAD.MOV R17, RZ, RZ, -R17 ;  /* 0x000000ffff11b224 */ /* 0x000fe400078e0a11 */
[----:B------:R-:W-:-:S02]  /*9c10*/  IMAD R82, R8, R15, R82 ;  /* 0x0000000f08527224 */ /* 0x000fc400078e0252 */
[----:B------:R-:W-:Y:S01]  /*9c20*/  @!P1 IMAD.MOV R11, RZ, RZ, -R11 ;  /* 0x000000ffff0b9224 */ /* 0x000fe200078e0a0b */
[----:B------:R-:W-:Y:S01]  /*9c30*/  STL [R1+0x6f4], R17 ;  /* 0x0006f41101007387 */ /* 0x000fe20000100800 */
[--C-:B------:R-:W-:Y:S01]  /*9c40*/  @!P0 IMAD.IADD R4, R4, 0x1, -R8.reuse ;  /* 0x0000000104048824 */ /* 0x100fe200078e0a08 */
[----:B------:R-:W-:Y:S01]  /*9c50*/  ISETP.GT.U32.AND P3, PT, R8, R82, PT ;  /* 0x000000520800720c */ /* 0x000fe20003f64070 */
[--C-:B------:R-:W-:Y:S01]  /*9c60*/  @!P6 IMAD.IADD R2, R2, 0x1, -R8.reuse ;  /* 0x000000010202e824 */ /* 0x100fe200078e0a08 */
[----:B------:R0:W-:Y:S01]  /*9c70*/  STL [R1+0x6fc], R11 ;  /* 0x0006fc0b01007387 */ /* 0x0001e20000100800 */
[----:B------:R-:W-:Y:S01]  /*9c80*/  ISETP.GE.AND P1, PT, R13, RZ, PT ;  /* 0x000000ff0d00720c */ /* 0x000fe20003f26270 */
[C---:B------:R-:W-:Y:S01]  /*9c90*/  VIADD R13, R0.reuse, 0xb5 ;  /* 0x000000b5000d7836 */ /* 0x040fe20000000000 */
[----:B------:R-:W-:Y:S01]  /*9ca0*/  ISETP.GE.AND P0, PT, R7, RZ, PT ;  /* 0x000000ff0700720c */ /* 0x000fe20003f06270 */
[----:B------:R-:W-:Y:S01]  /*9cb0*/  @!P5 IMAD.IADD R3, R3, 0x1, -R8 ;  /* 0x000000010303d824 */ /* 0x000fe200078e0a08 */
[----:B------:R-:W-:Y:S01]  /*9cc0*/  STL [R1+0x700], R10 ;  /* 0x0007000a01007387 */ /* 0x000fe20000100800 */
[----:B------:R-:W-:Y:S01]  /*9cd0*/  VIADD R5, R0, 0xb4 ;  /* 0x000000b400057836 */ /* 0x000fe20000000000 */
[----:B------:R-:W-:Y:S01]  /*9ce0*/  IABS R12, R13 ;  /* 0x0000000d000c7213 */ /* 0x000fe20000000000 */
[----:B------:R-:W-:Y:S01]  /*9cf0*/  @!P4 IMAD.MOV R80, RZ, RZ, -R80 ;  /* 0x000000ffff50c224 */ /* 0x000fe200078e0a50 */
[----:B------:R-:W-:Y:S01]  /*9d00*/  ISETP.GT.U32.AND P5, PT, R8, R3, PT ;  /* 0x000000030800720c */ /* 0x000fe20003fa4070 */
[----:B0-----:R-:W-:Y:S01]  /*9d10*/  IMAD.MOV.U32 R11, RZ, RZ, R4 ;  /* 0x000000ffff0b7224 */ /* 0x001fe200078e0004 */
[----:B------:R-:W-:Y:S01]  /*9d20*/  IABS R14, R5 ;  /* 0x00000005000e7213 */ /* 0x000fe20000000000 */
[----:B------:R-:W-:Y:S01]  /*9d30*/  @!P3 IMAD.IADD R82, R82, 0x1, -R8 ;  /* 0x000000015252b824 */ /* 0x000fe200078e0a08 */
[----:B------:R-:W-:Y:S01]  /*9d40*/  ISETP.GE.AND P3, PT, R6, RZ, PT ;  /* 0x000000ff0600720c */ /* 0x000fe20003f66270 */
[----:B------:R-:W-:Y:S01]  /*9d50*/  @!P2 IMAD.MOV R11, RZ, RZ, -R11 ;  /* 0x000000ffff0ba224 */ /* 0x000fe200078e0a0b */
[C---:B------:R-:W-:Y:S01]  /*9d60*/  ISETP.GT.U32.AND P2, PT, R8.reuse, R2, PT ;  /* 0x000000020800720c */ /* 0x040fe20003f44070 */
[----:B------:R-:W-:Y:S01]  /*9d70*/  IMAD.HI.U32 R7, R9, R12, RZ ;  /* 0x0000000c09077227 */ /* 0x000fe200078e00ff */
[----:B------:R-:W-:-:S02]  /*9d80*/  ISETP.GT.U32.AND P6, PT, R8, R82, PT ;  /* 0x000000520800720c */ /* 0x000fc40003fc4070 */
[----:B------:R0:W-:Y:S01]  /*9d90*/  STL [R1+0x6f8], R11 ;  /* 0x0006f80b01007387 */ /* 0x0001e20000100800 */
[----:B------:R-:W-:Y:S02]  /*9da0*/  IMAD.MOV R15, RZ, RZ, -R7 ;  /* 0x000000ffff0f7224 */ /* 0x000fe400078e0a07 */
[----:B------:R-:W-:-:S04]  /*9db0*/  IMAD.HI.U32 R4, R9, R14, RZ ;  /* 0x0000000e09047227 */ /* 0x000fc800078e00ff */
[----:B------:R-:W-:Y:S02]  /*9dc0*/  IMAD.MOV R4, RZ, RZ, -R4 ;  /* 0x000000ffff047224 */ /* 0x000fe400078e0a04 */
[----:B------:R-:W-:Y:S01]  /*9dd0*/  @!P2 IMAD.IADD R2, R2, 0x1, -R8 ;  /* 0x000000010202a824 */ /* 0x000fe200078e0a08 */
[----:B------:R-:W-:Y:S01]  /*9de0*/  ISETP.GE.AND P2, PT, R5, RZ, PT ;  /* 0x000000ff0500720c */ /* 0x000fe20003f46270 */
[----:B------:R-:W-:Y:S02]  /*9df0*/  IMAD R5, R8, R15, R12 ;  /* 0x0000000f08057224 */ /* 0x000fe400078e020c */
[----:B0-----:R-:W-:Y:S02]  /*9e00*/  VIADD R11, R0, 0xb7 ;  /* 0x000000b7000b7836 */ /* 0x001fe40000000000 */
[----:B------:R-:W-:Y:S01]  /*9e10*/  @!P5 IMAD.IADD R3, R3, 0x1, -R8 ;  /* 0x000000010303d824 */ /* 0x000fe200078e0a08 */
[----:B------:R-:W-:Y:S01]  /*9e20*/  ISETP.GT.U32.AND P5, PT, R8, R5, PT ;  /* 0x000000050800720c */ /* 0x000fe20003fa4070 */
[----:B------:R-:W-:-:S02]  /*9e30*/  VIADD R10, R0, 0xb6 ;  /* 0x000000b6000a7836 */ /* 0x000fc40000000000 */
[----:B------:R-:W-:Y:S01]  /*9e40*/  IMAD R4, R8, R4, R14 ;  /* 0x0000000408047224 */ /* 0x000fe200078e020e */
[----:B------:R-:W-:Y:S01]  /*9e50*/  IABS R14, R11 ;  /* 0x0000000b000e7213 */ /* 0x000fe20000000000 */
[----:B------:R-:W-:Y:S01]  /*9e60*/  @!P6 IMAD.IADD R82, R82, 0x1, -R8 ;  /* 0x000000015252e824 */ /* 0x000fe200078e0a08 */
[----:B------:R-:W-:Y:S01]  /*9e70*/  IABS R6, R10 ;  /* 0x0000000a00067213 */ /* 0x000fe20000000000 */
[----:B------:R-:W-:Y:S01]  /*9e80*/  VIADD R12, R0, 0xb8 ;  /* 0x000000b8000c7836 */ /* 0x000fe20000000000 */
[----:B------:R-:W-:Y:S01]  /*9e90*/  ISETP.GT.U32.AND P6, PT, R8, R4, PT ;  /* 0x000000040800720c */ /* 0x000fe20003fc4070 */
[----:B------:R-:W-:Y:S02]  /*9ea0*/  IMAD.MOV.U32 R7, RZ, RZ, R14 ;  /* 0x000000ffff077224 */ /* 0x000fe400078e000e */
[----:B------:R-:W-:Y:S01]  /*9eb0*/  IMAD.HI.U32 R16, R9, R6, RZ ;  /* 0x0000000609107227 */ /* 0x000fe200078e00ff */
[----:B------:R-:W-:-:S03]  /*9ec0*/  IABS R14, R12 ;  /* 0x0000000c000e7213 */ /* 0x000fc60000000000 */
[----:B------:R-:W-:-:S04]  /*9ed0*/  IMAD.HI.U32 R15, R9, R7, RZ ;  /* 0x00000007090f7227 */ /* 0x000fc800078e00ff */
[----:B------:R-:W-:Y:S02]  /*9ee0*/  @!P5 IMAD.IADD R5, R5, 0x1, -R8 ;  /* 0x000000010505d824 */ /* 0x000fe400078e0a08 */
[----:B------:R-:W-:Y:S02]  /*9ef0*/  IMAD.MOV R16, RZ, RZ, -R16 ;  /* 0x000000ffff107224 */ /* 0x000fe400078e0a10 */
[----:B------:R-:W-:Y:S01]  /*9f00*/  IMAD.MOV R15, RZ, RZ, -R15 ;  /* 0x000000ffff0f7224 */ /* 0x000fe200078e0a0f */
[C---:B------:R-:W-:Y:S01]  /*9f10*/  ISETP.GT.U32.AND P4, PT, R8.reuse, R5, PT ;  /* 0x000000050800720c */ /* 0x040fe20003f84070 */
[----:B------:R-:W-:Y:S02]  /*9f20*/  IMAD R6, R8, R16, R6 ;  /* 0x0000001008067224 */ /* 0x000fe400078e0206 */
[----:B------:R-:W-:Y:S01]  /*9f30*/  @!P6 IMAD.IADD R4, R4, 0x1, -R8 ;  /* 0x000000010404e824 */ /* 0x000fe200078e0a08 */
[----:B------:R-:W-:Y:S01]  /*9f40*/  ISETP.GE.AND P6, PT, R13, RZ, PT ;  /* 0x000000ff0d00720c */ /* 0x000fe20003fc6270 */
[----:B------:R-:W-:-:S03]  /*9f50*/  IMAD.HI.U32 R16, R9, R14, RZ ;  /* 0x0000000e09107227 */ /* 0x000fc600078e00ff */
[C---:B------:R-:W-:Y:S01]  /*9f60*/  ISETP.GT.U32.AND P5, PT, R8.reuse, R4, PT ;  /* 0x000000040800720c */ /* 0x040fe20003fa4070 */
[C---:B------:R-:W-:Y:S02]  /*9f70*/  IMAD R7, R8.reuse, R15, R7 ;  /* 0x0000000f08077224 */ /* 0x040fe400078e0207 */
[----:B------:R-:W-:Y:S02]  /*9f80*/  IMAD.MOV.U32 R17, RZ, RZ, R3 ;  /* 0x000000ffff117224 */ /* 0x000fe400078e0003 */
[----:B------:R-:W-:Y:S02]  /*9f90*/  IMAD.MOV R16, RZ, RZ, -R16 ;  /* 0x000000ffff107224 */ /* 0x000fe400078e0a10 */
[----:B------:R-:W-:Y:S01]  /*9fa0*/  @!P3 IMAD.MOV R17, RZ, RZ, -R17 ;  /* 0x000000ffff11b224 */ /* 0x000fe200078e0a11 */
[C---:B------:R-:W-:Y:S01]  /*9fb0*/  ISETP.GT.U32.AND P3, PT, R8.reuse, R7, PT ;  /* 0x000000070800720c */ /* 0x040fe20003f64070 */
[----:B------:R-:W-:Y:S02]  /*9fc0*/  IMAD R14, R8, R16, R14 ;  /* 0x00000010080e7224 */ /* 0x000fe400078e020e */
[----:B------:R-:W-:-:S02]  /*9fd0*/  @!P4 IMAD.IADD R5, R5, 0x1, -R8 ;  /* 0x000000010505c824 */ /* 0x000fc400078e0a08 */
[----:B------:R-:W-:Y:S01]  /*9fe0*/  VIADD R13, R0, 0xb9 ;  /* 0x000000b9000d7836 */ /* 0x000fe20000000000 */
[C---:B------:R-:W-:Y:S01]  /*9ff0*/  ISETP.GT.U32.AND P4, PT, R8.reuse, R14, PT ;  /* 0x0000000e0800720c */ /* 0x040fe20003f84070 */
[----:B------:R-:W-:Y:S01]  /*a000*/  @!P1 IMAD.MOV R82, RZ, RZ, -R82 ;  /* 0x000000ffff529224 */ /* 0x000fe200078e0a52 */
[----:B------:R-:W-:Y:S01]  /*a010*/  ISETP.GT.U32.AND P1, PT, R8, R6, PT ;  /* 0x000000060800720c */ /* 0x000fe20003f24070 */
[----:B------:R-:W-:Y:S01]  /*a020*/  IMAD.MOV.U32 R18, RZ, RZ, R2 ;  /* 0x000000ffff127224 */ /* 0x000fe200078e0002 */
[----:B------:R-:W-:Y:S01]  /*a030*/  IABS R15, R13 ;  /* 0x0000000d000f7213 */ /* 0x000fe20000000000 */
[--C-:B------:R-:W-:Y:S01]  /*a040*/  @!P5 IMAD.IADD R4, R4, 0x1, -R8.reuse ;  /* 0x000000010404d824 */ /* 0x100fe200078e0a08 */
[----:B------:R-:W-:Y:S01]  /*a050*/  ISETP.GE.AND P5, PT, R11, RZ, PT ;  /* 0x000000ff0b00720c */ /* 0x000fe20003fa6270 */
[----:B------:R-:W-:Y:S02]  /*a060*/  VIADD R3, R0, 0xba ;  /* 0x000000ba00037836 */ /* 0x000fe40000000000 */
[----:B------:R-:W-:-:S02]  /*a070*/  @!P3 IMAD.IADD R7, R7, 0x1, -R8 ;  /* 0x000000010707b824 */ /* 0x000fc400078e0a08 */
[----:B------:R-:W-:Y:S01]  /*a080*/  @!P0 IMAD.MOV R18, RZ, RZ, -R18 ;  /* 0x000000ffff128224 */ /* 0x000fe200078e0a12 */
[----:B------:R-:W-:Y:S01]  /*a090*/  ISETP.GE.AND P0, PT, R10, RZ, PT ;  /* 0x000000ff0a00720c */ /* 0x000fe20003f06270 */
[----:B------:R-:W-:Y:S01]  /*a0a0*/  IMAD.MOV.U32 R16, RZ, RZ, R4 ;  /* 0x000000ffff107224 */ /* 0x000fe200078e0004 */
[----:B------:R-:W-:Y:S01]  /*a0b0*/  IABS R4, R3 ;  /* 0x0000000300047213 */ /* 0x000fe20000000000 */
[----:B------:R-:W-:Y:S01]  /*a0c0*/  IMAD.HI.U32 R10, R9, R15, RZ ;  /* 0x0000000f090a7227 */ /* 0x000fe200078e00ff */
[----:B------:R-:W-:Y:S01]  /*a0d0*/  ISETP.GT.U32.AND P3, PT, R8, R7, PT ;  /* 0x000000070800720c */ /* 0x000fe20003f64070 */
[----:B------:R-:W-:Y:S02]  /*a0e0*/  STL [R1+0x6e0], R18 ;  /* 0x0006e01201007387 */ /* 0x000fe40000100800 */
[----:B------:R-:W-:Y:S02]  /*a0f0*/  @!P4 IMAD.IADD R14, R14, 0x1, -R8 ;  /* 0x000000010e0ec824 */ /* 0x000fe400078e0a08 */
[----:B------:R-:W-:Y:S01]  /*a100*/  IMAD.MOV R86, RZ, RZ, -R10 ;  /* 0x000000ffff567224 */ /* 0x000fe200078e0a0a */
[----:B------:R-:W-:Y:S01]  /*a110*/  STL [R1+0x6e4], R17 ;  /* 0x0006e41101007387 */ /* 0x000fe20000100800 */
[----:B------:R-:W-:Y:S01]  /*a120*/  IMAD.MOV.U32 R10, RZ, RZ, R4 ;  /* 0x000000ffff0a7224 */ /* 0x000fe200078e0004 */
[----:B------:R-:W-:Y:S01]  /*a130*/  ISETP.GT.U32.AND P4, PT, R8, R14, PT ;  /* 0x0000000e0800720c */ /* 0x000fe20003f84070 */
[----:B------:R-:W-:Y:S01]  /*a140*/  @!P1 IMAD.IADD R6, R6, 0x1, -R8 ;  /* 0x0000000106069824 */ /* 0x000fe200078e0a08 */
[----:B------:R-:W-:Y:S01]  /*a150*/  ISETP.GE.AND P1, PT, R12, RZ, PT ;  /* 0x000000ff0c00720c */ /* 0x000fe20003f26270 */
[----:B------:R-:W-:-:S02]  /*a160*/  IMAD.MOV.U32 R11, RZ, RZ, R5 ;  /* 0x000000ffff0b7224 */ /* 0x000fc400078e0005 */
[----:B------:R-:W-:-:S04]  /*a170*/  IMAD.HI.U32 R5, R9, R10, RZ ;  /* 0x0000000a09057227 */ /* 0x000fc800078e00ff */
[----:B------:R-:W-:Y:S01]  /*a180*/  @!P2 IMAD.MOV R16, RZ, RZ, -R16 ;  /* 0x000000ffff10a224 */ /* 0x000fe200078e0a10 */
[C---:B------:R-:W-:Y:S01]  /*a190*/  ISETP.GT.U32.AND P2, PT, R8.reuse, R6, PT ;  /* 0x000000060800720c */ /* 0x040fe20003f44070 */
[----:B------:R-:W-:Y:S02]  /*a1a0*/  IMAD.MOV R5, RZ, RZ, -R5 ;  /* 0x000000ffff057224 */ /* 0x000fe400078e0a05 */
[----:B------:R-:W-:Y:S01]  /*a1b0*/  @!P3 IMAD.IADD R7, R7, 0x1, -R8 ;  /* 0x000000010707b824 */ /* 0x000fe200078e0a08 */
[----:B------:R-:W-:Y:S01]  /*a1c0*/  ISETP.GE.AND P3, PT, R3, RZ, PT ;  /* 0x000000ff0300720c */ /* 0x000fe20003f66270 */
[C---:B------:R-:W-:Y:S01]  /*a1d0*/  IMAD R3, R8.reuse, R5, R10 ;  /* 0x0000000508037224 */ /* 0x040fe200078e020a */
[----:B------:R-:W-:Y:S01]  /*a1e0*/  STL [R1+0x6dc], R16 ;  /* 0x0006dc1001007387 */ /* 0x000fe20000100800 */
[----:B------:R-:W-:Y:S02]  /*a1f0*/  IMAD R86, R8, R86, R15 ;  /* 0x0000005608567224 */ /* 0x000fe400078e020f */
[----:B------:R-:W-:Y:S01]  /*a200*/  @!P4 IMAD.IADD R14, R14, 0x1, -R8 ;  /* 0x000000010e0ec824 */ /* 0x000fe200078e0a08 */
[----:B------:R-:W-:Y:S01]  /*a210*/  ISETP.GT.U32.AND P4, PT, R8, R3, PT ;  /* 0x000000030800720c */ /* 0x000fe20003f84070 */
[----:B------:R-:W-:-:S02]  /*a220*/  VIADD R2, R0, 0xbb ;  /* 0x000000bb00027836 */ /* 0x000fc40000000000 */
[----:B------:R-:W-:Y:S01]  /*a230*/  @!P2 IMAD.IADD R6, R6, 0x1, -R8 ;  /* 0x000000010606a824 */ /* 0x000fe200078e0a08 */
[----:B------:R-:W-:Y:S01]  /*a240*/  ISETP.GT.U32.AND P2, PT, R8, R86, PT ;  /* 0x000000560800720c */ /* 0x000fe20003f44070 */
[----:B------:R-:W-:Y:S01]  /*a250*/  VIADD R5, R0, 0xbc ;  /* 0x000000bc00057836 */ /* 0x000fe20000000000 */
[----:B------:R-:W-:Y:S01]  /*a260*/  IABS R4, R2 ;  /* 0x0000000200047213 */ /* 0x000fe20000000000 */
[----:B------:R-:W-:Y:S01]  /*a270*/  @!P6 IMAD.MOV R11, RZ, RZ, -R11 ;  /* 0x000000ffff0be224 */ /* 0x000fe200078e0a0b */
[----:B------:R-:W-:Y:S01]  /*a280*/  ISETP.GE.AND P6, PT, R13, RZ, PT ;  /* 0x000000ff0d00720c */ /* 0x000fe20003fc6270 */
[----:B------:R-:W-:Y:S01]  /*a290*/  IMAD.MOV.U32 R15, RZ, RZ, R6 ;  /* 0x000000ffff0f7224 */ /* 0x000fe200078e0006 */
[----:B------:R-:W-:Y:S01]  /*a2a0*/  IABS R12, R5 ;  /* 0x00000005000c7213 */ /* 0x000fe20000000000 */
[----:B------:R-:W-:Y:S01]  /*a2b0*/  IMAD.HI.U32 R13, R9, R4, RZ ;  /* 0x00000004090d7227 */ /* 0x000fe200078e00ff */
[----:B------:R0:W-:Y:S03]  /*a2c0*/  STL [R1+0x6d8], R11 ;  /* 0x0006d80b01007387 */ /* 0x0001e60000100800 */
[----:B------:R-:W-:-:S02]  /*a2d0*/  @!P4 IMAD.IADD R3, R3, 0x1, -R8 ;  /* 0x000000010303c824 */ /* 0x000fc400078e0a08 */
[----:B------:R-:W-:Y:S02]  /*a2e0*/  IMAD.MOV.U32 R6, RZ, RZ, R12 ;  /* 0x000000ffff067224 */ /* 0x000fe400078e000c */
[----:B------:R-:W-:Y:S01]  /*a2f0*/  IMAD.MOV R13, RZ, RZ, -R13 ;  /* 0x000000ffff0d7224 */ /* 0x000fe200078e0a0d */
[----:B------:R-:W-:Y:S01]  /*a300*/  ISETP.GT.U32.AND P4, PT, R8, R3, PT ;  /* 0x000000030800720c */ /* 0x000fe20003f84070 */
[----:B------:R-:W-:Y:S01]  /*a310*/  @!P2 IMAD.IADD R86, R86, 0x1, -R8 ;  /* 0x000000015656a824 */ /* 0x000fe200078e0a08 */
[----:B------:R-:W-:Y:S01]  /*a320*/  ISETP.GE.AND P2, PT, R2, RZ, PT ;  /* 0x000000ff0200720c */ /* 0x000fe20003f46270 */
[----:B------:R-:W-:Y:S02]  /*a330*/  VIADD R10, R0, 0xbd ;  /* 0x000000bd000a7836 */ /* 0x000fe40000000000 */
[----:B------:R-:W-:-:S03]  /*a340*/  IMAD.HI.U32 R2, R9, R6, RZ ;  /* 0x0000000609027227 */ /* 0x000fc600078e00ff */
[----:B0-----:R-:W-:Y:S01]  /*a350*/  IABS R11, R10 ;  /* 0x0000000a000b7213 */ /* 0x001fe20000000000 */
[----:B------:R-:W-:Y:S01]  /*a360*/  @!P0 IMAD.MOV R15, RZ, RZ, -R15 ;  /* 0x000000ffff0f8224 */ /* 0x000fe200078e0a0f */
[C---:B------:R-:W-:Y:S01]  /*a370*/  ISETP.GT.U32.AND P0, PT, R8.reuse, R86, PT ;  /* 0x000000560800720c */ /* 0x040fe20003f04070 */
[C---:B------:R-:W-:Y:S02]  /*a380*/  IMAD R4, R8.reuse, R13, R4 ;  /* 0x0000000d08047224 */ /* 0x040fe400078e0204 */
[----:B------:R-:W-:Y:S01]  /*a390*/  IMAD.MOV.U32 R12, RZ, RZ, R7 ;  /* 0x000000ffff0c7224 */ /* 0x000fe200078e0007 */
[----:B------:R-:W-:Y:S01]  /*a3a0*/  STL [R1+0x6d4], R15 ;  /* 0x0006d40f01007387 */ /* 0x000fe20000100800 */
[----:B------:R-:W-:Y:S02]  /*a3b0*/  IMAD.MOV R2, RZ, RZ, -R2 ;  /* 0x000000ffff027224 */ /* 0x000fe400078e0a02 */
[----:B------:R-:W-:Y:S01]  /*a3c0*/  @!P5 IMAD.MOV R12, RZ, RZ, -R12 ;  /* 0x000000ffff0cd224 */ /* 0x000fe200078e0a0c */
[C---:B------:R-:W-:Y:S01]  /*a3d0*/  ISETP.GT.U32.AND P5, PT, R8.reuse, R4, PT ;  /* 0x000000040800720c */ /* 0x040fe20003fa4070 */
[----:B------:R-:W-:-:S02]  /*a3e0*/  IMAD R2, R8, R2, R6 ;  /* 0x0000000208027224 */ /* 0x000fc400078e0206 */
[----:B------:R-:W-:Y:S01]  /*a3f0*/  IMAD.HI.U32 R7, R9, R11, RZ ;  /* 0x0000000b09077227 */ /* 0x000fe200078e00ff */
[----:B------:R0:W-:Y:S03]  /*a400*/  STL [R1+0x6d0], R12 ;  /* 0x0006d00c01007387 */ /* 0x0001e60000100800 */
[--C-:B------:R-:W-:Y:S01]  /*a410*/  @!P4 IMAD.IADD R3, R3, 0x1, -R8.reuse ;  /* 0x000000010303c824 */ /* 0x100fe200078e0a08 */
[----:B------:R-:W-:Y:S01]  /*a420*/  ISETP.GT.U32.AND P4, PT, R8, R2, PT ;  /* 0x000000020800720c */ /* 0x000fe20003f84070 */
[----:B------:R-:W-:Y:S02]  /*a430*/  IMAD.MOV R7, RZ, RZ, -R7 ;  /* 0x000000ffff077224 */ /* 0x000fe400078e0a07 */
[----:B------:R-:W-:Y:S01]  /*a440*/  @!P0 IMAD.IADD R86, R86, 0x1, -R8 ;  /* 0x0000000156568824 */ /* 0x000fe200078e0a08 */
[----:B------:R-:W-:Y:S01]  /*a450*/  ISETP.GE.AND P0, PT, R10, RZ, PT ;  /* 0x000000ff0a00720c */ /* 0x000fe20003f06270 */
[----:B------:R-:W-:-:S02]  /*a460*/  IMAD R10, R8, R7, R11 ;  /* 0x00000007080a7224 */ /* 0x000fc400078e020b */
[----:B------:R-:W-:Y:S02]  /*a470*/  @!P5 IMAD.IADD R4, R4, 0x1, -R8 ;  /* 0x000000010404d824 */ /* 0x000fe400078e0a08 */
[----:B------:R-:W-:Y:S01]  /*a480*/  @!P6 IMAD.MOV R86, RZ, RZ, -R86 ;  /* 0x000000ffff56e224 */ /* 0x000fe200078e0a56 */
[----:B------:R-:W-:Y:S01]  /*a490*/  ISETP.GT.U32.AND P6, PT, R8, R10, PT ;  /* 0x0000000a0800720c */ /* 0x000fe20003fc4070 */
[----:B0-----:R-:W-:Y:S01]  /*a4a0*/  VIADD R12, R0, 0xbe ;  /* 0x000000be000c7836 */ /* 0x001fe20000000000 */
[----:B------:R-:W-:Y:S01]  /*a4b0*/  ISETP.GT.U32.AND P5, PT, R8, R4, PT ;  /* 0x000000040800720c */ /* 0x000fe20003fa4070 */
[----:B------:R-:W-:Y:S02]  /*a4c0*/  @!P4 IMAD.IADD R2, R2, 0x1, -R8 ;  /* 0x000000010202c824 */ /* 0x000fe400078e0a08 */
[----:B------:R-:W-:Y:S01]  /*a4d0*/  VIADD R6, R0, 0xbf ;  /* 0x000000bf00067836 */ /* 0x000fe20000000000 */
[----:B------:R-:W-:Y:S01]  /*a4e0*/  IABS R7, R12 ;  /* 0x0000000c00077213 */ /* 0x000fe20000000000 */
[----:B------:R-:W-:Y:S01]  /*a4f0*/  IMAD.MOV.U32 R84, RZ, RZ, R14 ;  /* 0x000000ffff547224 */ /* 0x000fe200078e000e */
[----:B------:R-:W-:Y:S01]  /*a500*/  ISETP.GT.U32.AND P4, PT, R8, R2, PT ;  /* 0x000000020800720c */ /* 0x000fe20003f84070 */
[----:B------:R-:W-:Y:S01]  /*a510*/  IMAD.MOV.U32 R14, RZ, RZ, R3 ;  /* 0x000000ffff0e7224 */ /* 0x000fe200078e0003 */
[----:B------:R-:W-:Y:S01]  /*a520*/  IABS R11, R6 ;  /* 0x00000006000b7213 */ /* 0x000fe20000000000 */
[----:B------:R-:W-:-:S04]  /*a530*/  IMAD.HI.U32 R3, R9, R7, RZ ;  /* 0x0000000709037227 */ /* 0x000fc800078e00ff */
[----:B------:R-:W-:Y:S02]  /*a540*/  @!P6 IMAD.IADD R10, R10, 0x1, -R8 ;  /* 0x000000010a0ae824 */ /* 0x000fe400078e0a08 */
[----:B------:R-:W-:Y:S01]  /*a550*/  @!P1 IMAD.MOV R84, RZ, RZ, -R84 ;  /* 0x000000ffff549224 */ /* 0x000fe200078e0a54 */
[----:B------:R-:W-:Y:S01]  /*a560*/  ISETP.GE.AND P1, PT, R5, RZ, PT ;  /* 0x000000ff0500720c */ /* 0x000fe20003f26270 */
[----:B------:R-:W-:Y:S01]  /*a570*/  @!P5 IMAD.IADD R4, R4, 0x1, -R8 ;  /* 0x000000010404d824 */ /* 0x000fe200078e0a08 */
[----:B------:R-:W-:Y:S01]  /*a580*/  ISETP.GE.AND P5, PT, R6, RZ, PT ;  /* 0x000000ff0600720c */ /* 0x000fe20003fa6270 */
[----:B------:R-:W-:Y:S01]  /*a590*/  VIADD R5, R0, 0xc0 ;  /* 0x000000c000057836 */ /* 0x000fe20000000000 */
[----:B------:R-:W-:Y:S01]  /*a5a0*/  ISETP.GT.U32.AND P6, PT, R8, R10, PT ;  /* 0x0000000a0800720c */ /* 0x000fe20003fc4070 */
[----:B------:R-:W-:-:S03]  /*a5b0*/  IMAD.HI.U32 R6, R9, R11, RZ ;  /* 0x0000000b09067227 */ /* 0x000fc600078e00ff */
[----:B------:R-:W-:Y:S01]  /*a5c0*/  IABS R13, R5 ;  /* 0x00000005000d7213 */ /* 0x000fe20000000000 */
[----:B------:R-:W-:Y:S01]  /*a5d0*/  @!P3 IMAD.MOV R14, RZ, RZ, -R14 ;  /* 0x000000ffff0eb224 */ /* 0x000fe200078e0a0e */
[----:B------:R-:W-:Y:S01]  /*a5e0*/  ISETP.GE.AND P3, PT, R12, RZ, PT ;  /* 0x000000ff0c00720c */ /* 0x000fe20003f66270 */
[----:B------:R-:W-:Y:S02]  /*a5f0*/  IMAD.MOV R3, RZ, RZ, -R3 ;  /* 0x000000ffff037224 */ /* 0x000fe400078e0a03 */
[----:B------:R-:W-:Y:S01]  /*a600*/  IMAD.MOV R6, RZ, RZ, -R6 ;  /* 0x000000ffff067224 */ /* 0x000fe200078e0a06 */
[----:B------:R0:W-:Y:S01]  /*a610*/  STL [R1+0x6c8], R14 ;  /* 0x0006c80e01007387 */ /* 0x0001e20000100800 */
[----:B------:R-:W-:Y:S02]  /*a620*/  @!P4 IMAD.IADD R2, R2, 0x1, -R8 ;  /* 0x000000010202c824 */ /* 0x000fe400078e0a08 */
[----:B------:R-:W-:Y:S02]  /*a630*/  IMAD R3, R8, R3, R7 ;  /* 0x0000000308037224 */ /* 0x000fe400078e0207 */
[----:B------:R-:W-:-:S02]  /*a640*/  IMAD.MOV.U32 R7, RZ, RZ, R2 ;  /* 0x000000ffff077224 */ /* 0x000fc400078e0002 */
[----:B------:R-:W-:Y:S01]  /*a650*/  IMAD.HI.U32 R12, R9, R13, RZ ;  /* 0x0000000d090c7227 */ /* 0x000fe200078e00ff */
[----:B------:R-:W-:-:S03]  /*a660*/  ISETP.GT.U32.AND P4, PT, R8, R3, PT ;  /* 0x000000030800720c */ /* 0x000fc60003f84070 */
[----:B0-----:R-:W-:Y:S02]  /*a670*/  IMAD.MOV.U32 R14, RZ, RZ, R4 ;  /* 0x000000ffff0e7224 */ /* 0x001fe400078e0004 */
[C---:B------:R-:W-:Y:S02]  /*a680*/  IMAD R4, R8.reuse, R6, R11 ;  /* 0x0000000608047224 */ /* 0x040fe400078e020b */
[----:B------:R-:W-:Y:S02]  /*a690*/  @!P1 IMAD.MOV R7, RZ, RZ, -R7 ;  /* 0x000000ffff079224 */ /* 0x000fe400078e0a07 */
[----:B------:R-:W-:Y:S01]  /*a6a0*/  IMAD.MOV R12, RZ, RZ, -R12 ;  /* 0x000000ffff0c7224 */ /* 0x000fe200078e0a0c */
[----:B------:R-:W-:Y:S01]  /*a6b0*/  ISETP.GT.U32.AND P1, PT, R8, R4, PT ;  /* 0x000000040800720c */ /* 0x000fe20003f24070 */
[----:B------:R-:W-:Y:S01]  /*a6c0*/  @!P6 IMAD.IADD R10, R10, 0x1, -R8 ;  /* 0x000000010a0ae824 */ /* 0x000fe200078e0a08 */
[----:B------:R-:W-:Y:S01]  /*a6d0*/  ISETP.GE.AND P6, PT, R90, RZ, PT ;  /* 0x000000ff5a00720c */ /* 0x000fe20003fc6270 */
[----:B------:R-:W-:Y:S01]  /*a6e0*/  IMAD R88, R8, R12, R13 ;  /* 0x0000000c08587224 */ /* 0x000fe200078e020d */
[----:B------:R-:W-:Y:S01]  /*a6f0*/  IABS R90, R90 ;  /* 0x0000005a005a7213 */ /* 0x000fe20000000000 */
[----:B------:R-:W-:-:S02]  /*a700*/  IMAD.MOV.U32 R15, RZ, RZ, R10 ;  /* 0x000000ffff0f7224 */ /* 0x000fc400078e000a */
[----:B------:R-:W-:Y:S02]  /*a710*/  @!P4 IMAD.IADD R3, R3, 0x1, -R8 ;  /* 0x000000010303c824 */ /* 0x000fe400078e0a08 */
[----:B------:R-:W-:Y:S01]  /*a720*/  @!P0 IMAD.MOV R15, RZ, RZ, -R15 ;  /* 0x000000ffff0f8224 */ /* 0x000fe200078e0a0f */
[C---:B------:R-:W-:Y:S01]  /*a730*/  ISETP.GT.U32.AND P0, PT, R8.reuse, R88, PT ;  /* 0x000000580800720c */ /* 0x040fe20003f04070 */
[----:B------:R-:W-:Y:S01]  /*a740*/  @!P2 IMAD.MOV R14, RZ, RZ, -R14 ;  /* 0x000000ffff0ea224 */ /* 0x000fe200078e0a0e */
[----:B------:R-:W-:Y:S01]  /*a750*/  ISETP.GT.U32.AND P4, PT, R8, R3, PT ;  /* 0x000000030800720c */ /* 0x000fe20003f84070 */
[--C-:B------:R-:W-:Y:S01]  /*a760*/  @!P1 IMAD.IADD R4, R4, 0x1, -R8.reuse ;  /* 0x0000000104049824 */ /* 0x100fe200078e0a08 */
[----:B------:R-:W-:Y:S01]  /*a770*/  ISETP.GE.AND P2, PT, R5, RZ, PT ;  /* 0x000000ff0500720c */ /* 0x000fe20003f46270 */
[C---:B------:R-:W-:Y:S01]  /*a780*/  VIADD R12, R0.reuse, 0xc2 ;  /* 0x000000c2000c7836 */ /* 0x040fe20000000000 */
[----:B------:R0:W-:Y:S01]  /*a790*/  STL [R1+0x6c4], R14 ;  /* 0x0006c40e01007387 */ /* 0x0001e20000100800 */
[----:B------:R-:W-:Y:S01]  /*a7a0*/  VIADD R13, R0, 0xc4 ;  /* 0x000000c4000d7836 */ /* 0x000fe20000000000 */
[----:B------:R-:W-:Y:S01]  /*a7b0*/  ISETP.GT.U32.AND P1, PT, R8, R4, PT ;  /* 0x000000040800720c */ /* 0x000fe20003f24070 */
[----:B------:R-:W-:Y:S01]  /*a7c0*/  VIADD R6, R0, 0xc3 ;  /* 0x000000c300067836 */ /* 0x000fe20000000000 */
[----:B------:R-:W-:Y:S01]  /*a7d0*/  IABS R2, R12 ;  /* 0x0000000c00027213 */ /* 0x000fe20000000000 */
[----:B------:R1:W-:Y:S01]  /*a7e0*/  STL [R1+0x6bc], R7 ;  /* 0x0006bc0701007387 */ /* 0x0003e20000100800 */
[----:B------:R-:W-:Y:S01]  /*a7f0*/  IABS R5, R13 ;  /* 0x0000000d00057213 */ /* 0x000fe20000000000 */
[----:B------:R-:W-:-:S02]  /*a800*/  @!P0 IMAD.IADD R88, R88, 0x1, -R8 ;  /* 0x0000000158588824 */ /* 0x000fc400078e0a08 */
[C---:B------:R-:W-:Y:S01]  /*a810*/  IMAD.HI.U32 R11, R9.reuse, R2, RZ ;  /* 0x00000002090b7227 */ /* 0x040fe200078e00ff */
[----:B------:R2:W-:Y:S02]  /*a820*/  STL [R1+0x6b8], R15 ;  /* 0x0006b80f01007387 */ /* 0x0005e40000100800 */
[----:B------:R-:W-:Y:S01]  /*a830*/  ISETP.GT.U32.AND P0, PT, R8, R88, PT ;  /* 0x000000580800720c */ /* 0x000fe20003f04070 */
[----:B0-----:R-:W-:Y:S01]  /*a840*/  IMAD.HI.U32 R14, R9, R90, RZ ;  /* 0x0000005a090e7227 */ /* 0x001fe200078e00ff */
[----:B-1----:R-:W-:-:S03]  /*a850*/  IABS R7, R6 ;  /* 0x0000000600077213 */ /* 0x002fc60000000000 */
[----:B------:R-:W-:Y:S02]  /*a860*/  IMAD.MOV R14, RZ, RZ, -R14 ;  /* 0x000000ffff0e7224 */ /* 0x000fe400078e0a0e */
[----:B------:R-:W-:Y:S02]  /*a870*/  IMAD.MOV R11, RZ, RZ, -R11 ;  /* 0x000000ffff0b7224 */ /* 0x000fe400078e0a0b */
[----:B------:R-:W-:Y:S02]  /*a880*/  IMAD R90, R8, R14, R90 ;  /* 0x0000000e085a7224 */ /* 0x000fe400078e025a */
[--C-:B------:R-:W-:Y:S01]  /*a890*/  @!P4 IMAD.IADD R3, R3, 0x1, -R8.reuse ;  /* 0x000000010303c824 */ /* 0x100fe200078e0a08 */
[----:B------:R-:W-:Y:S01]  /*a8a0*/  ISETP.GE.AND P4, PT, R12, RZ, PT ;  /* 0x000000ff0c00720c */ /* 0x000fe20003f86270 */
[----:B------:R-:W-:Y:S01]  /*a8b0*/  @!P1 IMAD.IADD R4, R4, 0x1, -R8 ;  /* 0x0000000104049824 */ /* 0x000fe200078e0a08 */
[C---:B------:R-:W-:Y:S01]  /*a8c0*/  ISETP.GT.U32.AND P1, PT, R8.reuse, R90, PT ;  /* 0x0000005a0800720c */ /* 0x040fe20003f24070 */
[----:B------:R-:W-:-:S02]  /*a8d0*/  IMAD R2, R8, R11, R2 ;  /* 0x0000000b08027224 */ /* 0x000fc400078e0202 */
[----:B------:R-:W-:Y:S02]  /*a8e0*/  IMAD.MOV.U32 R16, RZ, RZ, R3 ;  /* 0x000000ffff107224 */ /* 0x000fe400078e0003 */
[----:B------:R-:W-:-:S04]  /*a8f0*/  IMAD.HI.U32 R11, R9, R5, RZ ;  /* 0x00000005090b7227 */ /* 0x000fc800078e00ff */
[----:B------:R-:W-:Y:S01]  /*a900*/  @!P3 IMAD.MOV R16, RZ, RZ, -R16 ;  /* 0x000000ffff10b224 */ /* 0x000fe200078e0a10 */
[C---:B------:R-:W-:Y:S01]  /*a910*/  ISETP.GT.U32.AND P3, PT, R8.reuse, R2, PT ;  /* 0x000000020800720c */ /* 0x040fe20003f64070 */
[----:B------:R-:W-:Y:S02]  /*a920*/  IMAD.MOV R11, RZ, RZ, -R11 ;  /* 0x000000ffff0b7224 */ /* 0x000fe400078e0a0b */
[----:B------:R-:W-:Y:S01]  /*a930*/  IMAD.HI.U32 R10, R9, R7, RZ ;  /* 0x00000007090a7227 */ /* 0x000fe200078e00ff */
[----:B------:R-:W-:Y:S03]  /*a940*/  STL [R1+0x6b0], R16 ;  /* 0x0006b01001007387 */ /* 0x000fe60000100800 */
[----:B------:R-:W-:Y:S02]  /*a950*/  IMAD R5, R8, R11, R5 ;  /* 0x0000000b08057224 */ /* 0x000fe400078e0205 */
[----:B------:R-:W-:-:S02]  /*a960*/  @!P0 IMAD.IADD R88, R88, 0x1, -R8 ;  /* 0x0000000158588824 */ /* 0x000fc400078e0a08 */
[----:B--2---:R-:W-:Y:S02]  /*a970*/  IMAD.MOV.U32 R15, RZ, RZ, R4 ;  /* 0x000000ffff0f7224 */ /* 0x004fe400078e0004 */
[----:B------:R-:W-:Y:S02]  /*a980*/  IMAD.MOV R10, RZ, RZ, -R10 ;  /* 0x000000ffff0a7224 */ /* 0x000fe400078e0a0a */
[----:B------:R-:W-:Y:S02]  /*a990*/  @!P1 IMAD.IADD R90, R90, 0x1, -R8 ;  /* 0x000000015a5a9824 */ /* 0x000fe400078e0a08 */
[----:B------:R-:W-:Y:S01]  /*a9a0*/  @!P2 IMAD.MOV R88, RZ, RZ, -R88 ;  /* 0x000000ffff58a224 */ /* 0x000fe200078e0a58 */
[----:B------:R-:W-:Y:S01]  /*a9b0*/  ISETP.GT.U32.AND P2, PT, R8, R5, PT ;  /* 0x000000050800720c */ /* 0x000fe20003f44070 */
[----:B------:R-:W-:Y:S01]  /*a9c0*/  @!P5 IMAD.MOV R15, RZ, RZ, -R15 ;  /* 0x000000ffff0fd224 */ /* 0x000fe200078e0a0f */
[----:B------:R-:W-:Y:S01]  /*a9d0*/  ISETP.GE.AND P5, PT, R6, RZ, PT ;  /* 0x000000ff0600720c */ /* 0x000fe20003fa6270 */
[C---:B------:R-:W-:Y:S01]  /*a9e0*/  IMAD R3, R8.reuse, R10, R7 ;  /* 0x0000000a08037224 */ /* 0x040fe200078e0207 */
[----:B------:R-:W-:Y:S01]  /*a9f0*/  ISETP.GT.U32.AND P1, PT, R8, R90, PT ;  /* 0x0000005a0800720c */ /* 0x000fe20003f24070 */
[----:B------:R-:W-:Y:S01]  /*aa00*/  VIADD R6, R0, 0xc5 ;  /* 0x000000c500067836 */ /* 0x000fe20000000000 */
[----:B------:R0:W-:Y:S01]  /*aa10*/  STL [R1+0x6b4], R15 ;  /* 0x0006b40f01007387 */ /* 0x0001e20000100800 */
[--C-:B------:R-:W-:Y:S01]  /*aa20*/  @!P3 IMAD.IADD R2, R2, 0x1, -R8.reuse ;  /* 0x000000010202b824 */ /* 0x100fe200078e0a08 */
[----:B------:R-:W-:Y:S01]  /*aa30*/  ISETP.GT.U32.AND P0, PT, R8, R3, PT ;  /* 0x000000030800720c */ /* 0x000fe20003f04070 */
[C---:B------:R-:W-:Y:S01]  /*aa40*/  VIADD R7, R0.reuse, 0xc6 ;  /* 0x000000c600077836 */ /* 0x040fe20000000000 */
[----:B------:R-:W-:Y:S01]  /*aa50*/  IABS R4, R6 ;  /* 0x0000000600047213 */ /* 0x000fe20000000000 */
[----:B------:R-:W-:Y:S01]  /*aa60*/  VIADD R10, R0, 0xc7 ;  /* 0x000000c7000a7836 */ /* 0x000fe20000000000 */
[----:B------:R-:W-:Y:S01]  /*aa70*/  ISETP.GT.U32.AND P3, PT, R8, R2, PT ;  /* 0x000000020800720c */ /* 0x000fe20003f64070 */
[----:B------:R-:W-:Y:S01]  /*aa80*/  @!P2 IMAD.IADD R5, R5, 0x1, -R8 ;  /* 0x000000010505a824 */ /* 0x000fe200078e0a08 */
[----:B------:R-:W-:Y:S01]  /*aa90*/  IABS R11, R7 ;  /* 0x00000007000b7213 */ /* 0x000fe20000000000 */
[----:B------:R-:W-:Y:S01]  /*aaa0*/  IMAD.HI.U32 R14, R9, R4, RZ ;  /* 0x00000004090e7227 */ /* 0x000fe200078e00ff */
[----:B------:R-:W-:-:S02]  /*aab0*/  IABS R12, R10 ;  /* 0x0000000a000c7213 */ /* 0x000fc40000000000 */
[----:B------:R-:W-:Y:S01]  /*aac0*/  ISETP.GT.U32.AND P2, PT, R8, R5, PT ;  /* 0x000000050800720c */ /* 0x000fe20003f44070 */
[----:B------:R-:W-:Y:S01]  /*aad0*/  @!P1 IMAD.IADD R90, R90, 0x1, -R8 ;  /* 0x000000015a5a9824 */ /* 0x000fe200078e0a08 */
[----:B------:R-:W-:Y:S01]  /*aae0*/  ISETP.GE.AND P1, PT, R13, RZ, PT ;  /* 0x000000ff0d00720c */ /* 0x000fe20003f26270 */
[----:B------:R-:W-:Y:S02]  /*aaf0*/  IMAD.MOV R14, RZ, RZ, -R14 ;  /* 0x000000ffff0e7224 */ /* 0x000fe400078e0a0e */
[----:B------:R-:W-:-:S04]  /*ab00*/  IMAD.HI.U32 R13, R9, R11, RZ ;  /* 0x0000000b090d7227 */ /* 0x000fc800078e00ff */
[----:B------:R-:W-:Y:S02]  /*ab10*/  @!P0 IMAD.IADD R3, R3, 0x1, -R8 ;  /* 0x0000000103038824 */ /* 0x000fe400078e0a08 */
[----:B------:R-:W-:Y:S02]  /*ab20*/  IMAD R4, R8, R14, R4 ;  /* 0x0000000e08047224 */ /* 0x000fe400078e0204 */
[----:B------:R-:W-:Y:S01]  /*ab30*/  @!P3 IMAD.IADD R2, R2, 0x1, -R8 ;  /* 0x000000010202b824 */ /* 0x000fe200078e0a08 */
[C---:B------:R-:W-:Y:S01]  /*ab40*/  ISETP.GT.U32.AND P0, PT, R8.reuse, R3, PT ;  /* 0x000000030800720c */ /* 0x040fe20003f04070 */
[----:B------:R-:W-:Y:S01]  /*ab50*/  IMAD.MOV R13, RZ, RZ, -R13 ;  /* 0x000000ffff0d7224 */ /* 0x000fe200078e0a0d */
[C---:B------:R-:W-:Y:S01]  /*ab60*/  ISETP.GT.U32.AND P3, PT, R8.reuse, R4, PT ;  /* 0x000000040800720c */ /* 0x040fe20003f64070 */
[----:B0-----:R-:W-:Y:S02]  /*ab70*/  IMAD.MOV.U32 R15, RZ, RZ, R2 ;  /* 0x000000ffff0f7224 */ /* 0x001fe400078e0002 */
[----:B------:R-:W-:-:S02]  /*ab80*/  IMAD R2, R8, R13, R11 ;  /* 0x0000000d08027224 */ /* 0x000fc400078e020b */
[----:B------:R-:W-:Y:S02]  /*ab90*/  @!P2 IMAD.IADD R5, R5, 0x1, -R8 ;  /* 0x000000010505a824 */ /* 0x000fe400078e0a08 */
[----:B------:R-:W-:Y:S01]  /*aba0*/  @!P6 IMAD.MOV R90, RZ, RZ, -R90 ;  /* 0x000000ffff5ae224 */ /* 0x000fe200078e0a5a */
[----:B------:R-:W-:Y:S01]  /*abb0*/  ISETP.GT.U32.AND P2, PT, R8, R2, PT ;  /* 0x000000020800720c */ /* 0x000fe20003f44070 */
[----:B------:R-:W-:Y:S01]  /*abc0*/  IMAD.HI.U32 R14, R9, R12, RZ ;  /* 0x0000000c090e7227 */ /* 0x000fe200078e00ff */
[----:B------:R-:W-:-:S03]  /*abd0*/  ISETP.GE.AND P6, PT, R6, RZ, PT ;  /* 0x000000ff0600720c */ /* 0x000fc60003fc6270 */
[--C-:B------:R-:W-:Y:S01]  /*abe0*/  @!P0 IMAD.IADD R3, R3, 0x1, -R8.reuse ;  /* 0x0000000103038824 */ /* 0x100fe200078e0a08 */
[----:B------:R-:W-:Y:S01]  /*abf0*/  ISETP.GE.AND P0, PT, R10, RZ, PT ;  /* 0x000000ff0a00720c */ /* 0x000fe20003f06270 */
[--C-:B------:R-:W-:Y:S02]  /*ac00*/  @!P3 IMAD.IADD R4, R4, 0x1, -R8.reuse ;  /* 0x000000010404b824 */ /* 0x100fe400078e0a08 */
[----:B------:R-:W-:Y:S02]  /*ac10*/  VIADD R6, R0, 0xc8 ;  /* 0x000000c800067836 */ /* 0x000fe40000000000 */
[----:B------:R-:W-:Y:S01]  /*ac20*/  IMAD.MOV.U32 R16, RZ, RZ, R3 ;  /* 0x000000ffff107224 */ /* 0x000fe200078e0003 */
[----:B------:R-:W-:Y:S01]  /*ac30*/  ISETP.GT.U32.AND P3, PT, R8, R4, PT ;  /* 0x000000040800720c */ /* 0x000fe20003f64070 */
[----:B------:R-:W-:Y:S01]  /*ac40*/  VIADD R3, R0, 0xc9 ;  /* 0x000000c900037836 */ /* 0x000fe20000000000 */
[----:B------:R-:W-:Y:S01]  /*ac50*/  IABS R92, R6 ;  /* 0x00000006005c7213 */ /* 0x000fe20000000000 */
[----:B------:R-:W-:-:S02]  /*ac60*/  @!P2 IMAD.IADD R2, R2, 0x1, -R8 ;  /* 0x000000010202a824 */ /* 0x000fc400078e0a08 */
[----:B------:R-:W-:Y:S01]  /*ac70*/  IMAD.MOV R14, RZ, RZ, -R14 ;  /* 0x000000ffff0e7224 */ /* 0x000fe200078e0a0e */
[----:B------:R-:W-:Y:S01]  /*ac80*/  IABS R93, R3 ;  /* 0x00000003005d7213 */ /* 0x000fe20000000000 */
[----:B------:R-:W-:Y:S01]  /*ac90*/  IMAD.HI.U32 R11, R9, R92, RZ ;  /* 0x0000005c090b7227 */ /* 0x000fe200078e00ff */
[----:B------:R-:W-:-:S03]  /*aca0*/  ISETP.GT.U32.AND P2, PT, R8, R2, PT ;  /* 0x000000020800720c */ /* 0x000fc60003f44070 */
[----:B------:R-:W-:-:S04]  /*acb0*/  IMAD.HI.U32 R10, R9, R93, RZ ;  /* 0x0000005d090a7227 */ /* 0x000fc800078e00ff */
[----:B------:R-:W-:Y:S02]  /*acc0*/  IMAD.MOV R11, RZ, RZ, -R11 ;  /* 0x000000ffff0b7224 */ /* 0x000fe400078e0a0b */
[----:B------:R-:W-:Y:S02]  /*acd0*/  @!P3 IMAD.IADD R4, R4, 0x1, -R8 ;  /* 0x000000010404b824 */ /* 0x000fe400078e0a08 */
[----:B------:R-:W-:Y:S02]  /*ace0*/  IMAD.MOV R10, RZ, RZ, -R10 ;  /* 0x000000ffff0a7224 */ /* 0x000fe400078e0a0a */
[C---:B------:R-:W-:Y:S02]  /*acf0*/  IMAD R17, R8.reuse, R14, R12 ;  /* 0x0000000e08117224 */ /* 0x040fe400078e020c */
[C---:B------:R-:W-:Y:S02]  /*ad00*/  IMAD R92, R8.reuse, R11, R92 ;  /* 0x0000000b085c7224 */ /* 0x040fe400078e025c */
[----:B------:R-:W-:Y:S01]  /*ad10*/  @!P4 IMAD.MOV R15, RZ, RZ, -R15 ;  /* 0x000000ffff0fc224 */ /* 0x000fe200078e0a0f */
[C---:B------:R-:W-:Y:S01]  /*ad20*/  ISETP.GT.U32.AND P3, PT, R8.reuse, R17, PT ;  /* 0x000000110800720c */ /* 0x040fe20003f64070 */
[----:B------:R-:W-:Y:S01]  /*ad30*/  IMAD R93, R8, R10, R93 ;  /* 0x0000000a085d7224 */ /* 0x000fe200078e025d */
[----:B------:R-:W-:Y:S01]  /*ad40*/  ISETP.GE.AND P4, PT, R7, RZ, PT ;  /* 0x000000ff0700720c */ /* 0x000fe20003f86270 */
[----:B------:R-:W-:Y:S01]  /*ad50*/  IMAD.MOV.U32 R13, RZ, RZ, R4 ;  /* 0x000000ffff0d7224 */ /* 0x000fe200078e0004 */
[----:B------:R0:W-:Y:S01]  /*ad60*/  STL [R1+0x6ac], R15 ;  /* 0x0006ac0f01007387 */ /* 0x0001e20000100800 */
[----:B------:R-:W-:Y:S01]  /*ad70*/  @!P2 IMAD.IADD R2, R2, 0x1, -R8 ;  /* 0x000000010202a824 */ /* 0x000fe200078e0a08 */
[----:B------:R-:W-:Y:S01]  /*ad80*/  ISETP.GT.U32.AND P2, PT, R8, R92, PT ;  /* 0x0000005c0800720c */ /* 0x000fe20003f44070 */
[----:B------:R-:W-:Y:S01]  /*ad90*/  @!P5 IMAD.MOV R16, RZ, RZ, -R16 ;  /* 0x000000ffff10d224 */ /* 0x000fe200078e0a10 */
[----:B------:R-:W-:Y:S01]  /*ada0*/  ISETP.GE.AND P5, PT, R6, RZ, PT ;  /* 0x000000ff0600720c */ /* 0x000fe20003fa6270 */
[----:B------:R-:W-:Y:S01]  /*adb0*/  @!P6 IMAD.MOV R13, RZ, RZ, -R13 ;  /* 0x000000ffff0de224 */ /* 0x000fe200078e0a0d */
[----:B------:R-:W-:Y:S01]  /*adc0*/  ISETP.GT.U32.AND P6, PT, R8, R93, PT ;  /* 0x0000005d0800720c */ /* 0x000fe20003fc4070 */
[----:B------:R-:W-:Y:S01]  /*add0*/  VIADD R6, R0, 0xcb ;  /* 0x000000cb00067836 */ /* 0x000fe20000000000 */
[----:B------:R-:W-:Y:S01]  /*ade0*/  STL [R1+0x6a4], R16 ;  /* 0x0006a41001007387 */ /* 0x000fe20000100800 */
[----:B------:R-:W-:-:S02]  /*adf0*/  @!P3 IMAD.IADD R17, R17, 0x1, -R8 ;  /* 0x000000011111b824 */ /* 0x000fc400078e0a08 */
[----:B0-----:R-:W-:Y:S02]  /*ae00*/  IMAD.MOV.U32 R15, RZ, RZ, R5 ;  /* 0x000000ffff0f7224 */ /* 0x001fe400078e0005 */
[----:B------:R-:W-:Y:S01]  /*ae10*/  VIADD R5, R0, 0xca ;  /* 0x000000ca00057836 */ /* 0x000fe20000000000 */
[----:B------:R-:W-:Y:S01]  /*ae20*/  ISETP.GT.U32.AND P3, PT, R8, R17, PT ;  /* 0x000000110800720c */ /* 0x000fe20003f64070 */
[----:B------:R-:W-:Y:S01]  /*ae30*/  @!P1 IMAD.MOV R15, RZ, RZ, -R15 ;  /* 0x000000ffff0f9224 */ /* 0x000fe200078e0a0f */
[----:B------:R-:W-:Y:S01]  /*ae40*/  ISETP.GE.AND P1, PT, R3, RZ, PT ;  /* 0x000000ff0300720c */ /* 0x000fe20003f26270 */
[----:B------:R-:W-:Y:S01]  /*ae50*/  @!P2 IMAD.IADD R92, R92, 0x1, -R8 ;  /* 0x000000015c5ca824 */ /* 0x000fe200078e0a08 */
[----:B------:R-:W-:Y:S01]  /*ae60*/  IABS R3, R6 ;  /* 0x0000000600037213 */ /* 0x000fe20000000000 */
[----:B------:R-:W-:Y:S01]  /*ae70*/  IMAD.MOV.U32 R12, RZ, RZ, R2 ;  /* 0x000000ffff0c7224 */ /* 0x000fe200078e0002 */
[----:B------:R-:W-:Y:S01]  /*ae80*/  IABS R7, R5 ;  /* 0x0000000500077213 */ /* 0x000fe20000000000 */
[----:B------:R-:W-:Y:S01]  /*ae90*/  @!P6 IMAD.IADD R93, R93, 0x1, -R8 ;  /* 0x000000015d5de824 */ /* 0x000fe200078e0a08 */
[C---:B------:R-:W-:Y:S01]  /*aea0*/  ISETP.GT.U32.AND P2, PT, R8.reuse, R92, PT ;  /* 0x0000005c0800720c */ /* 0x040fe20003f44070 */
[C---:B------:R-:W-:Y:S01]  /*aeb0*/  IMAD.HI.U32 R11, R9.reuse, R3, RZ ;  /* 0x00000003090b7227 */ /* 0x040fe200078e00ff */
[----:B------:R-:W-:Y:S02]  /*aec0*/  STL [R1+0x6a8], R15 ;  /* 0x0006a80f01007387 */ /* 0x000fe40000100800 */
[----:B------:R-:W-:Y:S01]  /*aed0*/  ISETP.GT.U32.AND P6, PT, R8, R93, PT ;  /* 0x0000005d0800720c */ /* 0x000fe20003fc4070 */
[----:B------:R-:W-:Y:S01]  /*aee0*/  IMAD.MOV R11, RZ, RZ, -R11 ;  /* 0x000000ffff0b7224 */ /* 0x000fe200078e0a0b */
[----:B------:R-:W-:Y:S01]  /*aef0*/  STL [R1+0x698], R13 ;  /* 0x0006980d01007387 */ /* 0x000fe20000100800 */
[----:B------:R-:W-:-:S04]  /*af00*/  IMAD.HI.U32 R10, R9, R7, RZ ;  /* 0x00000007090a7227 */ /* 0x000fc800078e00ff */
[----:B------:R-:W-:Y:S01]  /*af10*/  @!P4 IMAD.MOV R12, RZ, RZ, -R12 ;  /* 0x000000ffff0cc224 */ /* 0x000fe200078e0a0c */
[----:B------:R-:W-:Y:S01]  /*af20*/  ISETP.GE.AND P4, PT, R5, RZ, PT ;  /* 0x000000ff0500720c */ /* 0x000fe20003f86270 */
[----:B------:R-:W-:Y:S02]  /*af30*/  IMAD R3, R8, R11, R3 ;  /* 0x0000000b08037224 */ /* 0x000fe400078e0203 */
[----:B------:R-:W-:Y:S01]  /*af40*/  IMAD.MOV R10, RZ, RZ, -R10 ;  /* 0x000000ffff0a7224 */ /* 0x000fe200078e0a0a */
[----:B------:R0:W-:Y:S01]  /*af50*/  STL [R1+0x69c], R12 ;  /* 0x00069c0c01007387 */ /* 0x0001e20000100800 */
[----:B------:R-:W-:Y:S02]  /*af60*/  VIADD R11, R0, 0xcc ;  /* 0x000000cc000b7836 */ /* 0x000fe40000000000 */
[----:B------:R-:W-:Y:S02]  /*af70*/  IMAD R2, R8, R10, R7 ;  /* 0x0000000a08027224 */ /* 0x000fe400078e0207 */
[--C-:B------:R-:W-:Y:S01]  /*af80*/  @!P3 IMAD.IADD R17, R17, 0x1, -R8.reuse ;  /* 0x000000011111b824 */ /* 0x100fe200078e0a08 */
[----:B------:R-:W-:Y:S01]  /*af90*/  IABS R4, R11 ;  /* 0x0000000b00047213 */ /* 0x000fe20000000000 */
[--C-:B------:R-:W-:Y:S01]  /*afa0*/  @!P2 IMAD.IADD R92, R92, 0x1, -R8.reuse ;  /* 0x000000015c5ca824 */ /* 0x100fe200078e0a08 */
[----:B------:R-:W-:Y:S01]  /*afb0*/  ISETP.GE.AND P3, PT, R6, RZ, PT ;  /* 0x000000ff0600720c */ /* 0x000fe20003f66270 */
[----:B------:R-:W-:Y:S01]  /*afc0*/  @!P6 IMAD.IADD R93, R93, 0x1, -R8 ;  /* 0x000000015d5de824 */ /* 0x000fe200078e0a08 */
[----:B------:R-:W-:Y:S01]  /*afd0*/  ISETP.GT.U32.AND P2, PT, R8, R2, PT ;  /* 0x000000020800720c */ /* 0x000fe20003f44070 */
[----:B0-----:R-:W-:Y:S01]  /*afe0*/  VIADD R12, R0, 0xcd ;  /* 0x000000cd000c7836 */ /* 0x001fe20000000000 */
[----:B------:R-:W-:Y:S01]  /*aff0*/  ISETP.GT.U32.AND P6, PT, R8, R3, PT ;  /* 0x000000030800720c */ /* 0x000fe20003fc4070 */
[----:B------:R-:W-:-:S03]  /*b000*/  IMAD.HI.U32 R6, R9, R4, RZ ;  /* 0x0000000409067227 */ /* 0x000fc600078e00ff */
[----:B------:R-:W-:Y:S01]  /*b010*/  IABS R5, R12 ;  /* 0x0000000c00057213 */ /* 0x000fe20000000000 */
[----:B------:R-:W-:Y:S02]  /*b020*/  IMAD.MOV R6, RZ, RZ, -R6 ;  /* 0x000000ffff067224 */ /* 0x000fe400078e0a06 */
[----:B------:R-:W-:Y:S02]  /*b030*/  VIADD R13, R0, 0xce ;  /* 0x000000ce000d7836 */ /* 0x000fe40000000000 */
[----:B------:R-:W-:-:S03]  /*b040*/  IMAD.HI.U32 R21, R9, R5, RZ ;  /* 0x0000000509157227 */ /* 0x000fc600078e00ff */
[----:B------:R-:W-:Y:S01]  /*b050*/  IABS R18, R13 ;  /* 0x0000000d00127213 */ /* 0x000fe20000000000 */
[----:B------:R-:W-:Y:S02]  /*b060*/  IMAD.MOV R21, RZ, RZ, -R21 ;  /* 0x000000ffff157224 */ /* 0x000fe400078e0a15 */
        /* <DEDUP_REMOVED lines=8> */
[C---:B------:R-:W-:Y:S01]  /*b0f0*/  IMAD.HI.U32 R19, R9.reuse, R18, RZ ;  /* 0x0000001209137227 */ /* 0x040fe200078e00ff */
[----:B------:R-:W-:Y:S02]  /*b100*/  IABS R7, R14 ;  /* 0x0000000e00077213 */ /* 0x000fe40000000000 */
[----:B------:R-:W-:Y:S01]  /*b110*/  IABS R10, R15 ;  /* 0x0000000f000a7213 */ /* 0x000fe20000000000 */
[----:B------:R-:W-:Y:S02]  /*b120*/  IMAD.MOV.U32 R22, RZ, RZ, R17 ;  /* 0x000000ffff167224 */ /* 0x000fe400078e0011 */
[----:B------:R-:W-:Y:S01]  /*b130*/  @!P2 IMAD.IADD R4, R4, 0x1, -R8 ;  /* 0x000000010404a824 */ /* 0x000fe200078e0a08 */
[----:B------:R-:W-:Y:S01]  /*b140*/  ISETP.GT.U32.AND P2, PT, R8, R3, PT ;  /* 0x000000030800720c */ /* 0x000fe20003f44070 */
[----:B------:R-:W-:-:S04]  /*b150*/  IMAD.HI.U32 R6, R9, R7, RZ ;  /* 0x0000000709067227 */ /* 0x000fc800078e00ff */
[----:B------:R-:W-:Y:S02]  /*b160*/  IMAD.MOV R19, RZ, RZ, -R19 ;  /* 0x000000ffff137224 */ /* 0x000fe400078e0a13 */
[----:B------:R-:W-:Y:S01]  /*b170*/  @!P0 IMAD.MOV R22, RZ, RZ, -R22 ;  /* 0x000000ffff168224 */ /* 0x000fe200078e0a16 */
[C---:B------:R-:W-:Y:S01]  /*b180*/  ISETP.GT.U32.AND P0, PT, R8.reuse, R2, PT ;  /* 0x000000020800720c */ /* 0x040fe20003f04070 */
[----:B------:R-:W-:Y:S02]  /*b190*/  @!P6 IMAD.IADD R5, R5, 0x1, -R8 ;  /* 0x000000010505e824 */ /* 0x000fe400078e0a08 */
[----:B------:R-:W-:Y:S01]  /*b1a0*/  @!P5 IMAD.MOV R92, RZ, RZ, -R92 ;  /* 0x000000ffff5cd224 */ /* 0x000fe200078e0a5c */
[C---:B------:R-:W-:Y:S01]  /*b1b0*/  ISETP.GT.U32.AND P5, PT, R8.reuse, R4, PT ;  /* 0x000000040800720c */ /* 0x040fe20003fa4070 */
[----:B------:R-:W-:Y:S01]  /*b1c0*/  IMAD.HI.U32 R16, R9, R10, RZ ;  /* 0x0000000a09107227 */ /* 0x000fe200078e00ff */
[----:B------:R-:W-:Y:S01]  /*b1d0*/  ISETP.GT.U32.AND P6, PT, R8, R5, PT ;  /* 0x000000050800720c */ /* 0x000fe20003fc4070 */
[----:B------:R0:W-:Y:S02]  /*b1e0*/  STL [R1+0x694], R22 ;  /* 0x0006941601007387 */ /* 0x0001e40000100800 */
[----:B------:R-:W-:-:S02]  /*b1f0*/  IMAD.MOV R21, RZ, RZ, -R6 ;  /* 0x000000ffff157224 */ /* 0x000fc400078e0a06 */
[----:B------:R-:W-:Y:S02]  /*b200*/  IMAD R6, R8, R19, R18 ;  /* 0x0000001308067224 */ /* 0x000fe400078e0212 */
[----:B------:R-:W-:Y:S02]  /*b210*/  IMAD.MOV R18, RZ, RZ, -R16 ;  /* 0x000000ffff127224 */ /* 0x000fe400078e0a10 */
[----:B------:R-:W-:Y:S02]  /*b220*/  VIADD R16, R0, 0xd1 ;  /* 0x000000d100107836 */ /* 0x000fe40000000000 */
[----:B------:R-:W-:Y:S01]  /*b230*/  @!P1 IMAD.MOV R93, RZ, RZ, -R93 ;  /* 0x000000ffff5d9224 */ /* 0x000fe200078e0a5d */
[C---:B------:R-:W-:Y:S01]  /*b240*/  ISETP.GT.U32.AND P1, PT, R8.reuse, R6, PT ;  /* 0x000000060800720c */ /* 0x040fe20003f24070 */
[C---:B------:R-:W-:Y:S01]  /*b250*/  IMAD R7, R8.reuse, R21, R7 ;  /* 0x0000001508077224 */ /* 0x040fe200078e0207 */
[----:B------:R-:W-:Y:S01]  /*b260*/  IABS R17, R16 ;  /* 0x0000001000117213 */ /* 0x000fe20000000000 */
[----:B------:R-:W-:-:S02]  /*b270*/  IMAD R10, R8, R18, R10 ;  /* 0x00000012080a7224 */ /* 0x000fc400078e020a */
[--C-:B------:R-:W-:Y:S01]  /*b280*/  @!P0 IMAD.IADD R2, R2, 0x1, -R8.reuse ;  /* 0x0000000102028824 */ /* 0x100fe200078e0a08 */
[----:B------:R-:W-:Y:S01]  /*b290*/  ISETP.GT.U32.AND P0, PT, R8, R7, PT ;  /* 0x000000070800720c */ /* 0x000fe20003f04070 */
[--C-:B------:R-:W-:Y:S01]  /*b2a0*/  @!P2 IMAD.IADD R3, R3, 0x1, -R8.reuse ;  /* 0x000000010303a824 */ /* 0x100fe200078e0a08 */
[----:B------:R-:W-:Y:S01]  /*b2b0*/  ISETP.GE.AND P2, PT, R11, RZ, PT ;  /* 0x000000ff0b00720c */ /* 0x000fe20003f46270 */
[----:B------:R-:W-:Y:S01]  /*b2c0*/  @!P5 IMAD.IADD R4, R4, 0x1, -R8 ;  /* 0x000000010404d824 */ /* 0x000fe200078e0a08 */
[----:B------:R-:W-:Y:S01]  /*b2d0*/  ISETP.GT.U32.AND P5, PT, R8, R10, PT ;  /* 0x0000000a0800720c */ /* 0x000fe20003fa4070 */
[----:B------:R-:W-:-:S04]  /*b2e0*/  IMAD.HI.U32 R11, R9, R17, RZ ;  /* 0x00000011090b7227 */ /* 0x000fc800078e00ff */
[--C-:B------:R-:W-:Y:S01]  /*b2f0*/  @!P6 IMAD.IADD R5, R5, 0x1, -R8.reuse ;  /* 0x000000010505e824 */ /* 0x100fe200078e0a08 */
[----:B------:R-:W-:Y:S01]  /*b300*/  ISETP.GE.AND P6, PT, R12, RZ, PT ;  /* 0x000000ff0c00720c */ /* 0x000fe20003fc6270 */
[----:B------:R-:W-:Y:S02]  /*b310*/  VIADD R18, R0, 0xd2 ;  /* 0x000000d200127836 */ /* 0x000fe40000000000 */
[----:B------:R-:W-:Y:S02]  /*b320*/  IMAD.MOV R11, RZ, RZ, -R11 ;  /* 0x000000ffff0b7224 */ /* 0x000fe400078e0a0b */
[----:B------:R-:W-:Y:S01]  /*b330*/  @!P1 IMAD.IADD R6, R6, 0x1, -R8 ;  /* 0x0000000106069824 */ /* 0x000fe200078e0a08 */
[----:B------:R-:W-:Y:S01]  /*b340*/  IABS R19, R18 ;  /* 0x0000001200137213 */ /* 0x000fe20000000000 */
[----:B------:R-:W-:Y:S01]  /*b350*/  IMAD.MOV.U32 R23, RZ, RZ, R2 ;  /* 0x000000ffff177224 */ /* 0x000fe200078e0002 */
[----:B------:R-:W-:Y:S01]  /*b360*/  ISETP.GE.AND P1, PT, R13, RZ, PT ;  /* 0x000000ff0d00720c */ /* 0x000fe20003f26270 */
[----:B------:R-:W-:-:S02]  /*b370*/  IMAD R11, R8, R11, R17 ;  /* 0x0000000b080b7224 */ /* 0x000fc400078e0211 */
[----:B------:R-:W-:Y:S01]  /*b380*/  @!P4 IMAD.MOV R23, RZ, RZ, -R23 ;  /* 0x000000ffff17c224 */ /* 0x000fe200078e0a17 */
[----:B------:R-:W-:Y:S01]  /*b390*/  ISETP.GT.U32.AND P4, PT, R8, R6, PT ;  /* 0x000000060800720c */ /* 0x000fe20003f84070 */
[----:B0-----:R-:W-:Y:S02]  /*b3a0*/  IMAD.MOV.U32 R22, RZ, RZ, R3 ;  /* 0x000000ffff167224 */ /* 0x001fe400078e0003 */
[--C-:B------:R-:W-:Y:S01]  /*b3b0*/  @!P0 IMAD.IADD R7, R7, 0x1, -R8.reuse ;  /* 0x0000000107078824 */ /* 0x100fe200078e0a08 */
[----:B------:R-:W-:Y:S01]  /*b3c0*/  STL [R1+0x67c], R23 ;  /* 0x00067c1701007387 */ /* 0x000fe20000100800 */
[----:B------:R-:W-:Y:S01]  /*b3d0*/  @!P5 IMAD.IADD R10, R10, 0x1, -R8 ;  /* 0x000000010a0ad824 */ /* 0x000fe200078e0a08 */
[----:B------:R-:W-:Y:S01]  /*b3e0*/  ISETP.GE.AND P0, PT, R14, RZ, PT ;  /* 0x000000ff0e00720c */ /* 0x000fe20003f06270 */
[----:B------:R-:W-:Y:S01]  /*b3f0*/  @!P2 IMAD.MOV R4, RZ, RZ, -R4 ;  /* 0x000000ffff04a224 */ /* 0x000fe200078e0a04 */
[C---:B------:R-:W-:Y:S01]  /*b400*/  ISETP.GT.U32.AND P2, PT, R8.reuse, R11, PT ;  /* 0x0000000b0800720c */ /* 0x040fe20003f44070 */
[----:B------:R-:W-:Y:S01]  /*b410*/  IMAD.HI.U32 R21, R9, R19, RZ ;  /* 0x0000001309157227 */ /* 0x000fe200078e00ff */
[----:B------:R-:W-:-:S03]  /*b420*/  ISETP.GT.U32.AND P5, PT, R8, R10, PT ;  /* 0x0000000a0800720c */ /* 0x000fc60003fa4070 */
[----:B------:R-:W-:Y:S01]  /*b430*/  @!P3 IMAD.MOV R22, RZ, RZ, -R22 ;  /* 0x000000ffff16b224 */ /* 0x000fe200078e0a16 */
[----:B------:R-:W-:Y:S01]  /*b440*/  ISETP.GT.U32.AND P3, PT, R8, R7, PT ;  /* 0x000000070800720c */ /* 0x000fe20003f64070 */
[----:B------:R-:W-:Y:S01]  /*b450*/  @!P6 IMAD.MOV R5, RZ, RZ, -R5 ;  /* 0x000000ffff05e224 */ /* 0x000fe200078e0a05 */
[----:B------:R-:W-:Y:S01]  /*b460*/  ISETP.GE.AND P6, PT, R15, RZ, PT ;  /* 0x000000ff0f00720c */ /* 0x000fe20003fc6270 */
[----:B------:R-:W-:Y:S01]  /*b470*/  VIADD R2, R0, 0xd3 ;  /* 0x000000d300027836 */ /* 0x000fe20000000000 */
[----:B------:R-:W-:Y:S01]  /*b480*/  STL [R1+0x680], R22 ;  /* 0x0006801601007387 */ /* 0x000fe20000100800 */
[----:B------:R-:W-:Y:S02]  /*b490*/  IMAD.MOV R21, RZ, RZ, -R21 ;  /* 0x000000ffff157224 */ /* 0x000fe400078e0a15 */
[----:B------:R-:W-:Y:S01]  /*b4a0*/  @!P4 IMAD.IADD R6, R6, 0x1, -R8 ;  /* 0x000000010606c824 */ /* 0x000fe200078e0a08 */
[----:B------:R-:W-:Y:S01]  /*b4b0*/  STL [R1+0x688], R4 ;  /* 0x0006880401007387 */ /* 0x000fe20000100800 */
[----:B------:R-:W-:-:S02]  /*b4c0*/  IMAD R19, R8, R21, R19 ;  /* 0x0000001508137224 */ /* 0x000fc400078e0213 */
[----:B------:R-:W-:Y:S01]  /*b4d0*/  @!P2 IMAD.IADD R11, R11, 0x1, -R8 ;  /* 0x000000010b0ba824 */ /* 0x000fe200078e0a08 */
[----:B------:R0:W-:Y:S01]  /*b4e0*/  STL [R1+0x690], R5 ;  /* 0x0006900501007387 */ /* 0x0001e20000100800 */
[----:B------:R-:W-:Y:S01]  /*b4f0*/  IMAD.MOV.U32 R14, RZ, RZ, R6 ;  /* 0x000000ffff0e7224 */ /* 0x000fe200078e0006 */
[----:B------:R-:W-:Y:S01]  /*b500*/  ISETP.GT.U32.AND P4, PT, R8, R19, PT ;  /* 0x000000130800720c */ /* 0x000fe20003f84070 */
[--C-:B------:R-:W-:Y:S01]  /*b510*/  @!P3 IMAD.IADD R7, R7, 0x1, -R8.reuse ;  /* 0x000000010707b824 */ /* 0x100fe200078e0a08 */
[----:B------:R-:W-:Y:S01]  /*b520*/  ISETP.GE.AND P3, PT, R16, RZ, PT ;  /* 0x000000ff1000720c */ /* 0x000fe20003f66270 */
[----:B------:R-:W-:Y:S01]  /*b530*/  @!P5 IMAD.IADD R10, R10, 0x1, -R8 ;  /* 0x000000010a0ad824 */ /* 0x000fe200078e0a08 */
[----:B------:R-:W-:Y:S01]  /*b540*/  ISETP.GE.AND P2, PT, R2, RZ, PT ;  /* 0x000000ff0200720c */ /* 0x000fe20003f46270 */
[----:B------:R-:W-:Y:S01]  /*b550*/  @!P1 IMAD.MOV R14, RZ, RZ, -R14 ;  /* 0x000000ffff0e9224 */ /* 0x000fe200078e0a0e */
[----:B------:R-:W-:Y:S01]  /*b560*/  ISETP.GT.U32.AND P1, PT, R8, R11, PT ;  /* 0x0000000b0800720c */ /* 0x000fe20003f24070 */
[----:B------:R-:W-:Y:S01]  /*b570*/  IMAD.MOV.U32 R13, RZ, RZ, R7 ;  /* 0x000000ffff0d7224 */ /* 0x000fe200078e0007 */
[----:B0-----:R-:W-:Y:S01]  /*b580*/  IABS R5, R2 ;  /* 0x0000000200057213 */ /* 0x001fe20000000000 */
[----:B------:R-:W-:Y:S01]  /*b590*/  IMAD.MOV.U32 R6, RZ, RZ, R10 ;  /* 0x000000ffff067224 */ /* 0x000fe200078e000a */
[----:B------:R0:W-:Y:S01]  /*b5a0*/  STL [R1+0x684], R14 ;  /* 0x0006840e01007387 */ /* 0x0001e20000100800 */
[----:B------:R-:W-:Y:S01]  /*b5b0*/  VIADD R3, R0, 0xd4 ;  /* 0x000000d400037836 */ /* 0x000fe20000000000 */
[----:B------:R-:W-:Y:S01]  /*b5c0*/  ISETP.GE.AND P5, PT, R18, RZ, PT ;  /* 0x000000ff1200720c */ /* 0x000fe20003fa6270 */
[----:B------:R-:W-:-:S03]  /*b5d0*/  IMAD.HI.U32 R12, R9, R5, RZ ;  /* 0x00000005090c7227 */ /* 0x000fc600078e00ff */
[----:B------:R-:W-:Y:S01]  /*b5e0*/  IABS R4, R3 ;  /* 0x0000000300047213 */ /* 0x000fe20000000000 */
[----:B------:R-:W-:Y:S02]  /*b5f0*/  IMAD.MOV R12, RZ, RZ, -R12 ;  /* 0x000000ffff0c7224 */ /* 0x000fe400078e0a0c */
[----:B------:R-:W-:Y:S02]  /*b600*/  @!P6 IMAD.MOV R6, RZ, RZ, -R6 ;  /* 0x000000ffff06e224 */ /* 0x000fe400078e0a06 */
[C---:B------:R-:W-:Y:S02]  /*b610*/  IMAD R7, R8.reuse, R12, R5 ;  /* 0x0000000c08077224 */ /* 0x040fe400078e0205 */
[--C-:B------:R-:W-:Y:S02]  /*b620*/  @!P4 IMAD.IADD R19, R19, 0x1, -R8.reuse ;  /* 0x000000011313c824 */ /* 0x100fe400078e0a08 */
[----:B------:R-:W-:Y:S01]  /*b630*/  @!P1 IMAD.IADD R11, R11, 0x1, -R8 ;  /* 0x000000010b0b9824 */ /* 0x000fe200078e0a08 */
[C---:B------:R-:W-:Y:S01]  /*b640*/  ISETP.GT.U32.AND P6, PT, R8.reuse, R7, PT ;  /* 0x000000070800720c */ /* 0x040fe20003fc4070 */
[----:B------:R-:W-:Y:S01]  /*b650*/  IMAD.HI.U32 R2, R9, R4, RZ ;  /* 0x0000000409027227 */ /* 0x000fe200078e00ff */
[----:B------:R-:W-:-:S03]  /*b660*/  ISETP.GT.U32.AND P4, PT, R8, R19, PT ;  /* 0x000000130800720c */ /* 0x000fc60003f84070 */
[----:B------:R-:W-:Y:S02]  /*b670*/  VIADD R5, R0, 0xd5 ;  /* 0x000000d500057836 */ /* 0x000fe40000000000 */
[----:B------:R-:W-:Y:S02]  /*b680*/  IMAD.MOV.U32 R12, RZ, RZ, R11 ;  /* 0x000000ffff0c7224 */ /* 0x000fe400078e000b */
[----:B------:R-:W-:Y:S01]  /*b690*/  IMAD.MOV R2, RZ, RZ, -R2 ;  /* 0x000000ffff027224 */ /* 0x000fe200078e0a02 */
[----:B------:R-:W-:Y:S01]  /*b6a0*/  ISETP.GE.AND P1, PT, R5, RZ, PT ;  /* 0x000000ff0500720c */ /* 0x000fe20003f26270 */
[----:B------:R-:W-:Y:S01]  /*b6b0*/  @!P0 IMAD.MOV R13, RZ, RZ, -R13 ;  /* 0x000000ffff0d8224 */ /* 0x000fe200078e0a0d */
[----:B------:R-:W-:Y:S01]  /*b6c0*/  ISETP.GE.AND P0, PT, R3, RZ, PT ;  /* 0x000000ff0300720c */ /* 0x000fe20003f06270 */
[----:B------:R-:W-:Y:S01]  /*b6d0*/  @!P6 IMAD.IADD R7, R7, 0x1, -R8 ;  /* 0x000000010707e824 */ /* 0x000fe200078e0a08 */
[----:B------:R-:W-:Y:S01]  /*b6e0*/  IABS R5, R5 ;  /* 0x0000000500057213 */ /* 0x000fe20000000000 */
[----:B------:R-:W-:Y:S01]  /*b6f0*/  @!P3 IMAD.MOV R12, RZ, RZ, -R12 ;  /* 0x000000ffff0cb224 */ /* 0x000fe200078e0a0c */
[----:B------:R1:W-:Y:S01]  /*b700*/  STL [R1+0x68c], R13 ;  /* 0x00068c0d01007387 */ /* 0x0003e20000100800 */
[C---:B------:R-:W-:Y:S01]  /*b710*/  IMAD R3, R8.reuse, R2, R4 ;  /* 0x0000000208037224 */ /* 0x040fe200078e0204 */
[----:B------:R-:W-:Y:S01]  /*b720*/  ISETP.GT.U32.AND P6, PT, R8, R7, PT ;  /* 0x000000070800720c */ /* 0x000fe20003fc4070 */
[--C-:B------:R-:W-:Y:S01]  /*b730*/  @!P4 IMAD.IADD R19, R19, 0x1, -R8.reuse ;  /* 0x000000011313c824 */ /* 0x100fe200078e0a08 */
[----:B------:R2:W-:Y:S01]  /*b740*/  STL [R1], R6 ;  /* 0x0000000601007387 */ /* 0x0005e20000100800 */
[----:B------:R-:W-:Y:S01]  /*b750*/  VIADD R10, R0, 0xd6 ;  /* 0x000000d6000a7836 */ /* 0x000fe20000000000 */
[----:B------:R-:W-:Y:S01]  /*b760*/  ISETP.GT.U32.AND P4, PT, R8, R3, PT ;  /* 0x000000030800720c */ /* 0x000fe20003f84070 */
[C---:B------:R-:W-:Y:S01]  /*b770*/  VIADD R2, R0.reuse, 0xd7 ;  /* 0x000000d700027836 */ /* 0x040fe20000000000 */
[----:B------:R3:W-:Y:S01]  /*b780*/  STL [R1+0x4], R12 ;  /* 0x0000040c01007387 */ /* 0x0007e20000100800 */
[----:B0-----:R-:W-:Y:S01]  /*b790*/  VIADD R14, R0, 0xd9 ;  /* 0x000000d9000e7836 */ /* 0x001fe20000000000 */
[----:B------:R-:W-:Y:S01]  /*b7a0*/  IABS R4, R10 ;  /* 0x0000000a00047213 */ /* 0x000fe20000000000 */
[----:B-1----:R-:W-:Y:S01]  /*b7b0*/  IMAD.MOV.U32 R13, RZ, RZ, R19 ;  /* 0x000000ffff0d7224 */ /* 0x002fe200078e0013 */
[----:B------:R-:W-:Y:S01]  /*b7c0*/  ISETP.GE.AND P3, PT, R10, RZ, PT ;  /* 0x000000ff0a00720c */ /* 0x000fe20003f66270 */
[----:B------:R-:W-:Y:S01]  /*b7d0*/  IMAD.U32 R91, RZ, RZ, UR4 ;  /* 0x00000004ff5b7e24 */ /* 0x000fe2000f8e00ff */
[----:B--2---:R-:W-:Y:S01]  /*b7e0*/  IABS R6, R2 ;  /* 0x0000000200067213 */ /* 0x004fe20000000000 */
[----:B------:R-:W-:Y:S01]  /*b7f0*/  @!P6 IMAD.IADD R7, R7, 0x1, -R8 ;  /* 0x000000010707e824 */ /* 0x000fe200078e0a08 */
[----:B------:R-:W-:Y:S01]  /*b800*/  IABS R16, R14 ;  /* 0x0000000e00107213 */ /* 0x000fe20000000000 */
[----:B------:R-:W-:-:S04]  /*b810*/  IMAD.HI.U32 R11, R9, R4, RZ ;  /* 0x00000004090b7227 */ /* 0x000fc800078e00ff */
[----:B---3--:R-:W-:-:S04]  /*b820*/  IMAD.HI.U32 R12, R9, R5, RZ ;  /* 0x00000005090c7227 */ /* 0x008fc800078e00ff */
[----:B------:R-:W-:Y:S02]  /*b830*/  IMAD.MOV R12, RZ, RZ, -R12 ;  /* 0x000000ffff0c7224 */ /* 0x000fe400078e0a0c */
[----:B------:R-:W-:Y:S02]  /*b840*/  @!P4 IMAD.IADD R3, R3, 0x1, -R8 ;  /* 0x000000010303c824 */ /* 0x000fe400078e0a08 */
[C---:B------:R-:W-:Y:S02]  /*b850*/  IMAD R5, R8.reuse, R12, R5 ;  /* 0x0000000c08057224 */ /* 0x040fe400078e0205 */
[----:B------:R-:W-:Y:S01]  /*b860*/  IMAD.HI.U32 R10, R9, R6, RZ ;  /* 0x00000006090a7227 */ /* 0x000fe200078e00ff */
[C---:B------:R-:W-:Y:S02]  /*b870*/  ISETP.GT.U32.AND P4, PT, R8.reuse, R3, PT ;  /* 0x000000030800720c */ /* 0x040fe40003f84070 */
[----:B------:R-:W-:Y:S01]  /*b880*/  ISETP.GT.U32.AND P6, PT, R8, R5, PT ;  /* 0x000000050800720c */ /* 0x000fe20003fc4070 */
[----:B------:R-:W-:Y:S01]  /*b890*/  @!P5 IMAD.MOV R13, RZ, RZ, -R13 ;  /* 0x000000ffff0dd224 */ /* 0x000fe200078e0a0d */
[----:B------:R-:W-:Y:S01]  /*b8a0*/  ISETP.GE.AND P5, PT, R2, RZ, PT ;  /* 0x000000ff0200720c */ /* 0x000fe20003fa6270 */
[----:B------:R-:W-:-:S02]  /*b8b0*/  VIADD R12, R0, 0xd8 ;  /* 0x000000d8000c7836 */ /* 0x000fc40000000000 */
[----:B------:R-:W-:Y:S01]  /*b8c0*/  IMAD.MOV R11, RZ, RZ, -R11 ;  /* 0x000000ffff0b7224 */ /* 0x000fe200078e0a0b */
[----:B------:R0:W-:Y:S01]  /*b8d0*/  STL [R1+0x674], R13 ;  /* 0x0006740d01007387 */ /* 0x0001e20000100800 */
[----:B------:R-:W-:Y:S02]  /*b8e0*/  IMAD.MOV R10, RZ, RZ, -R10 ;  /* 0x000000ffff0a7224 */ /* 0x000fe400078e0a0a */
[----:B------:R-:W-:Y:S02]  /*b8f0*/  IMAD.MOV.U32 R17, RZ, RZ, R7 ;  /* 0x000000ffff117224 */ /* 0x000fe400078e0007 */
[C---:B------:R-:W-:Y:S02]  /*b900*/  IMAD R4, R8.reuse, R11, R4 ;  /* 0x0000000b08047224 */ /* 0x040fe400078e0204 */
[----:B------:R-:W-:Y:S02]  /*b910*/  @!P6 IMAD.IADD R5, R5, 0x1, -R8 ;  /* 0x000000010505e824 */ /* 0x000fe400078e0a08 */
[C---:B------:R-:W-:Y:S01]  /*b920*/  IMAD R6, R8.reuse, R10, R6 ;  /* 0x0000000a08067224 */ /* 0x040fe200078e0206 */
[----:B0-----:R-:W-:Y:S01]  /*b930*/  IABS R13, R12 ;  /* 0x0000000c000d7213 */ /* 0x001fe20000000000 */
[----:B------:R-:W-:Y:S01]  /*b940*/  @!P2 IMAD.MOV R17, RZ, RZ, -R17 ;  /* 0x000000ffff11a224 */ /* 0x000fe200078e0a11 */
[C---:B------:R-:W-:Y:S01]  /*b950*/  ISETP.GT.U32.AND P2, PT, R8.reuse, R5, PT ;  /* 0x000000050800720c */ /* 0x040fe20003f44070 */
[----:B------:R-:W-:Y:S01]  /*b960*/  @!P4 IMAD.IADD R3, R3, 0x1, -R8 ;  /* 0x000000010303c824 */ /* 0x000fe200078e0a08 */
[C---:B------:R-:W-:Y:S01]  /*b970*/  ISETP.GT.U32.AND P4, PT, R8.reuse, R4, PT ;  /* 0x000000040800720c */ /* 0x040fe20003f84070 */
[----:B------:R-:W-:Y:S01]  /*b980*/  IMAD.HI.U32 R7, R9, R13, RZ ;  /* 0x0000000d09077227 */ /* 0x000fe200078e00ff */
[----:B------:R-:W-:Y:S01]  /*b990*/  ISETP.GT.U32.AND P6, PT, R8, R6, PT ;  /* 0x000000060800720c */ /* 0x000fe20003fc4070 */
[----:B------:R0:W-:Y:S02]  /*b9a0*/  STL [R1+0x668], R17 ;  /* 0x0006681101007387 */ /* 0x0001e40000100800 */
[----:B------:R-:W-:-:S02]  /*b9b0*/  VIADD R10, R0, 0xda ;  /* 0x000000da000a7836 */ /* 0x000fc40000000000 */
[----:B------:R-:W-:Y:S02]  /*b9c0*/  VIADD R2, R0, 0xdb ;  /* 0x000000db00027836 */ /* 0x000fe40000000000 */
[----:B------:R-:W-:Y:S01]  /*b9d0*/  IMAD.U32 R89, RZ, RZ, UR7 ;  /* 0x00000007ff597e24 */ /* 0x000fe2000f8e00ff */
[----:B------:R-:W-:Y:S01]  /*b9e0*/  IABS R15, R10 ;  /* 0x0000000a000f7213 */ /* 0x000fe20000000000 */
[--C-:B------:R-:W-:Y:S01]  /*b9f0*/  @!P2 IMAD.IADD R5, R5, 0x1, -R8.reuse ;  /* 0x000000010505a824 */ /* 0x100fe200078e0a08 */
[----:B------:R-:W-:Y:S01]  /*ba00*/  IABS R11, R2 ;  /* 0x00000002000b7213 */ /* 0x000fe20000000000 */
[----:B0-----:R-:W-:Y:S02]  /*ba10*/  IMAD.MOV.U32 R17, RZ, RZ, R3 ;  /* 0x000000ffff117224 */ /* 0x001fe400078e0003 */
[----:B------:R-:W-:Y:S02]  /*ba20*/  IMAD.MOV R3, RZ, RZ, -R7 ;  /* 0x000000ffff037224 */ /* 0x000fe400078e0a07 */
[----:B------:R-:W-:-:S02]  /*ba30*/  @!P4 IMAD.IADD R4, R4, 0x1, -R8 ;  /* 0x000000010404c824 */ /* 0x000fc400078e0a08 */
[----:B------:R-:W-:Y:S02]  /*ba40*/  IMAD R3, R8, R3, R13 ;  /* 0x0000000308037224 */ /* 0x000fe400078e020d */
[----:B------:R-:W-:Y:S01]  /*ba50*/  @!P6 IMAD.IADD R6, R6, 0x1, -R8 ;  /* 0x000000010606e824 */ /* 0x000fe200078e0a08 */
[C---:B------:R-:W-:Y:S01]  /*ba60*/  ISETP.GT.U32.AND P4, PT, R8.reuse, R4, PT ;  /* 0x000000040800720c */ /* 0x040fe20003f84070 */
[----:B------:R-:W-:Y:S01]  /*ba70*/  IMAD.MOV.U32 R7, RZ, RZ, R15 ;  /* 0x000000ffff077224 */ /* 0x000fe200078e000f */
[C---:B------:R-:W-:Y:S01]  /*ba80*/  ISETP.GT.U32.AND P2, PT, R8.reuse, R3, PT ;  /* 0x000000030800720c */ /* 0x040fe20003f44070 */
[----:B------:R-:W-:Y:S01]  /*ba90*/  @!P0 IMAD.MOV R17, RZ, RZ, -R17 ;  /* 0x000000ffff118224 */ /* 0x000fe200078e0a11 */
[----:B------:R-:W-:Y:S01]  /*baa0*/  ISETP.GT.U32.AND P6, PT, R8, R6, PT ;  /* 0x000000060800720c */ /* 0x000fe20003fc4070 */
[C---:B------:R-:W-:Y:S01]  /*bab0*/  IMAD.HI.U32 R15, R9.reuse, R16, RZ ;  /* 0x00000010090f7227 */ /* 0x040fe200078e00ff */
[----:B------:R-:W-:Y:S02]  /*bac0*/  ISETP.GE.AND P0, PT, R12, RZ, PT ;  /* 0x000000ff0c00720c */ /* 0x000fe40003f06270 */
[----:B------:R0:W-:Y:S01]  /*bad0*/  STL [R1+0x66c], R17 ;  /* 0x00066c1101007387 */ /* 0x0001e20000100800 */
[----:B------:R-:W-:-:S04]  /*bae0*/  IMAD.HI.U32 R13, R9, R7, RZ ;  /* 0x00000007090d7227 */ /* 0x000fc800078e00ff */
[----:B------:R-:W-:-:S04]  /*baf0*/  IMAD.HI.U32 R12, R9, R11, RZ ;  /* 0x0000000b090c7227 */ /* 0x000fc800078e00ff */
[----:B------:R-:W-:Y:S02]  /*bb00*/  @!P2 IMAD.IADD R3, R3, 0x1, -R8 ;  /* 0x000000010303a824 */ /* 0x000fe400078e0a08 */
[----:B0-----:R-:W-:Y:S02]  /*bb10*/  IMAD.MOV.U32 R17, RZ, RZ, R5 ;  /* 0x000000ffff117224 */ /* 0x001fe400078e0005 */
[----:B------:R-:W-:Y:S02]  /*bb20*/  IMAD.MOV R15, RZ, RZ, -R15 ;  /* 0x000000ffff0f7224 */ /* 0x000fe400078e0a0f */
[----:B------:R-:W-:Y:S02]  /*bb30*/  IMAD.MOV R13, RZ, RZ, -R13 ;  /* 0x000000ffff0d7224 */ /* 0x000fe400078e0a0d */
[----:B------:R-:W-:Y:S02]  /*bb40*/  IMAD.MOV R12, RZ, RZ, -R12 ;  /* 0x000000ffff0c7224 */ /* 0x000fe400078e0a0c */
[----:B------:R-:W-:Y:S01]  /*bb50*/  @!P1 IMAD.MOV R17, RZ, RZ, -R17 ;  /* 0x000000ffff119224 */ /* 0x000fe200078e0a11 */
[----:B------:R-:W-:Y:S01]  /*bb60*/  ISETP.GT.U32.AND P1, PT, R8, R3, PT ;  /* 0x000000030800720c */ /* 0x000fe20003f24070 */
[----:B------:R-:W-:Y:S01]  /*bb70*/  @!P4 IMAD.IADD R4, R4, 0x1, -R8 ;  /* 0x000000010404c824 */ /* 0x000fe200078e0a08 */
[----:B------:R-:W-:Y:S01]  /*bb80*/  ISETP.GE.AND P4, PT, R14, RZ, PT ;  /* 0x000000ff0e00720c */ /* 0x000fe20003f86270 */
[C---:B------:R-:W-:Y:S01]  /*bb90*/  IMAD R16, R8.reuse, R15, R16 ;  /* 0x0000000f08107224 */ /* 0x040fe200078e0210 */
[----:B------:R-:W-:Y:S01]  /*bba0*/  STL [R1+0x658], R17 ;  /* 0x0006581101007387 */ /* 0x000fe20000100800 */
[----:B------:R-:W-:-:S02]  /*bbb0*/  IMAD R7, R8, R13, R7 ;  /* 0x0000000d08077224 */ /* 0x000fc400078e0207 */
[----:B------:R-:W-:Y:S01]  /*bbc0*/  @!P6 IMAD.IADD R6, R6, 0x1, -R8 ;  /* 0x000000010606e824 */ /* 0x000fe200078e0a08 */
[C---:B------:R-:W-:Y:S01]  /*bbd0*/  ISETP.GT.U32.AND P2, PT, R8.reuse, R16, PT ;  /* 0x000000100800720c */ /* 0x040fe20003f44070 */
[C---:B------:R-:W-:Y:S01]  /*bbe0*/  IMAD R5, R8.reuse, R12, R11 ;  /* 0x0000000c08057224 */ /* 0x040fe200078e020b */
[----:B------:R-:W-:Y:S01]  /*bbf0*/  ISETP.GT.U32.AND P6, PT, R8, R7, PT ;  /* 0x000000070800720c */ /* 0x000fe20003fc4070 */
[----:B------:R-:W-:Y:S02]  /*bc00*/  IMAD.MOV.U32 R14, RZ, RZ, R4 ;  /* 0x000000ffff0e7224 */ /* 0x000fe400078e0004 */
[----:B------:R-:W-:Y:S02]  /*bc10*/  IMAD.MOV.U32 R12, RZ, RZ, R6 ;  /* 0x000000ffff0c7224 */ /* 0x000fe400078e0006 */
[----:B------:R-:W-:Y:S01]  /*bc20*/  @!P3 IMAD.MOV R14, RZ, RZ, -R14 ;  /* 0x000000ffff0eb224 */ /* 0x000fe200078e0a0e */
[----:B------:R-:W-:Y:S01]  /*bc30*/  ISETP.GE.AND P3, PT, R10, RZ, PT ;  /* 0x000000ff0a00720c */ /* 0x000fe20003f66270 */
[----:B------:R-:W-:Y:S01]  /*bc40*/  @!P5 IMAD.MOV R12, RZ, RZ, -R12 ;  /* 0x000000ffff0cd224 */ /* 0x000fe200078e0a0c */
[----:B------:R-:W-:Y:S01]  /*bc50*/  ISETP.GT.U32.AND P5, PT, R8, R5, PT ;  /* 0x000000050800720c */ /* 0x000fe20003fa4070 */
[C---:B------:R-:W-:Y:S01]  /*bc60*/  VIADD R10, R0.reuse, 0xdd ;  /* 0x000000dd000a7836 */ /* 0x040fe20000000000 */
[----:B------:R-:W-:Y:S01]  /*bc70*/  STL [R1+0x654], R14 ;  /* 0x0006540e01007387 */ /* 0x000fe20000100800 */
[----:B------:R-:W-:-:S02]  /*bc80*/  VIADD R13, R0, 0xdc ;  /* 0x000000dc000d7836 */ /* 0x000fc40000000000 */
[--C-:B------:R-:W-:Y:S01]  /*bc90*/  @!P1 IMAD.IADD R3, R3, 0x1, -R8.reuse ;  /* 0x0000000103039824 */ /* 0x100fe200078e0a08 */
[----:B------:R-:W-:Y:S01]  /*bca0*/  ISETP.GE.AND P1, PT, R2, RZ, PT ;  /* 0x000000ff0200720c */ /* 0x000fe20003f26270 */
[--C-:B------:R-:W-:Y:S01]  /*bcb0*/  @!P2 IMAD.IADD R16, R16, 0x1, -R8.reuse ;  /* 0x000000011010a824 */ /* 0x100fe200078e0a08 */
[----:B------:R-:W-:Y:S01]  /*bcc0*/  IABS R2, R10 ;  /* 0x0000000a00027213 */ /* 0x000fe20000000000 */
[----:B------:R-:W-:Y:S01]  /*bcd0*/  @!P6 IMAD.IADD R7, R7, 0x1, -R8 ;  /* 0x000000010707e824 */ /* 0x000fe200078e0a08 */
[----:B------:R-:W-:Y:S01]  /*bce0*/  IABS R11, R13 ;  /* 0x0000000d000b7213 */ /* 0x000fe20000000000 */
[----:B------:R0:W-:Y:S01]  /*bcf0*/  STL [R1+0x664], R12 ;  /* 0x0006640c01007387 */ /* 0x0001e20000100800 */
[----:B------:R-:W-:Y:S01]  /*bd00*/  ISETP.GE.AND P2, PT, R13, RZ, PT ;  /* 0x000000ff0d00720c */ /* 0x000fe20003f46270 */
[----:B------:R-:W-:Y:S01]  /*bd10*/  IMAD.MOV.U32 R13, RZ, RZ, R2 ;  /* 0x000000ffff0d7224 */ /* 0x000fe200078e0002 */
[C---:B------:R-:W-:Y:S01]  /*bd20*/  ISETP.GT.U32.AND P6, PT, R8.reuse, R16, PT ;  /* 0x000000100800720c */ /* 0x040fe20003fc4070 */
[----:B------:R-:W-:Y:S01]  /*bd30*/  @!P5 IMAD.IADD R5, R5, 0x1, -R8 ;  /* 0x000000010505d824 */ /* 0x000fe200078e0a08 */
[----:B------:R-:W-:Y:S01]  /*bd40*/  ISETP.GT.U32.AND P5, PT, R8, R7, PT ;  /* 0x000000070800720c */ /* 0x000fe20003fa4070 */
[----:B------:R-:W-:-:S02]  /*bd50*/  IMAD.MOV.U32 R4, RZ, RZ, R11 ;  /* 0x000000ffff047224 */ /* 0x000fc400078e000b */
[----:B------:R-:W-:-:S04]  /*bd60*/  IMAD.HI.U32 R11, R9, R13, RZ ;  /* 0x0000000d090b7227 */ /* 0x000fc800078e00ff */
[----:B------:R-:W-:-:S04]  /*bd70*/  IMAD.HI.U32 R6, R9, R4, RZ ;  /* 0x0000000409067227 */ /* 0x000fc800078e00ff */
[----:B------:R-:W-:Y:S02]  /*bd80*/  IMAD.MOV R11, RZ, RZ, -R11 ;  /* 0x000000ffff0b7224 */ /* 0x000fe400078e0a0b */
[----:B------:R-:W-:Y:S02]  /*bd90*/  IMAD.MOV R6, RZ, RZ, -R6 ;  /* 0x000000ffff067224 */ /* 0x000fe400078e0a06 */
[----:B0-----:R-:W-:Y:S02]  /*bda0*/  IMAD.MOV.U32 R12, RZ, RZ, R3 ;  /* 0x000000ffff0c7224 */ /* 0x001fe400078e0003 */
[C---:B------:R-:W-:Y:S02]  /*bdb0*/  IMAD R13, R8.reuse, R11, R13 ;  /* 0x0000000b080d7224 */ /* 0x040fe400078e020d */
[C---:B------:R-:W-:Y:S02]  /*bdc0*/  IMAD R2, R8.reuse, R6, R4 ;  /* 0x0000000608027224 */ /* 0x040fe400078e0204 */
[----:B------:R-:W-:Y:S01]  /*bdd0*/  @!P0 IMAD.MOV R12, RZ, RZ, -R12 ;  /* 0x000000ffff0c8224 */ /* 0x000fe200078e0a0c */
[C---:B------:R-:W-:Y:S01]  /*bde0*/  ISETP.GT.U32.AND P0, PT, R8.reuse, R5, PT ;  /* 0x000000050800720c */ /* 0x040fe20003f04070 */
[--C-:B------:R-:W-:Y:S01]  /*bdf0*/  @!P5 IMAD.IADD R7, R7, 0x1, -R8.reuse ;  /* 0x000000010707d824 */ /* 0x100fe200078e0a08 */
[----:B------:R-:W-:Y:S01]  /*be00*/  ISETP.GT.U32.AND P5, PT, R8, R13, PT ;  /* 0x0000000d0800720c */ /* 0x000fe20003fa4070 */
[----:B------:R-:W-:Y:S01]  /*be10*/  @!P6 IMAD.IADD R16, R16, 0x1, -R8 ;  /* 0x000000011010e824 */ /* 0x000fe200078e0a08 */
[----:B------:R-:W-:Y:S01]  /*be20*/  ISETP.GT.U32.AND P6, PT, R8, R2, PT ;  /* 0x000000020800720c */ /* 0x000fe20003fc4070 */
[C---:B------:R-:W-:Y:S01]  /*be30*/  VIADD R6, R0.reuse, 0xde ;  /* 0x000000de00067836 */ /* 0x040fe20000000000 */
[----:B------:R0:W-:Y:S01]  /*be40*/  STL [R1+0x8], R12 ;  /* 0x0000080c01007387 */ /* 0x0001e20000100800 */
[----:B------:R-:W-:-:S02]  /*be50*/  VIADD R3, R0, 0xdf ;  /* 0x000000df00037836 */ /* 0x000fc40000000000 */
[----:B------:R-:W-:Y:S01]  /*be60*/  VIADD R4, R0, 0xe0 ;  /* 0x000000e000047836 */ /* 0x000fe20000000000 */
[----:B------:R-:W-:Y:S01]  /*be70*/  IABS R14, R6 ;  /* 0x00000006000e7213 */ /* 0x000fe20000000000 */
[----:B------:R-:W-:Y:S01]  /*be80*/  IMAD.MOV.U32 R17, RZ, RZ, R16 ;  /* 0x000000ffff117224 */ /* 0x000fe200078e0010 */
[----:B------:R-:W-:Y:S01]  /*be90*/  IABS R11, R3 ;  /* 0x00000003000b7213 */ /* 0x000fe20000000000 */
[--C-:B------:R-:W-:Y:S01]  /*bea0*/  @!P0 IMAD.IADD R5, R5, 0x1, -R8.reuse ;  /* 0x0000000105058824 */ /* 0x100fe200078e0a08 */
[----:B------:R-:W-:Y:S01]  /*beb0*/  ISETP.GE.AND P0, PT, R10, RZ, PT ;  /* 0x000000ff0a00720c */ /* 0x000fe20003f06270 */
[----:B------:R-:W-:Y:S01]  /*bec0*/  @!P5 IMAD.IADD R13, R13, 0x1, -R8 ;  /* 0x000000010d0dd824 */ /* 0x000fe200078e0a08 */
[----:B0-----:R-:W-:Y:S01]  /*bed0*/  IABS R12, R4 ;  /* 0x00000004000c7213 */ /* 0x001fe20000000000 */
[----:B------:R-:W-:-:S03]  /*bee0*/  IMAD.HI.U32 R15, R9, R14, RZ ;  /* 0x0000000e090f7227 */ /* 0x000fc600078e00ff */
[----:B------:R-:W-:Y:S01]  /*bef0*/  ISETP.GT.U32.AND P5, PT, R8, R13, PT ;  /* 0x0000000d0800720c */ /* 0x000fe20003fa4070 */
[----:B------:R-:W-:-:S04]  /*bf00*/  IMAD.HI.U32 R10, R9, R11, RZ ;  /* 0x0000000b090a7227 */ /* 0x000fc800078e00ff */
[----:B------:R-:W-:Y:S01]  /*bf10*/  @!P6 IMAD.IADD R2, R2, 0x1, -R8 ;  /* 0x000000010202e824 */ /* 0x000fe200078e0a08 */
[----:B------:R-:W-:Y:S01]  /*bf20*/  ISETP.GE.AND P6, PT, R6, RZ, PT ;  /* 0x000000ff0600720c */ /* 0x000fe20003fc6270 */
[----:B------:R-:W-:-:S04]  /*bf30*/  IMAD.HI.U32 R6, R9, R12, RZ ;  /* 0x0000000c09067227 */ /* 0x000fc800078e00ff */
[----:B------:R-:W-:Y:S02]  /*bf40*/  IMAD.MOV R15, RZ, RZ, -R15 ;  /* 0x000000ffff0f7224 */ /* 0x000fe400078e0a0f */
[----:B------:R-:W-:Y:S02]  /*bf50*/  IMAD.MOV R10, RZ, RZ, -R10 ;  /* 0x000000ffff0a7224 */ /* 0x000fe400078e0a0a */
[----:B------:R-:W-:Y:S01]  /*bf60*/  @!P4 IMAD.MOV R17, RZ, RZ, -R17 ;  /* 0x000000ffff11c224 */ /* 0x000fe200078e0a11 */
[C---:B------:R-:W-:Y:S01]  /*bf70*/  ISETP.GT.U32.AND P4, PT, R8.reuse, R2, PT ;  /* 0x000000020800720c */ /* 0x040fe20003f84070 */
[C---:B------:R-:W-:Y:S02]  /*bf80*/  IMAD R14, R8.reuse, R15, R14 ;  /* 0x0000000f080e7224 */ /* 0x040fe400078e020e */
[----:B------:R-:W-:Y:S01]  /*bf90*/  IMAD.MOV R6, RZ, RZ, -R6 ;  /* 0x000000ffff067224 */ /* 0x000fe200078e0a06 */
[----:B------:R-:W-:Y:S01]  /*bfa0*/  STL [R1+0xc], R17 ;  /* 0x00000c1101007387 */ /* 0x000fe20000100800 */
[----:B------:R-:W-:-:S02]  /*bfb0*/  IMAD R11, R8, R10, R11 ;  /* 0x0000000a080b7224 */ /* 0x000fc400078e020b */
[----:B------:R-:W-:Y:S01]  /*bfc0*/  @!P3 IMAD.MOV R7, RZ, RZ, -R7 ;  /* 0x000000ffff07b224 */ /* 0x000fe200078e0a07 */
[C---:B------:R-:W-:Y:S01]  /*bfd0*/  ISETP.GT.U32.AND P3, PT, R8.reuse, R14, PT ;  /* 0x0000000e0800720c */ /* 0x040fe20003f64070 */
[C---:B------:R-:W-:Y:S02]  /*bfe0*/  IMAD R12, R8.reuse, R6, R12 ;  /* 0x00000006080c7224 */ /* 0x040fe400078e020c */
[----:B------:R-:W-:Y:S01]  /*bff0*/  @!P1 IMAD.MOV R5, RZ, RZ, -R5 ;  /* 0x000000ffff059224 */ /* 0x000fe200078e0a05 */
[C---:B------:R-:W-:Y:S01]  /*c000*/  ISETP.GT.U32.AND P1, PT, R8.reuse, R11, PT ;  /* 0x0000000b0800720c */ /* 0x040fe20003f24070 */
[--C-:B------:R-:W-:Y:S01]  /*c010*/  @!P5 IMAD.IADD R13, R13, 0x1, -R8.reuse ;  /* 0x000000010d0dd824 */ /* 0x100fe200078e0a08 */
[----:B------:R-:W-:Y:S01]  /*c020*/  ISETP.GT.U32.AND P5, PT, R8, R12, PT ;  /* 0x0000000c0800720c */ /* 0x000fe20003fa4070 */
[----:B------:R-:W-:Y:S01]  /*c030*/  @!P4 IMAD.IADD R2, R2, 0x1, -R8 ;  /* 0x000000010202c824 */ /* 0x000fe200078e0a08 */
[----:B------:R-:W-:Y:S01]  /*c040*/  ISETP.GE.AND P4, PT, R3, RZ, PT ;  /* 0x000000ff0300720c */ /* 0x000fe20003f86270 */
[C---:B------:R-:W-:Y:S01]  /*c050*/  VIADD R15, R0.reuse, 0xe1 ;  /* 0x000000e1000f7836 */ /* 0x040fe20000000000 */
[----:B------:R0:W-:Y:S01]  /*c060*/  STL [R1+0x648], R7 ;  /* 0x0006480701007387 */ /* 0x0001e20000100800 */
[----:B------:R-:W-:-:S02]  /*c070*/  VIADD R3, R0, 0xe2 ;  /* 0x000000e200037836 */ /* 0x000fc40000000000 */
[----:B------:R-:W-:Y:S01]  /*c080*/  @!P3 IMAD.IADD R14, R14, 0x1, -R8 ;  /* 0x000000010e0eb824 */ /* 0x000fe200078e0a08 */
[----:B------:R-:W-:Y:S01]  /*c090*/  IABS R6, R15 ;  /* 0x0000000f00067213 */ /* 0x000fe20000000000 */
[----:B------:R-:W-:Y:S01]  /*c0a0*/  IMAD.MOV.U32 R10, RZ, RZ, R2 ;  /* 0x000000ffff0a7224 */ /* 0x000fe200078e0002 */
[----:B------:R-:W-:Y:S01]  /*c0b0*/  ISETP.GE.AND P3, PT, R4, RZ, PT ;  /* 0x000000ff0400720c */ /* 0x000fe20003f66270 */
[--C-:B------:R-:W-:Y:S01]  /*c0c0*/  @!P1 IMAD.IADD R11, R11, 0x1, -R8.reuse ;  /* 0x000000010b0b9824 */ /* 0x100fe200078e0a08 */
[----:B------:R-:W-:Y:S01]  /*c0d0*/  ISETP.GT.U32.AND P1, PT, R8, R14, PT ;  /* 0x0000000e0800720c */ /* 0x000fe20003f24070 */
[----:B------:R-:W-:Y:S01]  /*c0e0*/  @!P5 IMAD.IADD R12, R12, 0x1, -R8 ;  /* 0x000000010c0cd824 */ /* 0x000fe200078e0a08 */
[----:B0-----:R-:W-:Y:S01]  /*c0f0*/  IABS R7, R3 ;  /* 0x0000000300077213 */ /* 0x001fe20000000000 */
[C---:B------:R-:W-:Y:S01]  /*c100*/  IMAD.HI.U32 R4, R9.reuse, R6, RZ ;  /* 0x0000000609047227 */ /* 0x040fe200078e00ff */
[----:B------:R-:W-:Y:S01]  /*c110*/  ISETP.GT.U32.AND P5, PT, R8, R11, PT ;  /* 0x0000000b0800720c */ /* 0x000fe20003fa4070 */
[----:B------:R0:W-:Y:S02]  /*c120*/  STL [R1+0x64c], R5 ;  /* 0x00064c0501007387 */ /* 0x0001e40000100800 */
[----:B------:R-:W-:-:S04]  /*c130*/  IMAD.HI.U32 R2, R9, R7, RZ ;  /* 0x0000000709027227 */ /* 0x000fc800078e00ff */
[----:B------:R-:W-:Y:S02]  /*c140*/  IMAD.MOV R4, RZ, RZ, -R4 ;  /* 0x000000ffff047224 */ /* 0x000fe400078e0a04 */
[----:B------:R-:W-:Y:S02]  /*c150*/  IMAD.MOV R2, RZ, RZ, -R2 ;  /* 0x000000ffff027224 */ /* 0x000fe400078e0a02 */
[C---:B------:R-:W-:Y:S02]  /*c160*/  IMAD R4, R8.reuse, R4, R6 ;  /* 0x0000000408047224 */ /* 0x040fe400078e0206 */
[----:B------:R-:W-:Y:S02]  /*c170*/  IMAD R2, R8, R2, R7 ;  /* 0x0000000208027224 */ /* 0x000fe400078e0207 */
[----:B0-----:R-:W-:Y:S02]  /*c180*/  VIADD R5, R0, 0xe3 ;  /* 0x000000e300057836 */ /* 0x001fe40000000000 */
[--C-:B------:R-:W-:Y:S01]  /*c190*/  @!P1 IMAD.IADD R14, R14, 0x1, -R8.reuse ;  /* 0x000000010e0e9824 */ /* 0x100fe200078e0a08 */
[C---:B------:R-:W-:Y:S01]  /*c1a0*/  ISETP.GT.U32.AND P1, PT, R8.reuse, R4, PT ;  /* 0x000000040800720c */ /* 0x040fe20003f24070 */
[----:B------:R-:W-:Y:S01]  /*c1b0*/  @!P5 IMAD.IADD R11, R11, 0x1, -R8 ;  /* 0x000000010b0bd824 */ /* 0x000fe200078e0a08 */
[C---:B------:R-:W-:Y:S01]  /*c1c0*/  ISETP.GT.U32.AND P5, PT, R8.reuse, R2, PT ;  /* 0x000000020800720c */ /* 0x040fe20003fa4070 */
[----:B------:R-:W-:Y:S01]  /*c1d0*/  @!P2 IMAD.MOV R10, RZ, RZ, -R10 ;  /* 0x000000ffff0aa224 */ /* 0x000fe200078e0a0a */
[----:B------:R-:W-:Y:S01]  /*c1e0*/  IABS R17, R5 ;  /* 0x0000000500117213 */ /* 0x000fe20000000000 */
[----:B------:R-:W-:Y:S01]  /*c1f0*/  @!P0 IMAD.MOV R13, RZ, RZ, -R13 ;  /* 0x000000ffff0d8224 */ /* 0x000fe200078e0a0d */
[----:B------:R-:W-:Y:S01]  /*c200*/  ISETP.GT.U32.AND P2, PT, R8, R12, PT ;  /* 0x0000000c0800720c */ /* 0x000fe20003f44070 */
[----:B------:R-:W-:Y:S01]  /*c210*/  VIADD R6, R0, 0xe4 ;  /* 0x000000e400067836 */ /* 0x000fe20000000000 */
[----:B------:R0:W-:Y:S01]  /*c220*/  STL [R1+0x644], R10 ;  /* 0x0006440a01007387 */ /* 0x0001e20000100800 */
[----:B------:R-:W-:-:S03]  /*c230*/  IMAD.HI.U32 R18, R9, R17, RZ ;  /* 0x0000001109127227 */ /* 0x000fc600078e00ff */
[----:B------:R1:W-:Y:S01]  /*c240*/  STL [R1+0x324], R13 ;  /* 0x0003240d01007387 */ /* 0x0003e20000100800 */
[----:B------:R-:W-:Y:S02]  /*c250*/  IMAD.MOV R18, RZ, RZ, -R18 ;  /* 0x000000ffff127224 */ /* 0x000fe400078e0a12 */
[--C-:B------:R-:W-:Y:S01]  /*c260*/  @!P1 IMAD.IADD R4, R4, 0x1, -R8.reuse ;  /* 0x0000000104049824 */ /* 0x100fe200078e0a08 */
[----:B------:R-:W-:Y:S01]  /*c270*/  ISETP.GE.AND P1, PT, R3, RZ, PT ;  /* 0x000000ff0300720c */ /* 0x000fe20003f26270 */
[----:B------:R-:W-:Y:S01]  /*c280*/  @!P5 IMAD.IADD R2, R2, 0x1, -R8 ;  /* 0x000000010202d824 */ /* 0x000fe200078e0a08 */
[----:B0-----:R-:W-:Y:S01]  /*c290*/  IABS R10, R6 ;  /* 0x00000006000a7213 */ /* 0x001fe20000000000 */
[C---:B------:R-:W-:Y:S01]  /*c2a0*/  IMAD R3, R8.reuse, R18, R17 ;  /* 0x0000001208037224 */ /* 0x040fe200078e0211 */
[----:B------:R-:W-:Y:S01]  /*c2b0*/  ISETP.GT.U32.AND P0, PT, R8, R4, PT ;  /* 0x000000040800720c */ /* 0x000fe20003f04070 */
[----:B------:R-:W-:Y:S01]  /*c2c0*/  VIADD R7, R0, 0xe5 ;  /* 0x000000e500077836 */ /* 0x000fe20000000000 */
[----:B------:R-:W-:Y:S01]  /*c2d0*/  ISETP.GT.U32.AND P5, PT, R8, R2, PT ;  /* 0x000000020800720c */ /* 0x000fe20003fa4070 */
[----:B-1----:R-:W-:-:S02]  /*c2e0*/  IMAD.MOV.U32 R13, RZ, RZ, R14 ;  /* 0x000000ffff0d7224 */ /* 0x002fc400078e000e */
[----:B------:R-:W-:Y:S01]  /*c2f0*/  @!P2 IMAD.IADD R12, R12, 0x1, -R8 ;  /* 0x000000010c0ca824 */ /* 0x000fe200078e0a08 */
[----:B------:R-:W-:Y:S01]  /*c300*/  ISETP.GE.AND P2, PT, R15, RZ, PT ;  /* 0x000000ff0f00720c */ /* 0x000fe20003f46270 */
[----:B------:R-:W-:Y:S01]  /*c310*/  @!P6 IMAD.MOV R13, RZ, RZ, -R13 ;  /* 0x000000ffff0de224 */ /* 0x000fe200078e0a0d */
[----:B------:R-:W-:Y:S01]  /*c320*/  ISETP.GT.U32.AND P6, PT, R8, R3, PT ;  /* 0x000000030800720c */ /* 0x000fe20003fc4070 */
[C---:B------:R-:W-:Y:S01]  /*c330*/  IMAD.HI.U32 R16, R9.reuse, R10, RZ ;  /* 0x0000000a09107227 */ /* 0x040fe200078e00ff */
[----:B------:R-:W-:Y:S02]  /*c340*/  IABS R15, R7 ;  /* 0x00000007000f7213 */ /* 0x000fe40000000000 */
[----:B------:R-:W-:Y:S01]  /*c350*/  STL [R1+0x320], R13 ;  /* 0x0003200d01007387 */ /* 0x000fe20000100800 */
[----:B------:R-:W-:Y:S01]  /*c360*/  @!P3 IMAD.MOV R12, RZ, RZ, -R12 ;  /* 0x000000ffff0cb224 */ /* 0x000fe200078e0a0c */
[----:B------:R-:W-:Y:S01]  /*c370*/  ISETP.GE.AND P3, PT, R6, RZ, PT ;  /* 0x000000ff0600720c */ /* 0x000fe20003f66270 */
[----:B------:R-:W-:-:S04]  /*c380*/  IMAD.HI.U32 R6, R9, R15, RZ ;  /* 0x0000000f09067227 */ /* 0x000fc800078e00ff */
[----:B------:R-:W-:Y:S02]  /*c390*/  IMAD.MOV R16, RZ, RZ, -R16 ;  /* 0x000000ffff107224 */ /* 0x000fe400078e0a10 */
[----:B------:R-:W-:Y:S01]  /*c3a0*/  @!P4 IMAD.MOV R11, RZ, RZ, -R11 ;  /* 0x000000ffff0bc224 */ /* 0x000fe200078e0a0b */
[----:B------:R-:W-:Y:S01]  /*c3b0*/  ISETP.GE.AND P4, PT, R5, RZ, PT ;  /* 0x000000ff0500720c */ /* 0x000fe20003f86270 */
[----:B------:R-:W-:Y:S02]  /*c3c0*/  IMAD.MOV R6, RZ, RZ, -R6 ;  /* 0x000000ffff067224 */ /* 0x000fe400078e0a06 */
[----:B------:R-:W-:Y:S01]  /*c3d0*/  @!P5 IMAD.IADD R2, R2, 0x1, -R8 ;  /* 0x000000010202d824 */ /* 0x000fe200078e0a08 */
[----:B------:R0:W-:Y:S01]  /*c3e0*/  STL [R1+0x384], R11 ;  /* 0x0003840b01007387 */ /* 0x0001e20000100800 */
[C---:B------:R-:W-:Y:S02]  /*c3f0*/  IMAD R10, R8.reuse, R16, R10 ;  /* 0x00000010080a7224 */ /* 0x040fe400078e020a */
[--C-:B------:R-:W-:Y:S01]  /*c400*/  @!P6 IMAD.IADD R3, R3, 0x1, -R8.reuse ;  /* 0x000000010303e824 */ /* 0x100fe200078e0a08 */
[----:B------:R1:W-:Y:S01]  /*c410*/  STL [R1+0x10], R12 ;  /* 0x0000100c01007387 */ /* 0x0003e20000100800 */
[C---:B------:R-:W-:Y:S01]  /*c420*/  IMAD R15, R8.reuse, R6, R15 ;  /* 0x00000006080f7224 */ /* 0x040fe200078e020f */
[----:B------:R-:W-:Y:S01]  /*c430*/  ISETP.GT.U32.AND P5, PT, R8, R10, PT ;  /* 0x0000000a0800720c */ /* 0x000fe20003fa4070 */
[----:B------:R-:W-:Y:S01]  /*c440*/  VIADD R5, R0, 0xe6 ;  /* 0x000000e600057836 */ /* 0x000fe20000000000 */
[----:B------:R-:W-:Y:S01]  /*c450*/  ISETP.GT.U32.AND P6, PT, R8, R3, PT ;  /* 0x000000030800720c */ /* 0x000fe20003fc4070 */
[----:B------:R-:W-:Y:S01]  /*c460*/  @!P0 IMAD.IADD R4, R4, 0x1, -R8 ;  /* 0x0000000104048824 */ /* 0x000fe200078e0a08 */
[----:B------:R-:W-:Y:S01]  /*c470*/  ISETP.GE.AND P0, PT, R7, RZ, PT ;  /* 0x000000ff0700720c */ /* 0x000fe20003f06270 */
[----:B0-----:R-:W-:-:S02]  /*c480*/  IMAD.MOV.U32 R11, RZ, RZ, R2 ;  /* 0x000000ffff0b7224 */ /* 0x001fc400078e0002 */
[----:B------:R-:W-:Y:S01]  /*c490*/  IMAD.MOV.U32 R13, RZ, RZ, R4 ;  /* 0x000000ffff0d7224 */ /* 0x000fe200078e0004 */
[----:B-1----:R-:W-:Y:S01]  /*c4a0*/  IABS R12, R5 ;  /* 0x00000005000c7213 */ /* 0x002fe20000000000 */
[----:B------:R-:W-:Y:S01]  /*c4b0*/  @!P1 IMAD.MOV R11, RZ, RZ, -R11 ;  /* 0x000000ffff0b9224 */ /* 0x000fe200078e0a0b */
[----:B------:R-:W-:Y:S01]  /*c4c0*/  ISETP.GT.U32.AND P1, PT, R8, R15, PT ;  /* 0x0000000f0800720c */ /* 0x000fe20003f24070 */
[----:B------:R-:W-:Y:S01]  /*c4d0*/  @!P2 IMAD.MOV R13, RZ, RZ, -R13 ;  /* 0x000000ffff0da224 */ /* 0x000fe200078e0a0d */
[----:B------:R-:W-:Y:S01]  /*c4e0*/  ISETP.GE.AND P2, PT, R5, RZ, PT ;  /* 0x000000ff0500720c */ /* 0x000fe20003f46270 */
[----:B------:R-:W-:-:S03]  /*c4f0*/  IMAD.HI.U32 R5, R9, R12, RZ ;  /* 0x0000000c09057227 */ /* 0x000fc600078e00ff */
[----:B------:R0:W-:Y:S01]  /*c500*/  STL [R1+0x14], R13 ;  /* 0x0000140d01007387 */ /* 0x0001e20000100800 */
[--C-:B------:R-:W-:Y:S02]  /*c510*/  @!P5 IMAD.IADD R10, R10, 0x1, -R8.reuse ;  /* 0x000000010a0ad824 */ /* 0x100fe400078e0a08 */
[----:B------:R-:W-:Y:S01]  /*c520*/  IMAD.MOV R5, RZ, RZ, -R5 ;  /* 0x000000ffff057224 */ /* 0x000fe200078e0a05 */
[----:B------:R1:W-:Y:S01]  /*c530*/  STL [R1+0x334], R11 ;  /* 0x0003340b01007387 */ /* 0x0003e20000100800 */
[--C-:B------:R-:W-:Y:S01]  /*c540*/  @!P6 IMAD.IADD R3, R3, 0x1, -R8.reuse ;  /* 0x000000010303e824 */ /* 0x100fe200078e0a08 */
[C---:B------:R-:W-:Y:S01]  /*c550*/  ISETP.GT.U32.AND P5, PT, R8.reuse, R10, PT ;  /* 0x0000000a0800720c */ /* 0x040fe20003fa4070 */
[----:B------:R-:W-:Y:S02]  /*c560*/  @!P1 IMAD.IADD R15, R15, 0x1, -R8 ;  /* 0x000000010f0f9824 */ /* 0x000fe400078e0a08 */
[C---:B------:R-:W-:Y:S02]  /*c570*/  IMAD R12, R8.reuse, R5, R12 ;  /* 0x00000005080c7224 */ /* 0x040fe400078e020c */
[----:B0-----:R-:W-:Y:S01]  /*c580*/  IMAD.MOV.U32 R13, RZ, RZ, R3 ;  /* 0x000000ffff0d7224 */ /* 0x001fe200078e0003 */
[----:B------:R-:W-:Y:S01]  /*c590*/  ISETP.GT.U32.AND P1, PT, R8, R15, PT ;  /* 0x0000000f0800720c */ /* 0x000fe20003f24070 */
[----:B------:R-:W-:-:S02]  /*c5a0*/  VIADD R2, R0, 0xe7 ;  /* 0x000000e700027836 */ /* 0x000fc40000000000 */
[----:B------:R-:W-:Y:S02]  /*c5b0*/  VIADD R6, R0, 0xe8 ;  /* 0x000000e800067836 */ /* 0x000fe40000000000 */
[----:B------:R-:W-:Y:S01]  /*c5c0*/  @!P4 IMAD.MOV R13, RZ, RZ, -R13 ;  /* 0x000000ffff0dc224 */ /* 0x000fe200078e0a0d */
[----:B------:R-:W-:Y:S01]  /*c5d0*/  ISETP.GT.U32.AND P4, PT, R8, R12, PT ;  /* 0x0000000c0800720c */ /* 0x000fe20003f84070 */
[----:B------:R-:W-:Y:S01]  /*c5e0*/  @!P5 IMAD.IADD R10, R10, 0x1, -R8 ;  /* 0x000000010a0ad824 */ /* 0x000fe200078e0a08 */
[----:B------:R-:W-:Y:S01]  /*c5f0*/  IABS R4, R2 ;  /* 0x0000000200047213 */ /* 0x000fe20000000000 */
[----:B------:R-:W-:Y:S01]  /*c600*/  VIADD R14, R0, 0xea ;  /* 0x000000ea000e7836 */ /* 0x000fe20000000000 */
[----:B------:R-:W-:Y:S01]  /*c610*/  IABS R7, R6 ;  /* 0x0000000600077213 */ /* 0x000fe20000000000 */
[----:B------:R-:W-:Y:S01]  /*c620*/  @!P3 IMAD.MOV R10, RZ, RZ, -R10 ;  /* 0x000000ffff0ab224 */ /* 0x000fe200078e0a0a */
[----:B------:R-:W-:Y:S01]  /*c630*/  ISETP.GE.AND P6, PT, R2, RZ, PT ;  /* 0x000000ff0200720c */ /* 0x000fe20003fc6270 */
[C---:B-1----:R-:W-:Y:S01]  /*c640*/  IMAD.HI.U32 R11, R9.reuse, R4, RZ ;  /* 0x00000004090b7227 */ /* 0x042fe200078e00ff */
[----:B------:R-:W-:Y:S01]  /*c650*/  ISETP.GE.AND P5, PT, R6, RZ, PT ;  /* 0x000000ff0600720c */ /* 0x000fe20003fa6270 */
[----:B------:R-:W-:Y:S02]  /*c660*/  STL [R1+0x330], R13 ;  /* 0x0003300d01007387 */ /* 0x000fe40000100800 */
[----:B------:R-:W-:-:S02]  /*c670*/  IMAD.HI.U32 R3, R9, R7, RZ ;  /* 0x0000000709037227 */ /* 0x000fc400078e00ff */
[----:B------:R0:W-:Y:S02]  /*c680*/  STL [R1+0x344], R10 ;  /* 0x0003440a01007387 */ /* 0x0001e40000100800 */
[----:B------:R-:W-:Y:S02]  /*c690*/  VIADD R2, R0, 0xe9 ;  /* 0x000000e900027836 */ /* 0x000fe40000000000 */
[----:B------:R-:W-:Y:S02]  /*c6a0*/  IMAD.MOV R11, RZ, RZ, -R11 ;  /* 0x000000ffff0b7224 */ /* 0x000fe400078e0a0b */
[----:B------:R-:W-:Y:S01]  /*c6b0*/  IMAD.MOV R6, RZ, RZ, -R3 ;  /* 0x000000ffff067224 */ /* 0x000fe200078e0a03 */
[----:B------:R-:W-:Y:S01]  /*c6c0*/  IABS R5, R2 ;  /* 0x0000000200057213 */ /* 0x000fe20000000000 */
[--C-:B------:R-:W-:Y:S01]  /*c6d0*/  @!P1 IMAD.IADD R15, R15, 0x1, -R8.reuse ;  /* 0x000000010f0f9824 */ /* 0x100fe200078e0a08 */
[----:B------:R-:W-:Y:S01]  /*c6e0*/  ISETP.GE.AND P3, PT, R2, RZ, PT ;  /* 0x000000ff0200720c */ /* 0x000fe20003f66270 */
[----:B------:R-:W-:-:S02]  /*c6f0*/  @!P4 IMAD.IADD R12, R12, 0x1, -R8 ;  /* 0x000000010c0cc824 */ /* 0x000fc400078e0a08 */
[C---:B------:R-:W-:Y:S02]  /*c700*/  IMAD R3, R8.reuse, R11, R4 ;  /* 0x0000000b08037224 */ /* 0x040fe400078e0204 */
[C---:B------:R-:W-:Y:S01]  /*c710*/  IMAD R7, R8.reuse, R6, R7 ;  /* 0x0000000608077224 */ /* 0x040fe200078e0207 */
[C---:B------:R-:W-:Y:S01]  /*c720*/  ISETP.GT.U32.AND P4, PT, R8.reuse, R12, PT ;  /* 0x0000000c0800720c */ /* 0x040fe20003f84070 */
[----:B------:R-:W-:Y:S01]  /*c730*/  IMAD.MOV.U32 R4, RZ, RZ, R15 ;  /* 0x000000ffff047224 */ /* 0x000fe200078e000f */
[----:B------:R-:W-:Y:S01]  /*c740*/  ISETP.GT.U32.AND P1, PT, R8, R3, PT ;  /* 0x000000030800720c */ /* 0x000fe20003f24070 */
[----:B------:R-:W-:Y:S01]  /*c750*/  IMAD.HI.U32 R2, R9, R5, RZ ;  /* 0x0000000509027227 */ /* 0x000fe200078e00ff */
[----:B------:R-:W-:-:S03]  /*c760*/  IABS R6, R14 ;  /* 0x0000000e00067213 */ /* 0x000fc60000000000 */
[----:B------:R-:W-:Y:S01]  /*c770*/  @!P0 IMAD.MOV R4, RZ, RZ, -R4 ;  /* 0x000000ffff048224 */ /* 0x000fe200078e0a04 */
[----:B------:R-:W-:Y:S01]  /*c780*/  ISETP.GT.U32.AND P0, PT, R8, R7, PT ;  /* 0x000000070800720c */ /* 0x000fe20003f04070 */
[----:B------:R-:W-:Y:S02]  /*c790*/  IMAD.MOV R2, RZ, RZ, -R2 ;  /* 0x000000ffff027224 */ /* 0x000fe400078e0a02 */
[----:B0-----:R-:W-:Y:S01]  /*c7a0*/  VIADD R10, R0, 0xeb ;  /* 0x000000eb000a7836 */ /* 0x001fe20000000000 */
[----:B------:R0:W-:Y:S01]  /*c7b0*/  STL [R1+0x33c], R4 ;  /* 0x00033c0401007387 */ /* 0x0001e20000100800 */
[----:B------:R-:W-:Y:S02]  /*c7c0*/  IMAD R11, R8, R2, R5 ;  /* 0x00000002080b7224 */ /* 0x000fe400078e0205 */
[--C-:B------:R-:W-:Y:S01]  /*c7d0*/  @!P4 IMAD.IADD R12, R12, 0x1, -R8.reuse ;  /* 0x000000010c0cc824 */ /* 0x100fe200078e0a08 */
[----:B------:R-:W-:Y:S01]  /*c7e0*/  IABS R5, R10 ;  /* 0x0000000a00057213 */ /* 0x000fe20000000000 */
[----:B------:R-:W-:Y:S01]  /*c7f0*/  @!P1 IMAD.IADD R3, R3, 0x1, -R8 ;  /* 0x0000000103039824 */ /* 0x000fe200078e0a08 */
[----:B------:R-:W-:Y:S01]  /*c800*/  ISETP.GT.U32.AND P4, PT, R8, R11, PT ;  /* 0x0000000b0800720c */ /* 0x000fe20003f84070 */
[----:B------:R-:W-:-:S02]  /*c810*/  VIADD R2, R0, 0xec ;  /* 0x000000ec00027836 */ /* 0x000fc40000000000 */
[----:B------:R-:W-:Y:S01]  /*c820*/  @!P0 IMAD.IADD R7, R7, 0x1, -R8 ;  /* 0x0000000107078824 */ /* 0x000fe200078e0a08 */
[C---:B------:R-:W-:Y:S01]  /*c830*/  ISETP.GT.U32.AND P1, PT, R8.reuse, R3, PT ;  /* 0x000000030800720c */ /* 0x040fe20003f24070 */
[----:B------:R-:W-:Y:S01]  /*c840*/  IMAD.MOV.U32 R15, RZ, RZ, R12 ;  /* 0x000000ffff0f7224 */ /* 0x000fe200078e000c */
[----:B0-----:R-:W-:Y:S01]  /*c850*/  IABS R4, R2 ;  /* 0x0000000200047213 */ /* 0x001fe20000000000 */
[----:B------:R-:W-:Y:S01]  /*c860*/  IMAD.HI.U32 R13, R9, R6, RZ ;  /* 0x00000006090d7227 */ /* 0x000fe200078e00ff */
[----:B------:R-:W-:-:S03]  /*c870*/  ISETP.GT.U32.AND P0, PT, R8, R7, PT ;  /* 0x000000070800720c */ /* 0x000fc60003f04070 */
[----:B------:R-:W-:-:S04]  /*c880*/  IMAD.HI.U32 R12, R9, R5, RZ ;  /* 0x00000005090c7227 */ /* 0x000fc800078e00ff */
[--C-:B------:R-:W-:Y:S02]  /*c890*/  @!P4 IMAD.IADD R11, R11, 0x1, -R8.reuse ;  /* 0x000000010b0bc824 */ /* 0x100fe400078e0a08 */
[----:B------:R-:W-:Y:S01]  /*c8a0*/  @!P2 IMAD.MOV R15, RZ, RZ, -R15 ;  /* 0x000000ffff0fa224 */ /* 0x000fe200078e0a0f */
[----:B------:R-:W-:Y:S01]  /*c8b0*/  ISETP.GE.AND P2, PT, R14, RZ, PT ;  /* 0x000000ff0e00720c */ /* 0x000fe20003f46270 */
[----:B------:R-:W-:Y:S01]  /*c8c0*/  @!P1 IMAD.IADD R3, R3, 0x1, -R8 ;  /* 0x0000000103039824 */ /* 0x000fe200078e0a08 */
[----:B------:R-:W-:Y:S01]  /*c8d0*/  ISETP.GT.U32.AND P4, PT, R8, R11, PT ;  /* 0x0000000b0800720c */ /* 0x000fe20003f84070 */
[----:B------:R-:W-:Y:S01]  /*c8e0*/  IMAD.HI.U32 R14, R9, R4, RZ ;  /* 0x00000004090e7227 */ /* 0x000fe200078e00ff */
[----:B------:R0:W-:Y:S01]  /*c8f0*/  STL [R1+0x350], R15 ;  /* 0x0003500f01007387 */ /* 0x0001e20000100800 */
[----:B------:R-:W-:Y:S02]  /*c900*/  ISETP.GE.AND P1, PT, R10, RZ, PT ;  /* 0x000000ff0a00720c */ /* 0x000fe40003f26270 */
[----:B------:R-:W-:-:S02]  /*c910*/  IMAD.MOV R13, RZ, RZ, -R13 ;  /* 0x000000ffff0d7224 */ /* 0x000fc400078e0a0d */
[----:B------:R-:W-:Y:S02]  /*c920*/  IMAD.MOV R12, RZ, RZ, -R12 ;  /* 0x000000ffff0c7224 */ /* 0x000fe400078e0a0c */
[----:B------:R-:W-:Y:S02]  /*c930*/  @!P0 IMAD.IADD R7, R7, 0x1, -R8 ;  /* 0x0000000107078824 */ /* 0x000fe400078e0a08 */
[----:B------:R-:W-:Y:S02]  /*c940*/  IMAD.MOV.U32 R16, RZ, RZ, R3 ;  /* 0x000000ffff107224 */ /* 0x000fe400078e0003 */
[----:B------:R-:W-:Y:S02]  /*c950*/  IMAD.MOV R10, RZ, RZ, -R14 ;  /* 0x000000ffff0a7224 */ /* 0x000fe400078e0a0e */
[C---:B------:R-:W-:Y:S02]  /*c960*/  IMAD R6, R8.reuse, R13, R6 ;  /* 0x0000000d08067224 */ /* 0x040fe400078e0206 */
[----:B------:R-:W-:-:S02]  /*c970*/  IMAD R5, R8, R12, R5 ;  /* 0x0000000c08057224 */ /* 0x000fc400078e0205 */
[----:B0-----:R-:W-:Y:S01]  /*c980*/  IMAD.MOV.U32 R15, RZ, RZ, R7 ;  /* 0x000000ffff0f7224 */ /* 0x001fe200078e0007 */
[C---:B------:R-:W-:Y:S01]  /*c990*/  ISETP.GT.U32.AND P0, PT, R8.reuse, R6, PT ;  /* 0x000000060800720c */ /* 0x040fe20003f04070 */
[----:B------:R-:W-:Y:S01]  /*c9a0*/  @!P6 IMAD.MOV R16, RZ, RZ, -R16 ;  /* 0x000000ffff10e224 */ /* 0x000fe200078e0a10 */
[C---:B------:R-:W-:Y:S01]  /*c9b0*/  ISETP.GT.U32.AND P6, PT, R8.reuse, R5, PT ;  /* 0x000000050800720c */ /* 0x040fe20003fc4070 */
[C---:B------:R-:W-:Y:S02]  /*c9c0*/  IMAD R4, R8.reuse, R10, R4 ;  /* 0x0000000a08047224 */ /* 0x040fe400078e0204 */
[----:B------:R-:W-:Y:S01]  /*c9d0*/  @!P5 IMAD.MOV R15, RZ, RZ, -R15 ;  /* 0x000000ffff0fd224 */ /* 0x000fe200078e0a0f */
[----:B------:R-:W-:Y:S01]  /*c9e0*/  STL [R1+0x34c], R16 ;  /* 0x00034c1001007387 */ /* 0x000fe20000100800 */
[----:B------:R-:W-:Y:S01]  /*c9f0*/  @!P4 IMAD.IADD R11, R11, 0x1, -R8 ;  /* 0x000000010b0bc824 */ /* 0x000fe200078e0a08 */
[----:B------:R-:W-:Y:S01]  /*ca00*/  ISETP.GT.U32.AND P4, PT, R8, R4, PT ;  /* 0x000000040800720c */ /* 0x000fe20003f84070 */
[----:B------:R-:W-:Y:S01]  /*ca10*/  VIADD R3, R0, 0xed ;  /* 0x000000ed00037836 */ /* 0x000fe20000000000 */
[----:B------:R0:W-:Y:S01]  /*ca20*/  STL [R1+0x18], R15 ;  /* 0x0000180f01007387 */ /* 0x0001e20000100800 */
[----:B------:R-:W-:Y:S01]  /*ca30*/  ISETP.GE.AND P5, PT, R2, RZ, PT ;  /* 0x000000ff0200720c */ /* 0x000fe20003fa6270 */
[----:B------:R-:W-:-:S02]  /*ca40*/  IMAD.MOV.U32 R13, RZ, RZ, R11 ;  /* 0x000000ffff0d7224 */ /* 0x000fc400078e000b */
[--C-:B------:R-:W-:Y:S01]  /*ca50*/  @!P0 IMAD.IADD R6, R6, 0x1, -R8.reuse ;  /* 0x0000000106068824 */ /* 0x100fe200078e0a08 */
[----:B------:R-:W-:Y:S01]  /*ca60*/  IABS R2, R3 ;  /* 0x0000000300027213 */ /* 0x000fe20000000000 */
[--C-:B------:R-:W-:Y:S01]  /*ca70*/  @!P6 IMAD.IADD R5, R5, 0x1, -R8.reuse ;  /* 0x000000010505e824 */ /* 0x100fe200078e0a08 */
[----:B------:R-:W-:Y:S01]  /*ca80*/  ISETP.GE.AND P0, PT, R3, RZ, PT ;  /* 0x000000ff0300720c */ /* 0x000fe20003f06270 */
[----:B------:R-:W-:Y:S01]  /*ca90*/  VIADD R7, R0, 0xef ;  /* 0x000000ef00077836 */ /* 0x000fe20000000000 */
[----:B------:R-:W-:Y:S01]  /*caa0*/  ISETP.GT.U32.AND P6, PT, R8, R6, PT ;  /* 0x000000060800720c */ /* 0x000fe20003fc4070 */
[----:B0-----:R-:W-:Y:S02]  /*cab0*/  VIADD R15, R0, 0xee ;  /* 0x000000ee000f7836 */ /* 0x001fe40000000000 */
[----:B------:R-:W-:Y:S01]  /*cac0*/  @!P4 IMAD.IADD R4, R4, 0x1, -R8 ;  /* 0x000000010404c824 */ /* 0x000fe200078e0a08 */
[C---:B------:R-:W-:Y:S01]  /*cad0*/  ISETP.GT.U32.AND P4, PT, R8.reuse, R5, PT ;  /* 0x000000050800720c */ /* 0x040fe20003f84070 */
[----:B------:R-:W-:Y:S01]  /*cae0*/  @!P3 IMAD.MOV R13, RZ, RZ, -R13 ;  /* 0x000000ffff0db224 */ /* 0x000fe200078e0a0d */
[----:B------:R-:W-:Y:S01]  /*caf0*/  IABS R10, R15 ;  /* 0x0000000f000a7213 */ /* 0x000fe20000000000 */
[----:B------:R-:W-:Y:S01]  /*cb00*/  IMAD.U32 R87, RZ, RZ, UR13 ;  /* 0x0000000dff577e24 */ /* 0x000fe2000f8e00ff */
[----:B------:R-:W-:Y:S01]  /*cb10*/  IABS R11, R7 ;  /* 0x00000007000b7213 */ /* 0x000fe20000000000 */
[----:B------:R-:W-:Y:S01]  /*cb20*/  IMAD.U32 R85, RZ, RZ, UR14 ;  /* 0x0000000eff557e24 */ /* 0x000fe2000f8e00ff */
[----:B------:R0:W-:Y:S01]  /*cb30*/  STL [R1+0x20], R13 ;  /* 0x0000200d01007387 */ /* 0x0001e20000100800 */
[----:B------:R-:W-:Y:S01]  /*cb40*/  IMAD.MOV.U32 R3, RZ, RZ, R10 ;  /* 0x000000ffff037224 */ /* 0x000fe200078e000a */
[----:B------:R-:W-:Y:S01]  /*cb50*/  ISETP.GT.U32.AND P3, PT, R8, R4, PT ;  /* 0x000000040800720c */ /* 0x000fe20003f64070 */
[----:B------:R-:W-:-:S04]  /*cb60*/  IMAD.HI.U32 R10, R9, R2, RZ ;  /* 0x00000002090a7227 */ /* 0x000fc800078e00ff */
[----:B------:R-:W-:-:S04]  /*cb70*/  IMAD.HI.U32 R12, R9, R3, RZ ;  /* 0x00000003090c7227 */ /* 0x000fc800078e00ff */
[----:B------:R-:W-:Y:S02]  /*cb80*/  IMAD.MOV R12, RZ, RZ, -R12 ;  /* 0x000000ffff0c7224 */ /* 0x000fe400078e0a0c */
[----:B------:R-:W-:Y:S02]  /*cb90*/  IMAD.MOV R10, RZ, RZ, -R10 ;  /* 0x000000ffff0a7224 */ /* 0x000fe400078e0a0a */
[C---:B------:R-:W-:Y:S02]  /*cba0*/  IMAD R3, R8.reuse, R12, R3 ;  /* 0x0000000c08037224 */ /* 0x040fe400078e0203 */
[C---:B------:R-:W-:Y:S02]  /*cbb0*/  IMAD R2, R8.reuse, R10, R2 ;  /* 0x0000000a08027224 */ /* 0x040fe400078e0202 */
[--C-:B------:R-:W-:Y:S01]  /*cbc0*/  @!P4 IMAD.IADD R5, R5, 0x1, -R8.reuse ;  /* 0x000000010505c824 */ /* 0x100fe200078e0a08 */
[----:B------:R-:W-:Y:S01]  /*cbd0*/  ISETP.GT.U32.AND P4, PT, R8, R3, PT ;  /* 0x000000030800720c */ /* 0x000fe20003f84070 */
[----:B------:R-:W-:Y:S01]  /*cbe0*/  @!P6 IMAD.IADD R6, R6, 0x1, -R8 ;  /* 0x000000010606e824 */ /* 0x000fe200078e0a08 */
[----:B------:R-:W-:Y:S01]  /*cbf0*/  ISETP.GT.U32.AND P6, PT, R8, R2, PT ;  /* 0x000000020800720c */ /* 0x000fe20003fc4070 */
[----:B------:R-:W-:-:S02]  /*cc00*/  VIADD R10, R0, 0xf0 ;  /* 0x000000f0000a7836 */ /* 0x000fc40000000000 */
[----:B------:R-:W-:-:S03]  /*cc10*/  IMAD.HI.U32 R14, R9, R11, RZ ;  /* 0x0000000b090e7227 */ /* 0x000fc600078e00ff */
[----:B0-----:R-:W-:Y:S01]  /*cc20*/  IABS R13, R10 ;  /* 0x0000000a000d7213 */ /* 0x001fe20000000000 */
[----:B------:R-:W-:Y:S02]  /*cc30*/  IMAD.MOV R14, RZ, RZ, -R14 ;  /* 0x000000ffff0e7224 */ /* 0x000fe400078e0a0e */
[----:B------:R-:W-:Y:S02]  /*cc40*/  IMAD.MOV.U32 R16, RZ, RZ, R6 ;  /* 0x000000ffff107224 */ /* 0x000fe400078e0006 */
[--C-:B------:R-:W-:Y:S02]  /*cc50*/  @!P4 IMAD.IADD R3, R3, 0x1, -R8.reuse ;  /* 0x000000010303c824 */ /* 0x100fe400078e0a08 */
[----:B------:R-:W-:Y:S01]  /*cc60*/  @!P6 IMAD.IADD R2, R2, 0x1, -R8 ;  /* 0x000000010202e824 */ /* 0x000fe200078e0a08 */
[----:B------:R-:W-:Y:S01]  /*cc70*/  ISETP.GE.AND P6, PT, R7, RZ, PT ;  /* 0x000000ff0700720c */ /* 0x000fe20003fc6270 */
[----:B------:R-:W-:Y:S01]  /*cc80*/  IMAD.HI.U32 R7, R9, R13, RZ ;  /* 0x0000000d09077227 */ /* 0x000fe200078e00ff */
[----:B------:R-:W-:-:S03]  /*cc90*/  ISETP.GT.U32.AND P4, PT, R8, R3, PT ;  /* 0x000000030800720c */ /* 0x000fc60003f84070 */
[----:B------:R-:W-:Y:S02]  /*cca0*/  IMAD R6, R8, R14, R11 ;  /* 0x0000000e08067224 */ /* 0x000fe400078e020b */
[----:B------:R-:W-:Y:S02]  /*ccb0*/  IMAD.MOV R7, RZ, RZ, -R7 ;  /* 0x000000ffff077224 */ /* 0x000fe400078e0a07 */
[----:B------:R-:W-:Y:S02]  /*ccc0*/  VIADD R12, R0, 0xf1 ;  /* 0x000000f1000c7836 */ /* 0x000fe40000000000 */
[----:B------:R-:W-:Y:S01]  /*ccd0*/  @!P1 IMAD.MOV R5, RZ, RZ, -R5 ;  /* 0x000000ffff059224 */ /* 0x000fe200078e0a05 */
[C---:B------:R-:W-:Y:S01]  /*cce0*/  ISETP.GT.U32.AND P1, PT, R8.reuse, R6, PT ;  /* 0x000000060800720c */ /* 0x040fe20003f24070 */
[----:B------:R-:W-:Y:S02]  /*ccf0*/  IMAD R13, R8, R7, R13 ;  /* 0x00000007080d7224 */ /* 0x000fe400078e020d */
[--C-:B------:R-:W-:Y:S01]  /*cd00*/  @!P3 IMAD.IADD R4, R4, 0x1, -R8.reuse ;  /* 0x000000010404b824 */ /* 0x100fe200078e0a08 */
[----:B------:R-:W-:Y:S01]  /*cd10*/  ISETP.GE.AND P3, PT, R15, RZ, PT ;  /* 0x000000ff0f00720c */ /* 0x000fe20003f66270 */
[----:B------:R-:W-:Y:S01]  /*cd20*/  @!P4 IMAD.IADD R3, R3, 0x1, -R8 ;  /* 0x000000010303c824 */ /* 0x000fe200078e0a08 */
[----:B------:R-:W-:Y:S01]  /*cd30*/  IABS R15, R12 ;  /* 0x0000000c000f7213 */ /* 0x000fe20000000000 */
[----:B------:R-:W-:Y:S01]  /*cd40*/  @!P2 IMAD.MOV R16, RZ, RZ, -R16 ;  /* 0x000000ffff10a224 */ /* 0x000fe200078e0a10 */
[----:B------:R-:W-:Y:S01]  /*cd50*/  ISETP.GT.U32.AND P4, PT, R8, R13, PT ;  /* 0x0000000d0800720c */ /* 0x000fe20003f84070 */
[----:B------:R-:W-:Y:S01]  /*cd60*/  VIADD R7, R0, 0xf2 ;  /* 0x000000f200077836 */ /* 0x000fe20000000000 */
[----:B------:R-:W-:Y:S01]  /*cd70*/  ISETP.GT.U32.AND P2, PT, R8, R2, PT ;  /* 0x000000020800720c */ /* 0x000fe20003f44070 */
[----:B------:R-:W-:Y:S01]  /*cd80*/  IMAD.HI.U32 R11, R9, R15, RZ ;  /* 0x0000000f090b7227 */ /* 0x000fe200078e00ff */
[----:B------:R-:W-:Y:S03]  /*cd90*/  STL [R1+0x35c], R16 ;  /* 0x00035c1001007387 */ /* 0x000fe60000100800 */
[----:B------:R-:W-:Y:S01]  /*cda0*/  IMAD.MOV R11, RZ, RZ, -R11 ;  /* 0x000000ffff0b7224 */ /* 0x000fe200078e0a0b */
[----:B------:R0:W-:Y:S01]  /*cdb0*/  STL [R1+0x358], R5 ;  /* 0x0003580501007387 */ /* 0x0001e20000100800 */
[----:B------:R-:W-:-:S02]  /*cdc0*/  @!P1 IMAD.IADD R6, R6, 0x1, -R8 ;  /* 0x0000000106069824 */ /* 0x000fc400078e0a08 */
[C---:B------:R-:W-:Y:S01]  /*cdd0*/  IMAD R19, R8.reuse, R11, R15 ;  /* 0x0000000b08137224 */ /* 0x040fe200078e020f */
[----:B------:R-:W-:Y:S01]  /*cde0*/  IABS R11, R7 ;  /* 0x00000007000b7213 */ /* 0x000fe20000000000 */
[----:B------:R-:W-:Y:S01]  /*cdf0*/  @!P4 IMAD.IADD R13, R13, 0x1, -R8 ;  /* 0x000000010d0dc824 */ /* 0x000fe200078e0a08 */
[----:B------:R-:W-:Y:S01]  /*ce00*/  ISETP.GT.U32.AND P1, PT, R8, R6, PT ;  /* 0x000000060800720c */ /* 0x000fe20003f24070 */
[----:B------:R-:W-:Y:S01]  /*ce10*/  @!P5 IMAD.MOV R4, RZ, RZ, -R4 ;  /* 0x000000ffff04d224 */ /* 0x000fe200078e0a04 */
[----:B------:R-:W-:Y:S01]  /*ce20*/  ISETP.GE.AND P5, PT, R10, RZ, PT ;  /* 0x000000ff0a00720c */ /* 0x000fe20003fa6270 */
[----:B------:R-:W-:Y:S01]  /*ce30*/  @!P2 IMAD.IADD R2, R2, 0x1, -R8 ;  /* 0x000000010202a824 */ /* 0x000fe200078e0a08 */
[----:B------:R-:W-:Y:S01]  /*ce40*/  ISETP.GT.U32.AND P4, PT, R8, R13, PT ;  /* 0x0000000d0800720c */ /* 0x000fe20003f84070 */
[----:B0-----:R-:W-:Y:S01]  /*ce50*/  VIADD R5, R0, 0xf3 ;  /* 0x000000f300057836 */ /* 0x001fe20000000000 */
[----:B------:R0:W-:Y:S01]  /*ce60*/  STL [R1+0x370], R4 ;  /* 0x0003700401007387 */ /* 0x0001e20000100800 */
[----:B------:R-:W-:Y:S01]  /*ce70*/  IMAD.HI.U32 R10, R9, R11, RZ ;  /* 0x0000000b090a7227 */ /* 0x000fe200078e00ff */
[----:B------:R-:W-:-:S02]  /*ce80*/  ISETP.GE.AND P2, PT, R12, RZ, PT ;  /* 0x000000ff0c00720c */ /* 0x000fc40003f46270 */
[----:B------:R-:W-:Y:S01]  /*ce90*/  IABS R16, R5 ;  /* 0x0000000500107213 */ /* 0x000fe20000000000 */
[----:B------:R-:W-:Y:S02]  /*cea0*/  IMAD.MOV.U32 R14, RZ, RZ, R2 ;  /* 0x000000ffff0e7224 */ /* 0x000fe400078e0002 */
[----:B------:R-:W-:Y:S01]  /*ceb0*/  @!P3 IMAD.MOV R3, RZ, RZ, -R3 ;  /* 0x000000ffff03b224 */ /* 0x000fe200078e0a03 */
[----:B------:R-:W-:Y:S01]  /*cec0*/  ISETP.GE.AND P3, PT, R7, RZ, PT ;  /* 0x000000ff0700720c */ /* 0x000fe20003f66270 */
[----:B------:R-:W-:-:S04]  /*ced0*/  IMAD.HI.U32 R2, R9, R16, RZ ;  /* 0x0000001009027227 */ /* 0x000fc800078e00ff */
[----:B------:R-:W-:Y:S02]  /*cee0*/  IMAD.MOV R7, RZ, RZ, -R10 ;  /* 0x000000ffff077224 */ /* 0x000fe400078e0a0a */
[----:B------:R-:W-:Y:S01]  /*cef0*/  @!P0 IMAD.MOV R14, RZ, RZ, -R14 ;  /* 0x000000ffff0e8224 */ /* 0x000fe200078e0a0e */
[----:B------:R-:W-:Y:S01]  /*cf00*/  ISETP.GT.U32.AND P0, PT, R8, R19, PT ;  /* 0x000000130800720c */ /* 0x000fe20003f04070 */
[----:B------:R-:W-:Y:S02]  /*cf10*/  IMAD.MOV R2, RZ, RZ, -R2 ;  /* 0x000000ffff027224 */ /* 0x000fe400078e0a02 */
[----:B------:R-:W-:Y:S01]  /*cf20*/  @!P1 IMAD.IADD R6, R6, 0x1, -R8 ;  /* 0x0000000106069824 */ /* 0x000fe200078e0a08 */
[----:B------:R1:W-:Y:S01]  /*cf30*/  STL [R1+0x368], R14 ;  /* 0x0003680e01007387 */ /* 0x0003e20000100800 */
[C---:B------:R-:W-:Y:S01]  /*cf40*/  IMAD R11, R8.reuse, R7, R11 ;  /* 0x00000007080b7224 */ /* 0x040fe200078e020b */
[----:B------:R-:W-:Y:S01]  /*cf50*/  ISETP.GE.AND P1, PT, R5, RZ, PT ;  /* 0x000000ff0500720c */ /* 0x000fe20003f26270 */
[C---:B------:R-:W-:Y:S01]  /*cf60*/  IMAD R16, R8.reuse, R2, R16 ;  /* 0x0000000208107224 */ /* 0x040fe200078e0210 */
[----:B------:R2:W-:Y:S01]  /*cf70*/  STL [R1+0x378], R3 ;  /* 0x0003780301007387 */ /* 0x0005e20000100800 */
[----:B------:R-:W-:Y:S01]  /*cf80*/  @!P4 IMAD.IADD R13, R13, 0x1, -R8 ;  /* 0x000000010d0dc824 */ /* 0x000fe200078e0a08 */
[----:B------:R-:W-:Y:S01]  /*cf90*/  ISETP.GT.U32.AND P4, PT, R8, R11, PT ;  /* 0x0000000b0800720c */ /* 0x000fe20003f84070 */
[----:B0-----:R-:W-:-:S02]  /*cfa0*/  VIADD R4, R0, 0xf4 ;  /* 0x000000f400047836 */ /* 0x001fc40000000000 */
[----:B------:R-:W-:Y:S02]  /*cfb0*/  @!P0 IMAD.IADD R19, R19, 0x1, -R8 ;  /* 0x0000000113138824 */ /* 0x000fe400078e0a08 */
[----:B-1----:R-:W-:Y:S02]  /*cfc0*/  IMAD.MOV.U32 R14, RZ, RZ, R6 ;  /* 0x000000ffff0e7224 */ /* 0x002fe400078e0006 */
[----:B------:R-:W-:Y:S01]  /*cfd0*/  VIADD R5, R0, 0xf5 ;  /* 0x000000f500057836 */ /* 0x000fe20000000000 */
[----:B--2---:R-:W-:Y:S01]  /*cfe0*/  IABS R3, R4 ;  /* 0x0000000400037213 */ /* 0x004fe20000000000 */
[----:B------:R-:W-:Y:S01]  /*cff0*/  @!P6 IMAD.MOV R14, RZ, RZ, -R14 ;  /* 0x000000ffff0ee224 */ /* 0x000fe200078e0a0e */
[C---:B------:R-:W-:Y:S01]  /*d000*/  ISETP.GT.U32.AND P6, PT, R8.reuse, R16, PT ;  /* 0x000000100800720c */ /* 0x040fe20003fc4070 */
[----:B------:R-:W-:Y:S01]  /*d010*/  IMAD.MOV.U32 R12, RZ, RZ, R13 ;  /* 0x000000ffff0c7224 */ /* 0x000fe200078e000d */
[C---:B------:R-:W-:Y:S01]  /*d020*/  ISETP.GT.U32.AND P0, PT, R8.reuse, R19, PT ;  /* 0x000000130800720c */ /* 0x040fe20003f04070 */
[----:B------:R-:W-:Y:S01]  /*d030*/  @!P4 IMAD.IADD R11, R11, 0x1, -R8 ;  /* 0x000000010b0bc824 */ /* 0x000fe200078e0a08 */
[----:B------:R-:W-:Y:S01]  /*d040*/  IABS R6, R5 ;  /* 0x0000000500067213 */ /* 0x000fe20000000000 */
[----:B------:R-:W-:Y:S01]  /*d050*/  IMAD.HI.U32 R2, R9, R3, RZ ;  /* 0x0000000309027227 */ /* 0x000fe200078e00ff */
[----:B------:R-:W-:Y:S02]  /*d060*/  STL [R1+0x374], R14 ;  /* 0x0003740e01007387 */ /* 0x000fe40000100800 */
[----:B------:R-:W-:Y:S01]  /*d070*/  ISETP.GT.U32.AND P4, PT, R8, R11, PT ;  /* 0x0000000b0800720c */ /* 0x000fe20003f84070 */
[----:B------:R-:W-:Y:S01]  /*d080*/  @!P5 IMAD.MOV R12, RZ, RZ, -R12 ;  /* 0x000000ffff0cd224 */ /* 0x000fe200078e0a0c */
[----:B------:R-:W-:Y:S01]  /*d090*/  ISETP.GE.AND P5, PT, R4, RZ, PT ;  /* 0x000000ff0400720c */ /* 0x000fe20003fa6270 */
[----:B------:R-:W-:-:S02]  /*d0a0*/  IMAD.MOV R2, RZ, RZ, -R2 ;  /* 0x000000ffff027224 */ /* 0x000fc400078e0a02 */
[----:B------:R-:W-:Y:S01]  /*d0b0*/  @!P6 IMAD.IADD R16, R16, 0x1, -R8 ;  /* 0x000000011010e824 */ /* 0x000fe200078e0a08 */
[----:B------:R0:W-:Y:S01]  /*d0c0*/  STL [R1+0x24], R12 ;  /* 0x0000240c01007387 */ /* 0x0001e20000100800 */
[----:B------:R-:W-:Y:S02]  /*d0d0*/  IMAD.MOV.U32 R4, RZ, RZ, R6 ;  /* 0x000000ffff047224 */ /* 0x000fe400078e0006 */
[C---:B------:R-:W-:Y:S01]  /*d0e0*/  IMAD R3, R8.reuse, R2, R3 ;  /* 0x0000000208037224 */ /* 0x040fe200078e0203 */
[----:B------:R-:W-:Y:S01]  /*d0f0*/  ISETP.GT.U32.AND P6, PT, R8, R16, PT ;  /* 0x000000100800720c */ /* 0x000fe20003fc4070 */
[----:B------:R-:W-:Y:S02]  /*d100*/  VIADD R10, R0, 0xf6 ;  /* 0x000000f6000a7836 */ /* 0x000fe40000000000 */
[----:B------:R-:W-:-:S04]  /*d110*/  IMAD.HI.U32 R2, R9, R4, RZ ;  /* 0x0000000409027227 */ /* 0x000fc800078e00ff */
[----:B------:R-:W-:Y:S01]  /*d120*/  @!P0 IMAD.IADD R19, R19, 0x1, -R8 ;  /* 0x0000000113138824 */ /* 0x000fe200078e0a08 */
[----:B------:R-:W-:Y:S01]  /*d130*/  ISETP.GE.AND P0, PT, R5, RZ, PT ;  /* 0x000000ff0500720c */ /* 0x000fe20003f06270 */
[----:B------:R-:W-:Y:S01]  /*d140*/  VIADD R15, R0, 0xf7 ;  /* 0x000000f7000f7836 */ /* 0x000fe20000000000 */
[----:B------:R-:W-:Y:S01]  /*d150*/  IABS R5, R10 ;  /* 0x0000000a00057213 */ /* 0x000fe20000000000 */
[----:B------:R-:W-:Y:S02]  /*d160*/  IMAD.MOV R2, RZ, RZ, -R2 ;  /* 0x000000ffff027224 */ /* 0x000fe400078e0a02 */
[----:B------:R-:W-:Y:S01]  /*d170*/  @!P4 IMAD.IADD R11, R11, 0x1, -R8 ;  /* 0x000000010b0bc824 */ /* 0x000fe200078e0a08 */
[----:B------:R-:W-:Y:S01]  /*d180*/  IABS R6, R15 ;  /* 0x0000000f00067213 */ /* 0x000fe20000000000 */
[C---:B------:R-:W-:Y:S01]  /*d190*/  IMAD R4, R8.reuse, R2, R4 ;  /* 0x0000000208047224 */ /* 0x040fe200078e0204 */
[----:B------:R-:W-:Y:S01]  /*d1a0*/  ISETP.GT.U32.AND P4, PT, R8, R3, PT ;  /* 0x000000030800720c */ /* 0x000fe20003f84070 */
[----:B0-----:R-:W-:-:S04]  /*d1b0*/  IMAD.HI.U32 R12, R9, R5, RZ ;  /* 0x00000005090c7227 */ /* 0x001fc800078e00ff */
[----:B------:R-:W-:Y:S01]  /*d1c0*/  @!P6 IMAD.IADD R16, R16, 0x1, -R8 ;  /* 0x000000011010e824 */ /* 0x000fe200078e0a08 */
[----:B------:R-:W-:Y:S01]  /*d1d0*/  ISETP.GT.U32.AND P6, PT, R8, R4, PT ;  /* 0x000000040800720c */ /* 0x000fe20003fc4070 */
[----:B------:R-:W-:-:S04]  /*d1e0*/  IMAD.HI.U32 R7, R9, R6, RZ ;  /* 0x0000000609077227 */ /* 0x000fc800078e00ff */
[----:B------:R-:W-:Y:S02]  /*d1f0*/  IMAD.MOV R12, RZ, RZ, -R12 ;  /* 0x000000ffff0c7224 */ /* 0x000fe400078e0a0c */
[----:B------:R-:W-:Y:S02]  /*d200*/  IMAD.MOV R7, RZ, RZ, -R7 ;  /* 0x000000ffff077224 */ /* 0x000fe400078e0a07 */
[C---:B------:R-:W-:Y:S02]  /*d210*/  IMAD R5, R8.reuse, R12, R5 ;  /* 0x0000000c08057224 */ /* 0x040fe400078e0205 */
[C---:B------:R-:W-:Y:S02]  /*d220*/  IMAD R6, R8.reuse, R7, R6 ;  /* 0x0000000708067224 */ /* 0x040fe400078e0206 */
[----:B------:R-:W-:Y:S01]  /*d230*/  @!P4 IMAD.IADD R3, R3, 0x1, -R8 ;  /* 0x000000010303c824 */ /* 0x000fe200078e0a08 */
[----:B------:R-:W-:Y:S01]  /*d240*/  ISETP.GT.U32.AND P4, PT, R8, R5, PT ;  /* 0x000000050800720c */ /* 0x000fe20003f84070 */
[----:B------:R-:W-:-:S02]  /*d250*/  VIADD R13, R0, 0xf9 ;  /* 0x000000f9000d7836 */ /* 0x000fc40000000000 */
[----:B------:R-:W-:Y:S01]  /*d260*/  @!P6 IMAD.IADD R4, R4, 0x1, -R8 ;  /* 0x000000010404e824 */ /* 0x000fe200078e0a08 */
[----:B------:R-:W-:Y:S01]  /*d270*/  ISETP.GT.U32.AND P6, PT, R8, R6, PT ;  /* 0x000000060800720c */ /* 0x000fe20003fc4070 */
[C---:B------:R-:W-:Y:S01]  /*d280*/  VIADD R7, R0.reuse, 0xfa ;  /* 0x000000fa00077836 */ /* 0x040fe20000000000 */
[----:B------:R-:W-:Y:S01]  /*d290*/  IABS R17, R13 ;  /* 0x0000000d00117213 */ /* 0x000fe20000000000 */
[----:B------:R-:W-:Y:S02]  /*d2a0*/  VIADD R14, R0, 0xf8 ;  /* 0x000000f8000e7836 */ /* 0x000fe40000000000 */
[----:B------:R-:W-:Y:S01]  /*d2b0*/  IMAD.MOV.U32 R23, RZ, RZ, R19 ;  /* 0x000000ffff177224 */ /* 0x000fe200078e0013 */
[----:B------:R-:W-:Y:S01]  /*d2c0*/  IABS R18, R7 ;  /* 0x0000000700127213 */ /* 0x000fe20000000000 */
[----:B------:R-:W-:Y:S01]  /*d2d0*/  IMAD.HI.U32 R21, R9, R17, RZ ;  /* 0x0000001109157227 */ /* 0x000fe200078e00ff */
[----:B------:R-:W-:-:S03]  /*d2e0*/  IABS R2, R14 ;  /* 0x0000000e00027213 */ /* 0x000fc60000000000 */
[--C-:B------:R-:W-:Y:S01]  /*d2f0*/  @!P4 IMAD.IADD R5, R5, 0x1, -R8.reuse ;  /* 0x000000010505c824 */ /* 0x100fe200078e0a08 */
[----:B------:R-:W-:Y:S01]  /*d300*/  ISETP.GT.U32.AND P4, PT, R8, R3, PT ;  /* 0x000000030800720c */ /* 0x000fe20003f84070 */
[----:B------:R-:W-:Y:S02]  /*d310*/  IMAD.MOV R21, RZ, RZ, -R21 ;  /* 0x000000ffff157224 */ /* 0x000fe400078e0a15 */
[----:B------:R-:W-:Y:S01]  /*d320*/  @!P6 IMAD.IADD R6, R6, 0x1, -R8 ;  /* 0x000000010606e824 */ /* 0x000fe200078e0a08 */
[C---:B------:R-:W-:Y:S01]  /*d330*/  ISETP.GT.U32.AND P6, PT, R8.reuse, R5, PT ;  /* 0x000000050800720c */ /* 0x040fe20003fc4070 */
[----:B------:R-:W-:Y:S02]  /*d340*/  IMAD R17, R8, R21, R17 ;  /* 0x0000001508117224 */ /* 0x000fe400078e0211 */
[----:B------:R-:W-:-:S04]  /*d350*/  IMAD.HI.U32 R21, R9, R18, RZ ;  /* 0x0000001209157227 */ /* 0x000fc800078e00ff */
[----:B------:R-:W-:Y:S01]  /*d360*/  @!P2 IMAD.MOV R23, RZ, RZ, -R23 ;  /* 0x000000ffff17a224 */ /* 0x000fe200078e0a17 */
[C---:B------:R-:W-:Y:S01]  /*d370*/  ISETP.GT.U32.AND P2, PT, R8.reuse, R4, PT ;  /* 0x000000040800720c */ /* 0x040fe20003f44070 */
[----:B------:R-:W-:Y:S01]  /*d380*/  @!P3 IMAD.MOV R11, RZ, RZ, -R11 ;  /* 0x000000ffff0bb224 */ /* 0x000fe200078e0a0b */
[----:B------:R-:W-:Y:S01]  /*d390*/  ISETP.GT.U32.AND P3, PT, R8, R6, PT ;  /* 0x000000060800720c */ /* 0x000fe20003f64070 */
[----:B------:R-:W-:Y:S01]  /*d3a0*/  IMAD.MOV R21, RZ, RZ, -R21 ;  /* 0x000000ffff157224 */ /* 0x000fe200078e0a15 */
[----:B------:R-:W-:Y:S01]  /*d3b0*/  STL [R1+0x28], R23 ;  /* 0x0000281701007387 */ /* 0x000fe20000100800 */
[----:B------:R-:W-:-:S03]  /*d3c0*/  IMAD.HI.U32 R22, R9, R2, RZ ;  /* 0x0000000209167227 */ /* 0x000fc600078e00ff */
[----:B------:R0:W-:Y:S01]  /*d3d0*/  STL [R1+0x380], R11 ;  /* 0x0003800b01007387 */ /* 0x0001e20000100800 */
[----:B------:R-:W-:Y:S02]  /*d3e0*/  IMAD.MOV R22, RZ, RZ, -R22 ;  /* 0x000000ffff167224 */ /* 0x000fe400078e0a16 */
[----:B------:R-:W-:Y:S02]  /*d3f0*/  @!P6 IMAD.IADD R5, R5, 0x1, -R8 ;  /* 0x000000010505e824 */ /* 0x000fe400078e0a08 */
[----:B------:R-:W-:Y:S02]  /*d400*/  IMAD R2, R8, R22, R2 ;  /* 0x0000001608027224 */ /* 0x000fe400078e0202 */
[----:B------:R-:W-:Y:S02]  /*d410*/  @!P1 IMAD.MOV R16, RZ, RZ, -R16 ;  /* 0x000000ffff109224 */ /* 0x000fe400078e0a10 */
[----:B------:R-:W-:Y:S01]  /*d420*/  VIADD R12, R0, 0xfb ;  /* 0x000000fb000c7836 */ /* 0x000fe20000000000 */
[C---:B------:R-:W-:Y:S01]  /*d430*/  ISETP.GT.U32.AND P1, PT, R8.reuse, R2, PT ;  /* 0x000000020800720c */ /* 0x040fe20003f24070 */
[----:B0-----:R-:W-:Y:S01]  /*d440*/  IMAD R11, R8, R21, R18 ;  /* 0x00000015080b7224 */ /* 0x001fe200078e0212 */
[----:B------:R0:W-:Y:S01]  /*d450*/  STL [R1+0x394], R16 ;  /* 0x0003941001007387 */ /* 0x0001e20000100800 */
[--C-:B------:R-:W-:Y:S01]  /*d460*/  @!P3 IMAD.IADD R6, R6, 0x1, -R8.reuse ;  /* 0x000000010606b824 */ /* 0x100fe200078e0a08 */
[----:B------:R-:W-:Y:S01]  /*d470*/  IABS R19, R12 ;  /* 0x0000000c00137213 */ /* 0x000fe20000000000 */
[--C-:B------:R-:W-:Y:S01]  /*d480*/  @!P2 IMAD.IADD R4, R4, 0x1, -R8.reuse ;  /* 0x000000010404a824 */ /* 0x100fe200078e0a08 */
[----:B------:R-:W-:Y:S01]  /*d490*/  ISETP.GT.U32.AND P6, PT, R8, R11, PT ;  /* 0x0000000b0800720c */ /* 0x000fe20003fc4070 */
[----:B------:R-:W-:Y:S01]  /*d4a0*/  @!P4 IMAD.IADD R3, R3, 0x1, -R8 ;  /* 0x000000010303c824 */ /* 0x000fe200078e0a08 */
[----:B------:R-:W-:Y:S01]  /*d4b0*/  ISETP.GE.AND P3, PT, R15, RZ, PT ;  /* 0x000000ff0f00720c */ /* 0x000fe20003f66270 */
[----:B------:R-:W-:Y:S01]  /*d4c0*/  IMAD.MOV.U32 R18, RZ, RZ, R4 ;  /* 0x000000ffff127224 */ /* 0x000fe200078e0004 */
[----:B------:R-:W-:Y:S01]  /*d4d0*/  ISETP.GE.AND P2, PT, R10, RZ, PT ;  /* 0x000000ff0a00720c */ /* 0x000fe20003f46270 */
[----:B------:R-:W-:Y:S01]  /*d4e0*/  IMAD.HI.U32 R10, R9, R19, RZ ;  /* 0x00000013090a7227 */ /* 0x000fe200078e00ff */
[----:B------:R-:W-:-:S03]  /*d4f0*/  ISETP.GT.U32.AND P4, PT, R8, R17, PT ;  /* 0x000000110800720c */ /* 0x000fc60003f84070 */
[----:B0-----:R-:W-:Y:S02]  /*d500*/  VIADD R16, R0, 0xfc ;  /* 0x000000fc00107836 */ /* 0x001fe40000000000 */
[--C-:B------:R-:W-:Y:S01]  /*d510*/  @!P1 IMAD.IADD R2, R2, 0x1, -R8.reuse ;  /* 0x0000000102029824 */ /* 0x100fe200078e0a08 */
[----:B------:R-:W-:Y:S01]  /*d520*/  ISETP.GE.AND P1, PT, R14, RZ, PT ;  /* 0x000000ff0e00720c */ /* 0x000fe20003f26270 */
[----:B------:R-:W-:Y:S01]  /*d530*/  @!P6 IMAD.IADD R11, R11, 0x1, -R8 ;  /* 0x000000010b0be824 */ /* 0x000fe200078e0a08 */
[----:B------:R-:W-:Y:S01]  /*d540*/  IABS R15, R16 ;  /* 0x00000010000f7213 */ /* 0x000fe20000000000 */
[----:B------:R-:W-:Y:S02]  /*d550*/  IMAD.MOV.U32 R21, RZ, RZ, R3 ;  /* 0x000000ffff157224 */ /* 0x000fe400078e0003 */
[----:B------:R-:W-:Y:S01]  /*d560*/  IMAD.MOV R10, RZ, RZ, -R10 ;  /* 0x000000ffff0a7224 */ /* 0x000fe200078e0a0a */
[----:B------:R-:W-:Y:S01]  /*d570*/  ISETP.GT.U32.AND P6, PT, R8, R11, PT ;  /* 0x0000000b0800720c */ /* 0x000fe20003fc4070 */
[----:B------:R-:W-:-:S04]  /*d580*/  IMAD.HI.U32 R3, R9, R15, RZ ;  /* 0x0000000f09037227 */ /* 0x000fc800078e00ff */
        /* <DEDUP_REMOVED lines=9> */
[----:B------:R-:W-:Y:S02]  /*d620*/  @!P6 IMAD.IADD R11, R11, 0x1, -R8 ;  /* 0x000000010b0be824 */ /* 0x000fe400078e0a08 */
[----:B------:R-:W-:Y:S01]  /*d630*/  @!P0 IMAD.MOV R18, RZ, RZ, -R18 ;  /* 0x000000ffff128224 */ /* 0x000fe200078e0a12 */
[----:B------:R-:W-:Y:S01]  /*d640*/  ISETP.GT.U32.AND P6, PT, R8, R6, PT ;  /* 0x000000060800720c */ /* 0x000fe20003fc4070 */
[----:B------:R-:W-:Y:S01]  /*d650*/  @!P2 IMAD.MOV R5, RZ, RZ, -R5 ;  /* 0x000000ffff05a224 */ /* 0x000fe200078e0a05 */
[----:B------:R-:W-:Y:S01]  /*d660*/  ISETP.GE.AND P2, PT, R7, RZ, PT ;  /* 0x000000ff0700720c */ /* 0x000fe20003f46270 */
[--C-:B------:R-:W-:Y:S01]  /*d670*/  @!P4 IMAD.IADD R17, R17, 0x1, -R8.reuse ;  /* 0x000000011111c824 */ /* 0x100fe200078e0a08 */
[----:B------:R-:W-:Y:S01]  /*d680*/  ISETP.GE.AND P4, PT, R13, RZ, PT ;  /* 0x000000ff0d00720c */ /* 0x000fe20003f86270 */
[--C-:B------:R-:W-:Y:S01]  /*d690*/  @!P5 IMAD.IADD R2, R2, 0x1, -R8.reuse ;  /* 0x000000010202d824 */ /* 0x100fe200078e0a08 */
[----:B------:R-:W-:Y:S01]  /*d6a0*/  STL [R1+0x39c], R18 ;  /* 0x00039c1201007387 */ /* 0x000fe20000100800 */
[----:B------:R-:W-:Y:S01]  /*d6b0*/  VIADD R13, R0, 0xfd ;  /* 0x000000fd000d7836 */ /* 0x000fe20000000000 */
[----:B------:R-:W-:Y:S01]  /*d6c0*/  ISETP.GT.U32.AND P0, PT, R8, R17, PT ;  /* 0x000000110800720c */ /* 0x000fe20003f04070 */
[--C-:B------:R-:W-:Y:S01]  /*d6d0*/  @!P3 IMAD.IADD R10, R10, 0x1, -R8.reuse ;  /* 0x000000010a0ab824 */ /* 0x100fe200078e0a08 */
[----:B------:R0:W-:Y:S01]  /*d6e0*/  STL [R1+0x3a0], R5 ;  /* 0x0003a00501007387 */ /* 0x0001e20000100800 */
[----:B------:R-:W-:Y:S01]  /*d6f0*/  VIADD R14, R0, 0xff ;  /* 0x000000ff000e7836 */ /* 0x000fe20000000000 */
[----:B------:R-:W-:Y:S01]  /*d700*/  ISETP.GE.AND P3, PT, R13, RZ, PT ;  /* 0x000000ff0d00720c */ /* 0x000fe20003f66270 */
[----:B------:R-:W-:Y:S01]  /*d710*/  @!P6 IMAD.IADD R6, R6, 0x1, -R8 ;  /* 0x000000010606e824 */ /* 0x000fe200078e0a08 */
[----:B------:R1:W-:Y:S01]  /*d720*/  STL [R1+0x3b0], R4 ;  /* 0x0003b00401007387 */ /* 0x0003e20000100800 */
[----:B------:R-:W-:Y:S01]  /*d730*/  ISETP.GE.AND P5, PT, R12, RZ, PT ;  /* 0x000000ff0c00720c */ /* 0x000fe20003fa6270 */
[----:B------:R-:W-:-:S02]  /*d740*/  VIADD R12, R0, 0x100 ;  /* 0x00000100000c7836 */ /* 0x000fc40000000000 */
[----:B------:R-:W-:Y:S01]  /*d750*/  ISETP.GT.U32.AND P6, PT, R8, R6, PT ;  /* 0x000000060800720c */ /* 0x000fe20003fc4070 */
[----:B------:R-:W-:Y:S01]  /*d760*/  @!P2 IMAD.MOV R11, RZ, RZ, -R11 ;  /* 0x000000ffff0ba224 */ /* 0x000fe200078e0a0b */
[----:B0-----:R-:W-:Y:S01]  /*d770*/  IABS R5, R13 ;  /* 0x0000000d00057213 */ /* 0x001fe20000000000 */
[----:B------:R-:W-:Y:S02]  /*d780*/  VIADD R13, R0, 0x101 ;  /* 0x00000101000d7836 */ /* 0x000fe40000000000 */
[----:B------:R-:W-:Y:S01]  /*d790*/  @!P0 IMAD.IADD R17, R17, 0x1, -R8 ;  /* 0x0000000111118824 */ /* 0x000fe200078e0a08 */
[----:B------:R-:W-:Y:S01]  /*d7a0*/  ISETP.GE.AND P0, PT, R16, RZ, PT ;  /* 0x000000ff1000720c */ /* 0x000fe20003f06270 */
[----:B-1----:R-:W-:Y:S01]  /*d7b0*/  IMAD.MOV.U32 R4, RZ, RZ, R2 ;  /* 0x000000ffff047224 */ /* 0x002fe200078e0002 */
[----:B------:R-:W-:Y:S01]  /*d7c0*/  IABS R16, R14 ;  /* 0x0000000e00107213 */ /* 0x000fe20000000000 */
[----:B------:R-:W-:Y:S02]  /*d7d0*/  VIADD R2, R0, 0xfe ;  /* 0x000000fe00027836 */ /* 0x000fe40000000000 */
[----:B------:R-:W-:Y:S01]  /*d7e0*/  @!P1 IMAD.MOV R4, RZ, RZ, -R4 ;  /* 0x000000ffff049224 */ /* 0x000fe200078e0a04 */
[----:B------:R-:W-:Y:S01]  /*d7f0*/  ISETP.GT.U32.AND P1, PT, R8, R10, PT ;  /* 0x0000000a0800720c */ /* 0x000fe20003f24070 */
[----:B------:R-:W-:Y:S01]  /*d800*/  IMAD.HI.U32 R3, R9, R5, RZ ;  /* 0x0000000509037227 */ /* 0x000fe200078e00ff */
[----:B------:R-:W-:-:S02]  /*d810*/  IABS R7, R2 ;  /* 0x0000000200077213 */ /* 0x000fc40000000000 */
[----:B------:R0:W-:Y:S01]  /*d820*/  STL [R1+0x2c], R4 ;  /* 0x00002c0401007387 */ /* 0x0001e20000100800 */
[----:B------:R-:W-:Y:S02]  /*d830*/  IMAD.MOV R3, RZ, RZ, -R3 ;  /* 0x000000ffff037224 */ /* 0x000fe400078e0a03 */
[----:B------:R-:W-:-:S04]  /*d840*/  IMAD.HI.U32 R15, R9, R7, RZ ;  /* 0x00000007090f7227 */ /* 0x000fc800078e00ff */
[----:B------:R-:W-:Y:S01]  /*d850*/  IMAD R5, R8, R3, R5 ;  /* 0x0000000308057224 */ /* 0x000fe200078e0205 */
[----:B------:R-:W-:Y:S01]  /*d860*/  IABS R3, R13 ;  /* 0x0000000d00037213 */ /* 0x000fe20000000000 */
[----:B------:R-:W-:Y:S01]  /*d870*/  IMAD.MOV R15, RZ, RZ, -R15 ;  /* 0x000000ffff0f7224 */ /* 0x000fe200078e0a0f */
[----:B0-----:R-:W-:Y:S01]  /*d880*/  IABS R4, R12 ;  /* 0x0000000c00047213 */ /* 0x001fe20000000000 */
[--C-:B------:R-:W-:Y:S01]  /*d890*/  @!P1 IMAD.IADD R10, R10, 0x1, -R8.reuse ;  /* 0x000000010a0a9824 */ /* 0x100fe200078e0a08 */
[C---:B------:R-:W-:Y:S01]  /*d8a0*/  ISETP.GT.U32.AND P1, PT, R8.reuse, R5, PT ;  /* 0x000000050800720c */ /* 0x040fe20003f24070 */
[----:B------:R-:W-:Y:S02]  /*d8b0*/  IMAD R7, R8, R15, R7 ;  /* 0x0000000f08077224 */ /* 0x000fe400078e0207 */
[----:B------:R-:W-:Y:S02]  /*d8c0*/  @!P6 IMAD.IADD R6, R6, 0x1, -R8 ;  /* 0x000000010606e824 */ /* 0x000fe400078e0a08 */
[----:B------:R-:W-:Y:S01]  /*d8d0*/  IMAD.HI.U32 R18, R9, R3, RZ ;  /* 0x0000000309127227 */ /* 0x000fe200078e00ff */
[----:B------:R-:W-:-:S03]  /*d8e0*/  ISETP.GT.U32.AND P6, PT, R8, R7, PT ;  /* 0x000000070800720c */ /* 0x000fc60003fc4070 */
[----:B------:R-:W-:-:S04]  /*d8f0*/  IMAD.HI.U32 R21, R9, R16, RZ ;  /* 0x0000001009157227 */ /* 0x000fc800078e00ff */
[----:B------:R-:W-:Y:S01]  /*d900*/  @!P1 IMAD.IADD R5, R5, 0x1, -R8 ;  /* 0x0000000105059824 */ /* 0x000fe200078e0a08 */
[----:B------:R-:W-:Y:S01]  /*d910*/  ISETP.GE.AND P1, PT, R2, RZ, PT ;  /* 0x000000ff0200720c */ /* 0x000fe20003f26270 */
[----:B------:R-:W-:Y:S02]  /*d920*/  IMAD.MOV R18, RZ, RZ, -R18 ;  /* 0x000000ffff127224 */ /* 0x000fe400078e0a12 */
[----:B------:R-:W-:Y:S02]  /*d930*/  IMAD.MOV R21, RZ, RZ, -R21 ;  /* 0x000000ffff157224 */ /* 0x000fe400078e0a15 */
[----:B------:R-:W-:Y:S01]  /*d940*/  @!P6 IMAD.IADD R7, R7, 0x1, -R8 ;  /* 0x000000010707e824 */ /* 0x000fe200078e0a08 */
[C---:B------:R-:W-:Y:S01]  /*d950*/  ISETP.GT.U32.AND P6, PT, R8.reuse, R5, PT ;  /* 0x000000050800720c */ /* 0x040fe20003fc4070 */
[C---:B------:R-:W-:Y:S02]  /*d960*/  IMAD R3, R8.reuse, R18, R3 ;  /* 0x0000001208037224 */ /* 0x040fe400078e0203 */
[----:B------:R-:W-:Y:S01]  /*d970*/  @!P4 IMAD.MOV R17, RZ, RZ, -R17 ;  /* 0x000000ffff11c224 */ /* 0x000fe200078e0a11 */
[----:B------:R-:W-:Y:S01]  /*d980*/  ISETP.GT.U32.AND P4, PT, R8, R7, PT ;  /* 0x000000070800720c */ /* 0x000fe20003f84070 */
[----:B------:R-:W-:-:S03]  /*d990*/  IMAD.HI.U32 R19, R9, R4, RZ ;  /* 0x0000000409137227 */ /* 0x000fc600078e00ff */
[----:B------:R0:W-:Y:S01]  /*d9a0*/  STL [R1+0x30], R17 ;  /* 0x0000301101007387 */ /* 0x0001e20000100800 */
[C---:B------:R-:W-:Y:S02]  /*d9b0*/  IMAD R2, R8.reuse, R21, R16 ;  /* 0x0000001508027224 */ /* 0x040fe400078e0210 */
[----:B------:R-:W-:Y:S01]  /*d9c0*/  IMAD.MOV R19, RZ, RZ, -R19 ;  /* 0x000000ffff137224 */ /* 0x000fe200078e0a13 */
[----:B------:R1:W-:Y:S01]  /*d9d0*/  STL [R1+0x3ac], R11 ;  /* 0x0003ac0b01007387 */ /* 0x0003e20000100800 */
[----:B------:R-:W-:Y:S01]  /*d9e0*/  @!P6 IMAD.IADD R5, R5, 0x1, -R8 ;  /* 0x000000010505e824 */ /* 0x000fe200078e0a08 */
[C---:B------:R-:W-:Y:S01]  /*d9f0*/  ISETP.GT.U32.AND P6, PT, R8.reuse, R3, PT ;  /* 0x000000030800720c */ /* 0x040fe20003fc4070 */
[----:B------:R-:W-:Y:S01]  /*da00*/  @!P5 IMAD.MOV R10, RZ, RZ, -R10 ;  /* 0x000000ffff0ad224 */ /* 0x000fe200078e0a0a */
[C---:B------:R-:W-:Y:S01]  /*da10*/  ISETP.GT.U32.AND P2, PT, R8.reuse, R2, PT ;  /* 0x000000020800720c */ /* 0x040fe20003f44070 */
[----:B------:R-:W-:Y:S02]  /*da20*/  IMAD R4, R8, R19, R4 ;  /* 0x0000001308047224 */ /* 0x000fe400078e0204 */
[----:B------:R-:W-:Y:S01]  /*da30*/  VIADD R15, R0, 0x102 ;  /* 0x00000102000f7836 */ /* 0x000fe20000000000 */
[----:B------:R2:W-:Y:S01]  /*da40*/  STL [R1+0x3bc], R10 ;  /* 0x0003bc0a01007387 */ /* 0x0005e20000100800 */
[----:B0-----:R-:W-:Y:S01]  /*da50*/  IMAD.MOV.U32 R17, RZ, RZ, R5 ;  /* 0x000000ffff117224 */ /* 0x001fe200078e0005 */
[----:B------:R-:W-:Y:S01]  /*da60*/  ISETP.GT.U32.AND P5, PT, R8, R4, PT ;  /* 0x000000040800720c */ /* 0x000fe20003fa4070 */
[----:B-1----:R-:W-:Y:S01]  /*da70*/  IMAD.MOV.U32 R11, RZ, RZ, R6 ;  /* 0x000000ffff0b7224 */ /* 0x002fe200078e0006 */
[----:B------:R-:W-:Y:S01]  /*da80*/  IABS R16, R15 ;  /* 0x0000000f00107213 */ /* 0x000fe20000000000 */
[----:B------:R-:W-:-:S02]  /*da90*/  @!P3 IMAD.MOV R17, RZ, RZ, -R17 ;  /* 0x000000ffff11b224 */ /* 0x000fc400078e0a11 */
[----:B------:R-:W-:Y:S01]  /*daa0*/  @!P0 IMAD.MOV R11, RZ, RZ, -R11 ;  /* 0x000000ffff0b8224 */ /* 0x000fe200078e0a0b */
[----:B------:R-:W-:Y:S01]  /*dab0*/  ISETP.GE.AND P0, PT, R14, RZ, PT ;  /* 0x000000ff0e00720c */ /* 0x000fe20003f06270 */
[--C-:B------:R-:W-:Y:S02]  /*dac0*/  @!P6 IMAD.IADD R3, R3, 0x1, -R8.reuse ;  /* 0x000000010303e824 */ /* 0x100fe400078e0a08 */
[----:B--2---:R-:W-:Y:S01]  /*dad0*/  VIADD R10, R0, 0x103 ;  /* 0x00000103000a7836 */ /* 0x004fe20000000000 */
[----:B------:R0:W-:Y:S01]  /*dae0*/  STL [R1+0x3e0], R11 ;  /* 0x0003e00b01007387 */ /* 0x0001e20000100800 */
[--C-:B------:R-:W-:Y:S01]  /*daf0*/  @!P2 IMAD.IADD R2, R2, 0x1, -R8.reuse ;  /* 0x000000010202a824 */ /* 0x100fe200078e0a08 */
[----:B------:R-:W-:Y:S01]  /*db00*/  ISETP.GE.AND P2, PT, R13, RZ, PT ;  /* 0x000000ff0d00720c */ /* 0x000fe20003f46270 */
[--C-:B------:R-:W-:Y:S01]  /*db10*/  @!P5 IMAD.IADD R4, R4, 0x1, -R8.reuse ;  /* 0x000000010404d824 */ /* 0x100fe200078e0a08 */
[C---:B------:R-:W-:Y:S01]  /*db20*/  ISETP.GT.U32.AND P6, PT, R8.reuse, R3, PT ;  /* 0x000000030800720c */ /* 0x040fe20003fc4070 */
[----:B------:R-:W-:Y:S01]  /*db30*/  IMAD.HI.U32 R6, R9, R16, RZ ;  /* 0x0000001009067227 */ /* 0x000fe200078e00ff */
[C---:B------:R-:W-:Y:S01]  /*db40*/  ISETP.GT.U32.AND P5, PT, R8.reuse, R2, PT ;  /* 0x000000020800720c */ /* 0x040fe20003fa4070 */
[----:B------:R1:W-:Y:S01]  /*db50*/  STL [R1+0x3b8], R17 ;  /* 0x0003b81101007387 */ /* 0x0003e20000100800 */
[----:B------:R-:W-:Y:S01]  /*db60*/  ISETP.GT.U32.AND P3, PT, R8, R4, PT ;  /* 0x000000040800720c */ /* 0x000fe20003f64070 */
[----:B------:R-:W-:Y:S01]  /*db70*/  @!P4 IMAD.IADD R7, R7, 0x1, -R8 ;  /* 0x000000010707c824 */ /* 0x000fe200078e0a08 */
[----:B0-----:R-:W-:Y:S01]  /*db80*/  IABS R11, R10 ;  /* 0x0000000a000b7213 */ /* 0x001fe20000000000 */
[----:B------:R-:W-:Y:S01]  /*db90*/  VIADD R5, R0, 0x104 ;  /* 0x0000010400057836 */ /* 0x000fe20000000000 */
[----:B------:R-:W-:Y:S01]  /*dba0*/  ISETP.GE.AND P4, PT, R12, RZ, PT ;  /* 0x000000ff0c00720c */ /* 0x000fe20003f86270 */
[----:B------:R-:W-:Y:S01]  /*dbb0*/  IMAD.MOV R6, RZ, RZ, -R6 ;  /* 0x000000ffff067224 */ /* 0x000fe200078e0a06 */
[----:B------:R-:W-:Y:S01]  /*dbc0*/  IABS R12, R0 ;  /* 0x00000000000c7213 */ /* 0x000fe20000000000 */
[----:B------:R-:W-:-:S04]  /*dbd0*/  IMAD.HI.U32 R13, R9, R11, RZ ;  /* 0x0000000b090d7227 */ /* 0x000fc800078e00ff */
[----:B------:R-:W-:Y:S02]  /*dbe0*/  IMAD.MOV R13, RZ, RZ, -R13 ;  /* 0x000000ffff0d7224 */ /* 0x000fe400078e0a0d */
[----:B------:R-:W-:Y:S02]  /*dbf0*/  @!P6 IMAD.IADD R3, R3, 0x1, -R8 ;  /* 0x000000010303e824 */ /* 0x000fe400078e0a08 */
[C---:B------:R-:W-:Y:S02]  /*dc00*/  IMAD R11, R8.reuse, R13, R11 ;  /* 0x0000000d080b7224 */ /* 0x040fe400078e020b */
[----:B------:R-:W-:Y:S01]  /*dc10*/  IMAD.MOV.U32 R14, RZ, RZ, R7 ;  /* 0x000000ffff0e7224 */ /* 0x000fe200078e0007 */
[----:B------:R-:W-:Y:S01]  /*dc20*/  IABS R7, R5 ;  /* 0x0000000500077213 */ /* 0x000fe20000000000 */
[C---:B------:R-:W-:Y:S01]  /*dc30*/  IMAD R6, R8.reuse, R6, R16 ;  /* 0x0000000608067224 */ /* 0x040fe200078e0210 */
[----:B------:R-:W-:Y:S01]  /*dc40*/  ISETP.GT.U32.AND P6, PT, R8, R11, PT ;  /* 0x0000000b0800720c */ /* 0x000fe20003fc4070 */
[----:B------:R-:W-:Y:S01]  /*dc50*/  @!P3 IMAD.IADD R4, R4, 0x1, -R8 ;  /* 0x000000010404b824 */ /* 0x000fe200078e0a08 */
[----:B------:R-:W-:Y:S01]  /*dc60*/  ISETP.GE.AND P3, PT, R10, RZ, PT ;  /* 0x000000ff0a00720c */ /* 0x000fe20003f66270 */
[----:B------:R-:W-:Y:S01]  /*dc70*/  @!P1 IMAD.MOV R14, RZ, RZ, -R14 ;  /* 0x000000ffff0e9224 */ /* 0x000fe200078e0a0e */
[----:B------:R-:W-:Y:S01]  /*dc80*/  ISETP.GT.U32.AND P1, PT, R8, R6, PT ;  /* 0x000000060800720c */ /* 0x000fe20003f24070 */
[----:B------:R-:W-:-:S03]  /*dc90*/  IMAD.HI.U32 R10, R9, R7, RZ ;  /* 0x00000007090a7227 */ /* 0x000fc600078e00ff */
[----:B------:R0:W-:Y:S01]  /*dca0*/  STL [R1+0x3c8], R14 ;  /* 0x0003c80e01007387 */ /* 0x0001e20000100800 */
[----:B------:R-:W-:Y:S02]  /*dcb0*/  IMAD.MOV R10, RZ, RZ, -R10 ;  /* 0x000000ffff0a7224 */ /* 0x000fe400078e0a0a */
[----:B------:R-:W-:-:S04]  /*dcc0*/  IMAD.HI.U32 R13, R9, R12, RZ ;  /* 0x0000000c090d7227 */ /* 0x000fc800078e00ff */
[--C-:B------:R-:W-:Y:S02]  /*dcd0*/  @!P6 IMAD.IADD R11, R11, 0x1, -R8.reuse ;  /* 0x000000010b0be824 */ /* 0x100fe400078e0a08 */
[----:B-1----:R-:W-:Y:S01]  /*dce0*/  IMAD R17, R8, R10, R7 ;  /* 0x0000000a08117224 */ /* 0x002fe200078e0207 */
[----:B------:R-:W-:Y:S01]  /*dcf0*/  IABS R10, R24 ;  /* 0x00000018000a7213 */ /* 0x000fe20000000000 */
[----:B------:R-:W-:Y:S01]  /*dd00*/  @!P5 IMAD.IADD R2, R2, 0x1, -R8 ;  /* 0x000000010202d824 */ /* 0x000fe200078e0a08 */
[C---:B------:R-:W-:Y:S01]  /*dd10*/  ISETP.GT.U32.AND P6, PT, R8.reuse, R11, PT ;  /* 0x0000000b0800720c */ /* 0x040fe20003fc4070 */
[----:B------:R-:W-:Y:S01]  /*dd20*/  IMAD.MOV R13, RZ, RZ, -R13 ;  /* 0x000000ffff0d7224 */ /* 0x000fe200078e0a0d */
[----:B------:R-:W-:Y:S01]  /*dd30*/  ISETP.GE.AND P5, PT, R15, RZ, PT ;  /* 0x000000ff0f00720c */ /* 0x000fe20003fa6270 */
[----:B------:R-:W-:Y:S01]  /*dd40*/  @!P2 IMAD.MOV R3, RZ, RZ, -R3 ;  /* 0x000000ffff03a224 */ /* 0x000fe200078e0a03 */
[----:B------:R-:W-:Y:S01]  /*dd50*/  ISETP.GT.U32.AND P2, PT, R8, R17, PT ;  /* 0x000000110800720c */ /* 0x000fe20003f44070 */
[----:B0-----:R-:W-:-:S02]  /*dd60*/  IMAD.MOV.U32 R14, RZ, RZ, R2 ;  /* 0x000000ffff0e7224 */ /* 0x001fc400078e0002 */
[----:B------:R-:W-:Y:S02]  /*dd70*/  @!P1 IMAD.IADD R6, R6, 0x1, -R8 ;  /* 0x0000000106069824 */ /* 0x000fe400078e0a08 */
[----:B------:R-:W-:Y:S02]  /*dd80*/  IMAD R2, R8, R13, R12 ;  /* 0x0000000d08027224 */ /* 0x000fe400078e020c */
[----:B------:R-:W-:Y:S01]  /*dd90*/  VIADD R19, R0, 0x1ff ;  /* 0x000001ff00137836 */ /* 0x000fe20000000000 */
[C---:B------:R-:W-:Y:S01]  /*dda0*/  ISETP.GT.U32.AND P1, PT, R8.reuse, R6, PT ;  /* 0x000000060800720c */ /* 0x040fe20003f24070 */
[--C-:B------:R-:W-:Y:S01]  /*ddb0*/  @!P6 IMAD.IADD R11, R11, 0x1, -R8.reuse ;  /* 0x000000010b0be824 */ /* 0x100fe200078e0a08 */
[----:B------:R-:W-:Y:S01]  /*ddc0*/  ISETP.GT.U32.AND P6, PT, R8, R2, PT ;  /* 0x000000020800720c */ /* 0x000fe20003fc4070 */
[----:B------:R-:W-:Y:S02]  /*ddd0*/  VIADD R15, R0, 0x106 ;  /* 0x00000106000f7836 */ /* 0x000fe40000000000 */
[----:B------:R-:W-:-:S02]  /*dde0*/  @!P2 IMAD.IADD R17, R17, 0x1, -R8 ;  /* 0x000000011111a824 */ /* 0x000fc400078e0a08 */
[----:B------:R-:W-:Y:S01]  /*ddf0*/  @!P0 IMAD.MOV R14, RZ, RZ, -R14 ;  /* 0x000000ffff0e8224 */ /* 0x000fe200078e0a0e */
[----:B------:R-:W-:Y:S01]  /*de00*/  ISETP.GE.AND P0, PT, R5, RZ, PT ;  /* 0x000000ff0500720c */ /* 0x000fe20003f06270 */
[----:B------:R-:W-:Y:S01]  /*de10*/  @!P4 IMAD.MOV R4, RZ, RZ, -R4 ;  /* 0x000000ffff04c224 */ /* 0x000fe200078e0a04 */
[----:B------:R-:W-:Y:S01]  /*de20*/  ISETP.GT.U32.AND P2, PT, R8, R17, PT ;  /* 0x000000110800720c */ /* 0x000fe20003f44070 */
[----:B------:R-:W-:Y:S01]  /*de30*/  VIADD R5, R0, 0x105 ;  /* 0x0000010500057836 */ /* 0x000fe20000000000 */
[----:B------:R-:W-:Y:S01]  /*de40*/  STL [R1+0x3c4], R14 ;  /* 0x0003c40e01007387 */ /* 0x000fe20000100800 */
[--C-:B------:R-:W-:Y:S01]  /*de50*/  @!P1 IMAD.IADD R6, R6, 0x1, -R8.reuse ;  /* 0x0000000106069824 */ /* 0x100fe200078e0a08 */
[----:B------:R-:W-:Y:S01]  /*de60*/  ISETP.GE.AND P1, PT, R19, RZ, PT ;  /* 0x000000ff1300720c */ /* 0x000fe20003f26270 */
[----:B------:R-:W-:Y:S01]  /*de70*/  @!P6 IMAD.IADD R2, R2, 0x1, -R8 ;  /* 0x000000010202e824 */ /* 0x000fe200078e0a08 */
[----:B------:R-:W-:Y:S01]  /*de80*/  IABS R19, R19 ;  /* 0x0000001300137213 */ /* 0x000fe20000000000 */
[----:B------:R-:W-:Y:S01]  /*de90*/  IMAD.MOV.U32 R7, RZ, RZ, R6 ;  /* 0x000000ffff077224 */ /* 0x000fe200078e0006 */
[----:B------:R0:W-:Y:S01]  /*dea0*/  STL [R1+0x34], R4 ;  /* 0x0000340401007387 */ /* 0x0001e20000100800 */
[----:B------:R-:W-:Y:S01]  /*deb0*/  VIADD R13, R0, 0x108 ;  /* 0x00000108000d7836 */ /* 0x000fe20000000000 */
[----:B------:R-:W-:Y:S01]  /*dec0*/  ISETP.GT.U32.AND P6, PT, R8, R2, PT ;  /* 0x000000020800720c */ /* 0x000fe20003fc4070 */
[----:B------:R-:W-:Y:S01]  /*ded0*/  @!P5 IMAD.MOV R7, RZ, RZ, -R7 ;  /* 0x000000ffff07d224 */ /* 0x000fe200078e0a07 */
[----:B------:R-:W-:Y:S01]  /*dee0*/  ISETP.GE.AND P5, PT, R15, RZ, PT ;  /* 0x000000ff0f00720c */ /* 0x000fe20003fa6270 */
[----:B------:R-:W-:Y:S01]  /*def0*/  IMAD.HI.U32 R12, R9, R19, RZ ;  /* 0x00000013090c7227 */ /* 0x000fe200078e00ff */
[----:B------:R-:W-:Y:S01]  /*df00*/  IABS R15, R15 ;  /* 0x0000000f000f7213 */ /* 0x000fe20000000000 */
[----:B------:R1:W-:Y:S01]  /*df10*/  STL [R1+0x38], R3 ;  /* 0x0000380301007387 */ /* 0x0003e20000100800 */
[----:B------:R-:W-:Y:S01]  /*df20*/  ISETP.GE.AND P4, PT, R5, RZ, PT ;  /* 0x000000ff0500720c */ /* 0x000fe20003f86270 */
[----:B------:R-:W-:Y:S01]  /*df30*/  IMAD.MOV R12, RZ, RZ, -R12 ;  /* 0x000000ffff0c7224 */ /* 0x000fe200078e0a0c */
[----:B0-----:R-:W-:Y:S01]  /*df40*/  IABS R4, R5 ;  /* 0x0000000500047213 */ /* 0x001fe20000000000 */
[--C-:B------:R-:W-:Y:S01]  /*df50*/  @!P2 IMAD.IADD R17, R17, 0x1, -R8.reuse ;  /* 0x000000011111a824 */ /* 0x100fe200078e0a08 */
[----:B------:R-:W-:Y:S01]  /*df60*/  ISETP.GE.AND P2, PT, R0, RZ, PT ;  /* 0x000000ff0000720c */ /* 0x000fe20003f46270 */
[----:B------:R-:W-:Y:S01]  /*df70*/  IMAD R19, R8, R12, R19 ;  /* 0x0000000c08137224 */ /* 0x000fe200078e0213 */
[----:B------:R0:W-:Y:S01]  /*df80*/  STL [R1+0x3d4], R7 ;  /* 0x0003d40701007387 */ /* 0x0001e20000100800 */
[----:B------:R-:W-:-:S02]  /*df90*/  @!P6 IMAD.IADD R2, R2, 0x1, -R8 ;  /* 0x000000010202e824 */ /* 0x000fc400078e0a08 */
[----:B-1----:R-:W-:Y:S01]  /*dfa0*/  IMAD.HI.U32 R3, R9, R15, RZ ;  /* 0x0000000f09037227 */ /* 0x002fe200078e00ff */
[----:B------:R-:W-:-:S03]  /*dfb0*/  ISETP.GT.U32.AND P6, PT, R8, R19, PT ;  /* 0x000000130800720c */ /* 0x000fc60003fc4070 */
[----:B------:R-:W-:Y:S02]  /*dfc0*/  IMAD.MOV R3, RZ, RZ, -R3 ;  /* 0x000000ffff037224 */ /* 0x000fe400078e0a03 */
[----:B------:R-:W-:Y:S01]  /*dfd0*/  IMAD.HI.U32 R14, R9, R4, RZ ;  /* 0x00000004090e7227 */ /* 0x000fe200078e00ff */
[----:B0-----:R-:W-:-:S03]  /*dfe0*/  IABS R7, R13 ;  /* 0x0000000d00077213 */ /* 0x001fc60000000000 */
[C---:B------:R-:W-:Y:S02]  /*dff0*/  IMAD R15, R8.reuse, R3, R15 ;  /* 0x00000003080f7224 */ /* 0x040fe400078e020f */
[----:B------:R-:W-:Y:S02]  /*e000*/  IMAD.MOV.U32 R18, RZ, RZ, R2 ;  /* 0x000000ffff127224 */ /* 0x000fe400078e0002 */
[----:B------:R-:W-:Y:S02]  /*e010*/  IMAD.MOV R14, RZ, RZ, -R14 ;  /* 0x000000ffff0e7224 */ /* 0x000fe400078e0a0e */
[----:B------:R-:W-:Y:S01]  /*e020*/  @!P2 IMAD.MOV R18, RZ, RZ, -R18 ;  /* 0x000000ffff12a224 */ /* 0x000fe200078e0a12 */
[C---:B------:R-:W-:Y:S01]  /*e030*/  ISETP.GT.U32.AND P2, PT, R8.reuse, R15, PT ;  /* 0x0000000f0800720c */ /* 0x040fe20003f44070 */
[C---:B------:R-:W-:Y:S02]  /*e040*/  IMAD R4, R8.reuse, R14, R4 ;  /* 0x0000000e08047224 */ /* 0x040fe400078e0204 */
[----:B------:R-:W-:Y:S01]  /*e050*/  IMAD.HI.U32 R6, R9, R7, RZ ;  /* 0x0000000709067227 */ /* 0x000fe200078e00ff */
[----:B------:R0:W-:Y:S03]  /*e060*/  STL [R1+0x80], R18 ;  /* 0x0000801201007387 */ /* 0x0001e60000100800 */
[----:B------:R-:W-:Y:S01]  /*e070*/  @!P6 IMAD.IADD R19, R19, 0x1, -R8 ;  /* 0x000000011313e824 */ /* 0x000fe200078e0a08 */
[----:B------:R-:W-:Y:S01]  /*e080*/  ISETP.GT.U32.AND P6, PT, R8, R4, PT ;  /* 0x000000040800720c */ /* 0x000fe20003fc4070 */
[----:B------:R-:W-:-:S04]  /*e090*/  IMAD.HI.U32 R5, R9, R10, RZ ;  /* 0x0000000a09057227 */ /* 0x000fc800078e00ff */
[----:B------:R-:W-:Y:S02]  /*e0a0*/  IMAD.MOV R6, RZ, RZ, -R6 ;  /* 0x000000ffff067224 */ /* 0x000fe400078e0a06 */
[C---:B------:R-:W-:Y:S02]  /*e0b0*/  VIADD R16, R0.reuse, 0x109 ;  /* 0x0000010900107836 */ /* 0x040fe40000000000 */
[----:B------:R-:W-:Y:S02]  /*e0c0*/  VIADD R12, R0, 0x10a ;  /* 0x0000010a000c7836 */ /* 0x000fe40000000000 */
[----:B------:R-:W-:Y:S02]  /*e0d0*/  IMAD.MOV R5, RZ, RZ, -R5 ;  /* 0x000000ffff057224 */ /* 0x000fe400078e0a05 */
[C---:B------:R-:W-:Y:S01]  /*e0e0*/  IMAD R7, R8.reuse, R6, R7 ;  /* 0x0000000608077224 */ /* 0x040fe200078e0207 */
[----:B------:R-:W-:Y:S01]  /*e0f0*/  IABS R6, R16 ;  /* 0x0000001000067213 */ /* 0x000fe20000000000 */
[----:B------:R-:W-:Y:S01]  /*e100*/  @!P2 IMAD.IADD R15, R15, 0x1, -R8 ;  /* 0x000000010f0fa824 */ /* 0x000fe200078e0a08 */
[----:B------:R-:W-:Y:S01]  /*e110*/  IABS R2, R12 ;  /* 0x0000000c00027213 */ /* 0x000fe20000000000 */
[----:B------:R-:W-:-:S02]  /*e120*/  IMAD R10, R8, R5, R10 ;  /* 0x00000005080a7224 */ /* 0x000fc400078e020a */
[----:B------:R-:W-:Y:S01]  /*e130*/  IMAD.HI.U32 R22, R9, R6, RZ ;  /* 0x0000000609167227 */ /* 0x000fe200078e00ff */
[----:B------:R-:W-:-:S03]  /*e140*/  ISETP.GT.U32.AND P2, PT, R8, R15, PT ;  /* 0x0000000f0800720c */ /* 0x000fc60003f44070 */
[----:B------:R-:W-:Y:S02]  /*e150*/  VIADD R3, R0, 0x10c ;  /* 0x0000010c00037836 */ /* 0x000fe40000000000 */
[----:B------:R-:W-:Y:S01]  /*e160*/  @!P3 IMAD.MOV R11, RZ, RZ, -R11 ;  /* 0x000000ffff0bb224 */ /* 0x000fe200078e0a0b */
[----:B------:R-:W-:Y:S01]  /*e170*/  ISETP.GT.U32.AND P3, PT, R8, R19, PT ;  /* 0x000000130800720c */ /* 0x000fe20003f64070 */
[----:B------:R-:W-:Y:S01]  /*e180*/  IMAD.HI.U32 R21, R9, R2, RZ ;  /* 0x0000000209157227 */ /* 0x000fe200078e00ff */
[----:B0-----:R-:W-:Y:S02]  /*e190*/  IABS R18, R3 ;  /* 0x0000000300127213 */ /* 0x001fe40000000000 */
[----:B------:R0:W-:Y:S01]  /*e1a0*/  STL [R1+0x3d0], R11 ;  /* 0x0003d00b01007387 */ /* 0x0001e20000100800 */
[----:B------:R-:W-:Y:S01]  /*e1b0*/  @!P6 IMAD.IADD R4, R4, 0x1, -R8 ;  /* 0x000000010404e824 */ /* 0x000fe200078e0a08 */
[----:B------:R-:W-:Y:S01]  /*e1c0*/  ISETP.GT.U32.AND P6, PT, R8, R10, PT ;  /* 0x0000000a0800720c */ /* 0x000fe20003fc4070 */
[----:B------:R-:W-:-:S02]  /*e1d0*/  IMAD.MOV R22, RZ, RZ, -R22 ;  /* 0x000000ffff167224 */ /* 0x000fc400078e0a16 */
[----:B------:R-:W-:Y:S02]  /*e1e0*/  IMAD.MOV R21, RZ, RZ, -R21 ;  /* 0x000000ffff157224 */ /* 0x000fe400078e0a15 */
[C---:B------:R-:W-:Y:S02]  /*e1f0*/  IMAD R6, R8.reuse, R22, R6 ;  /* 0x0000001608067224 */ /* 0x040fe400078e0206 */
[----:B------:R-:W-:Y:S02]  /*e200*/  IMAD R2, R8, R21, R2 ;  /* 0x0000001508027224 */ /* 0x000fe400078e0202 */
[----:B------:R-:W-:-:S04]  /*e210*/  IMAD.HI.U32 R21, R9, R18, RZ ;  /* 0x0000001209157227 */ /* 0x000fc800078e00ff */
[----:B------:R-:W-:Y:S02]  /*e220*/  VIADD R14, R0, 0x10b ;  /* 0x0000010b000e7836 */ /* 0x000fe40000000000 */
[--C-:B------:R-:W-:Y:S01]  /*e230*/  @!P2 IMAD.IADD R15, R15, 0x1, -R8.reuse ;  /* 0x000000010f0fa824 */ /* 0x100fe200078e0a08 */
[C---:B------:R-:W-:Y:S01]  /*e240*/  ISETP.GT.U32.AND P2, PT, R8.reuse, R6, PT ;  /* 0x000000060800720c */ /* 0x040fe20003f44070 */
[----:B------:R-:W-:Y:S01]  /*e250*/  IMAD.MOV R21, RZ, RZ, -R21 ;  /* 0x000000ffff157224 */ /* 0x000fe200078e0a15 */
[----:B------:R-:W-:Y:S01]  /*e260*/  IABS R23, R14 ;  /* 0x0000000e00177213 */ /* 0x000fe20000000000 */
[--C-:B------:R-:W-:Y:S01]  /*e270*/  @!P3 IMAD.IADD R19, R19, 0x1, -R8.reuse ;  /* 0x000000011313b824 */ /* 0x100fe200078e0a08 */
[----:B------:R-:W-:Y:S01]  /*e280*/  ISETP.GT.U32.AND P3, PT, R8, R7, PT ;  /* 0x000000070800720c */ /* 0x000fe20003f64070 */
[----:B------:R-:W-:Y:S01]  /*e290*/  @!P6 IMAD.IADD R10, R10, 0x1, -R8 ;  /* 0x000000010a0ae824 */ /* 0x000fe200078e0a08 */
[C---:B------:R-:W-:Y:S01]  /*e2a0*/  ISETP.GT.U32.AND P6, PT, R8.reuse, R2, PT ;  /* 0x000000020800720c */ /* 0x040fe20003fc4070 */
[----:B------:R-:W-:-:S02]  /*e2b0*/  IMAD R18, R8, R21, R18 ;  /* 0x0000001508127224 */ /* 0x000fc400078e0212 */
[----:B------:R-:W-:Y:S02]  /*e2c0*/  IMAD.MOV.U32 R27, RZ, RZ, R17 ;  /* 0x000000ffff1b7224 */ /* 0x000fe400078e0011 */
[----:B------:R-:W-:Y:S02]  /*e2d0*/  IMAD.MOV.U32 R21, RZ, RZ, R19 ;  /* 0x000000ffff157224 */ /* 0x000fe400078e0013 */
[----:B------:R-:W-:Y:S02]  /*e2e0*/  VIADD R5, R0, 0x10d ;  /* 0x0000010d00057836 */ /* 0x000fe40000000000 */
[----:B------:R-:W-:-:S03]  /*e2f0*/  IMAD.HI.U32 R22, R9, R23, RZ ;  /* 0x0000001709167227 */ /* 0x000fc600078e00ff */
[----:B0-----:R-:W-:Y:S01]  /*e300*/  IABS R11, R5 ;  /* 0x00000005000b7213 */ /* 0x001fe20000000000 */
[----:B------:R-:W-:Y:S02]  /*e310*/  @!P0 IMAD.MOV R27, RZ, RZ, -R27 ;  /* 0x000000ffff1b8224 */ /* 0x000fe400078e0a1b */
[----:B------:R-:W-:Y:S02]  /*e320*/  @!P1 IMAD.MOV R21, RZ, RZ, -R21 ;  /* 0x000000ffff159224 */ /* 0x000fe400078e0a15 */
[----:B------:R-:W-:Y:S01]  /*e330*/  IMAD.MOV R22, RZ, RZ, -R22 ;  /* 0x000000ffff167224 */ /* 0x000fe200078e0a16 */
[----:B------:R-:W-:Y:S01]  /*e340*/  STL [R1+0x3cc], R27 ;  /* 0x0003cc1b01007387 */ /* 0x000fe20000100800 */
[--C-:B------:R-:W-:Y:S01]  /*e350*/  @!P2 IMAD.IADD R6, R6, 0x1, -R8.reuse ;  /* 0x000000010606a824 */ /* 0x100fe200078e0a08 */
[C---:B------:R-:W-:Y:S01]  /*e360*/  ISETP.GT.U32.AND P2, PT, R8.reuse, R10, PT ;  /* 0x0000000a0800720c */ /* 0x040fe20003f44070 */
[----:B------:R-:W-:Y:S01]  /*e370*/  IMAD R22, R8, R22, R23 ;  /* 0x0000001608167224 */ /* 0x000fe200078e0217 */
[----:B------:R0:W-:Y:S01]  /*e380*/  STL [R1+0x678], R21 ;  /* 0x0006781501007387 */ /* 0x0001e20000100800 */
[----:B------:R-:W-:Y:S01]  /*e390*/  @!P6 IMAD.IADD R2, R2, 0x1, -R8 ;  /* 0x000000010202e824 */ /* 0x000fe200078e0a08 */
[----:B------:R-:W-:Y:S01]  /*e3a0*/  ISETP.GT.U32.AND P6, PT, R8, R6, PT ;  /* 0x000000060800720c */ /* 0x000fe20003fc4070 */
[----:B------:R-:W-:-:S03]  /*e3b0*/  IMAD.HI.U32 R25, R9, R11, RZ ;  /* 0x0000000b09197227 */ /* 0x000fc600078e00ff */
[----:B------:R-:W-:Y:S01]  /*e3c0*/  ISETP.GT.U32.AND P1, PT, R8, R2, PT ;  /* 0x000000020800720c */ /* 0x000fe20003f24070 */
[----:B------:R-:W-:Y:S01]  /*e3d0*/  @!P3 IMAD.IADD R7, R7, 0x1, -R8 ;  /* 0x000000010707b824 */ /* 0x000fe200078e0a08 */
[----:B------:R-:W-:Y:S01]  /*e3e0*/  ISETP.GE.AND P3, PT, R24, RZ, PT ;  /* 0x000000ff1800720c */ /* 0x000fe20003f66270 */
[----:B------:R-:W-:Y:S02]  /*e3f0*/  IMAD.MOV R25, RZ, RZ, -R25 ;  /* 0x000000ffff197224 */ /* 0x000fe400078e0a19 */
[----:B0-----:R-:W-:Y:S01]  /*e400*/  IMAD.MOV.U32 R21, RZ, RZ, R15 ;  /* 0x000000ffff157224 */ /* 0x001fe200078e000f */
[C---:B------:R-:W-:Y:S01]  /*e410*/  ISETP.GT.U32.AND P0, PT, R8.reuse, R7, PT ;  /* 0x000000070800720c */ /* 0x040fe20003f04070 */
[C---:B------:R-:W-:Y:S02]  /*e420*/  IMAD R11, R8.reuse, R25, R11 ;  /* 0x00000019080b7224 */ /* 0x040fe400078e020b */
[----:B------:R-:W-:Y:S01]  /*e430*/  @!P5 IMAD.MOV R21, RZ, RZ, -R21 ;  /* 0x000000ffff15d224 */ /* 0x000fe200078e0a15 */
[----:B------:R-:W-:Y:S01]  /*e440*/  ISETP.GT.U32.AND P5, PT, R8, R22, PT ;  /* 0x000000160800720c */ /* 0x000fe20003fa4070 */
[----:B------:R-:W-:-:S02]  /*e450*/  VIADD R17, R0, 0x10e ;  /* 0x0000010e00117836 */ /* 0x000fc40000000000 */
[--C-:B------:R-:W-:Y:S01]  /*e460*/  @!P2 IMAD.IADD R10, R10, 0x1, -R8.reuse ;  /* 0x000000010a0aa824 */ /* 0x100fe200078e0a08 */
[----:B------:R-:W-:Y:S01]  /*e470*/  ISETP.GT.U32.AND P2, PT, R8, R18, PT ;  /* 0x000000120800720c */ /* 0x000fe20003f44070 */
[--C-:B------:R-:W-:Y:S01]  /*e480*/  @!P6 IMAD.IADD R6, R6, 0x1, -R8.reuse ;  /* 0x000000010606e824 */ /* 0x100fe200078e0a08 */
[----:B------:R-:W-:Y:S01]  /*e490*/  IABS R19, R17 ;  /* 0x0000001100137213 */ /* 0x000fe20000000000 */
[----:B------:R0:W-:Y:S01]  /*e4a0*/  STL [R1+0x3dc], R21 ;  /* 0x0003dc1501007387 */ /* 0x0001e20000100800 */
[----:B------:R-:W-:Y:S01]  /*e4b0*/  ISETP.GT.U32.AND P6, PT, R8, R11, PT ;  /* 0x0000000b0800720c */ /* 0x000fe20003fc4070 */
[----:B------:R-:W-:Y:S02]  /*e4c0*/  VIADD R15, R0, 0x10f ;  /* 0x0000010f000f7836 */ /* 0x000fe40000000000 */
[--C-:B------:R-:W-:Y:S01]  /*e4d0*/  @!P0 IMAD.IADD R7, R7, 0x1, -R8.reuse ;  /* 0x0000000107078824 */ /* 0x100fe200078e0a08 */
[----:B------:R-:W-:Y:S01]  /*e4e0*/  ISETP.GE.AND P0, PT, R13, RZ, PT ;  /* 0x000000ff0d00720c */ /* 0x000fe20003f06270 */
[--C-:B------:R-:W-:Y:S01]  /*e4f0*/  @!P5 IMAD.IADD R22, R22, 0x1, -R8.reuse ;  /* 0x000000011616d824 */ /* 0x100fe200078e0a08 */
[----:B------:R-:W-:Y:S01]  /*e500*/  ISETP.GE.AND P5, PT, R12, RZ, PT ;  /* 0x000000ff0c00720c */ /* 0x000fe20003fa6270 */
[----:B------:R-:W-:Y:S01]  /*e510*/  @!P1 IMAD.IADD R2, R2, 0x1, -R8 ;  /* 0x0000000102029824 */ /* 0x000fe200078e0a08 */
[----:B------:R-:W-:Y:S01]  /*e520*/  IABS R13, R15 ;  /* 0x0000000f000d7213 */ /* 0x000fe20000000000 */
[----:B0-----:R-:W-:Y:S01]  /*e530*/  IMAD.HI.U32 R21, R9, R19, RZ ;  /* 0x0000001309157227 */ /* 0x001fe200078e00ff */
[----:B------:R-:W-:-:S03]  /*e540*/  ISETP.GE.AND P1, PT, R16, RZ, PT ;  /* 0x000000ff1000720c */ /* 0x000fc60003f26270 */
[----:B------:R-:W-:Y:S02]  /*e550*/  IMAD.MOV R21, RZ, RZ, -R21 ;  /* 0x000000ffff157224 */ /* 0x000fe400078e0a15 */
[----:B------:R-:W-:Y:S01]  /*e560*/  @!P2 IMAD.IADD R18, R18, 0x1, -R8 ;  /* 0x000000011212a824 */ /* 0x000fe200078e0a08 */
[----:B------:R-:W-:Y:S01]  /*e570*/  ISETP.GE.AND P2, PT, R14, RZ, PT ;  /* 0x000000ff0e00720c */ /* 0x000fe20003f46270 */
[----:B------:R-:W-:Y:S02]  /*e580*/  IMAD.MOV.U32 R24, RZ, RZ, R10 ;  /* 0x000000ffff187224 */ /* 0x000fe400078e000a */
[----:B------:R-:W-:Y:S02]  /*e590*/  IMAD.MOV.U32 R23, RZ, RZ, R7 ;  /* 0x000000ffff177224 */ /* 0x000fe400078e0007 */
[----:B------:R-:W-:Y:S02]  /*e5a0*/  IMAD.MOV.U32 R7, RZ, RZ, R6 ;  /* 0x000000ffff077224 */ /* 0x000fe400078e0006 */
[----:B------:R-:W-:-:S02]  /*e5b0*/  IMAD R19, R8, R21, R19 ;  /* 0x0000001508137224 */ /* 0x000fc400078e0213 */
[----:B------:R-:W-:Y:S01]  /*e5c0*/  @!P6 IMAD.IADD R11, R11, 0x1, -R8 ;  /* 0x000000010b0be824 */ /* 0x000fe200078e0a08 */
[C---:B------:R-:W-:Y:S01]  /*e5d0*/  ISETP.GT.U32.AND P6, PT, R8.reuse, R22, PT ;  /* 0x000000160800720c */ /* 0x040fe20003fc4070 */
[----:B------:R-:W-:Y:S02]  /*e5e0*/  IMAD.MOV.U32 R6, RZ, RZ, R2 ;  /* 0x000000ffff067224 */ /* 0x000fe400078e0002 */
[----:B------:R-:W-:Y:S01]  /*e5f0*/  @!P3 IMAD.MOV R24, RZ, RZ, -R24 ;  /* 0x000000ffff18b224 */ /* 0x000fe200078e0a18 */
[----:B------:R-:W-:Y:S01]  /*e600*/  ISETP.GT.U32.AND P3, PT, R8, R18, PT ;  /* 0x000000120800720c */ /* 0x000fe20003f64070 */
[----:B------:R-:W-:-:S03]  /*e610*/  IMAD.HI.U32 R12, R9, R13, RZ ;  /* 0x0000000d090c7227 */ /* 0x000fc600078e00ff */
[----:B------:R-:W-:Y:S01]  /*e620*/  STL [R1+0x3d8], R24 ;  /* 0x0003d81801007387 */ /* 0x000fe20000100800 */
[----:B------:R-:W-:Y:S01]  /*e630*/  @!P5 IMAD.MOV R6, RZ, RZ, -R6 ;  /* 0x000000ffff06d224 */ /* 0x000fe200078e0a06 */
[C---:B------:R-:W-:Y:S01]  /*e640*/  ISETP.GT.U32.AND P5, PT, R8.reuse, R19, PT ;  /* 0x000000130800720c */ /* 0x040fe20003fa4070 */
[----:B------:R-:W-:Y:S02]  /*e650*/  IMAD.MOV R12, RZ, RZ, -R12 ;  /* 0x000000ffff0c7224 */ /* 0x000fe400078e0a0c */
[----:B------:R-:W-:Y:S01]  /*e660*/  @!P0 IMAD.MOV R23, RZ, RZ, -R23 ;  /* 0x000000ffff178224 */ /* 0x000fe200078e0a17 */
[C---:B------:R-:W-:Y:S01]  /*e670*/  ISETP.GT.U32.AND P0, PT, R8.reuse, R11, PT ;  /* 0x0000000b0800720c */ /* 0x040fe20003f04070 */
[----:B------:R-:W-:Y:S01]  /*e680*/  @!P1 IMAD.MOV R7, RZ, RZ, -R7 ;  /* 0x000000ffff079224 */ /* 0x000fe200078e0a07 */
[----:B------:R-:W-:Y:S01]  /*e690*/  ISETP.GE.AND P1, PT, R3, RZ, PT ;  /* 0x000000ff0300720c */ /* 0x000fe20003f26270 */
[----:B------:R-:W-:Y:S01]  /*e6a0*/  IMAD R12, R8, R12, R13 ;  /* 0x0000000c080c7224 */ /* 0x000fe200078e020d */
[----:B------:R-:W-:Y:S01]  /*e6b0*/  STL [R1+0x3c], R23 ;  /* 0x00003c1701007387 */ /* 0x000fe20000100800 */
[----:B------:R-:W-:-:S02]  /*e6c0*/  VIADD R2, R0, 0x110 ;  /* 0x0000011000027836 */ /* 0x000fc40000000000 */
[--C-:B------:R-:W-:Y:S01]  /*e6d0*/  @!P6 IMAD.IADD R22, R22, 0x1, -R8.reuse ;  /* 0x000000011616e824 */ /* 0x100fe200078e0a08 */
[----:B------:R-:W-:Y:S01]  /*e6e0*/  STL [R1+0x40], R7 ;  /* 0x0000400701007387 */ /* 0x000fe20000100800 */
[----:B------:R-:W-:Y:S01]  /*e6f0*/  @!P3 IMAD.IADD R18, R18, 0x1, -R8 ;  /* 0x000000011212b824 */ /* 0x000fe200078e0a08 */
[----:B------:R-:W-:Y:S01]  /*e700*/  ISETP.GT.U32.AND P3, PT, R8, R12, PT ;  /* 0x0000000c0800720c */ /* 0x000fe20003f64070 */
[----:B------:R-:W-:Y:S01]  /*e710*/  IMAD.MOV.U32 R10, RZ, RZ, R22 ;  /* 0x000000ffff0a7224 */ /* 0x000fe200078e0016 */
[----:B------:R0:W-:Y:S01]  /*e720*/  STL [R1+0x3ec], R6 ;  /* 0x0003ec0601007387 */ /* 0x0001e20000100800 */
[----:B------:R-:W-:Y:S01]  /*e730*/  @!P5 IMAD.IADD R19, R19, 0x1, -R8 ;  /* 0x000000011313d824 */ /* 0x000fe200078e0a08 */
[----:B------:R-:W-:Y:S01]  /*e740*/  ISETP.GE.AND P6, PT, R5, RZ, PT ;  /* 0x000000ff0500720c */ /* 0x000fe20003fc6270 */
[----:B------:R-:W-:Y:S01]  /*e750*/  @!P2 IMAD.MOV R10, RZ, RZ, -R10 ;  /* 0x000000ffff0aa224 */ /* 0x000fe200078e0a0a */
[----:B------:R-:W-:Y:S01]  /*e760*/  ISETP.GE.AND P5, PT, R15, RZ, PT ;  /* 0x000000ff0f00720c */ /* 0x000fe20003fa6270 */
[----:B------:R-:W-:Y:S01]  /*e770*/  VIADD R3, R0, 0x111 ;  /* 0x0000011100037836 */ /* 0x000fe20000000000 */
[----:B------:R-:W-:Y:S01]  /*e780*/  ISETP.GT.U32.AND P2, PT, R8, R19, PT ;  /* 0x000000130800720c */ /* 0x000fe20003f44070 */
[--C-:B------:R-:W-:Y:S01]  /*e790*/  @!P0 IMAD.IADD R11, R11, 0x1, -R8.reuse ;  /* 0x000000010b0b8824 */ /* 0x100fe200078e0a08 */
[----:B------:R1:W-:Y:S01]  /*e7a0*/  STL [R1+0x3e8], R10 ;  /* 0x0003e80a01007387 */ /* 0x0003e20000100800 */
[----:B------:R-:W-:Y:S01]  /*e7b0*/  ISETP.GE.AND P0, PT, R17, RZ, PT ;  /* 0x000000ff1100720c */ /* 0x000fe20003f06270 */
[----:B------:R-:W-:Y:S01]  /*e7c0*/  VIADD R13, R0, 0x116 ;  /* 0x00000116000d7836 */ /* 0x000fe20000000000 */
[----:B0-----:R-:W-:Y:S01]  /*e7d0*/  IABS R6, R2 ;  /* 0x0000000200067213 */ /* 0x001fe20000000000 */
[----:B------:R-:W-:Y:S01]  /*e7e0*/  @!P3 IMAD.IADD R12, R12, 0x1, -R8 ;  /* 0x000000010c0cb824 */ /* 0x000fe200078e0a08 */
[----:B------:R-:W-:Y:S01]  /*e7f0*/  IABS R5, R3 ;  /* 0x0000000300057213 */ /* 0x000fe20000000000 */
[----:B------:R-:W-:Y:S01]  /*e800*/  IMAD.U32 R83, RZ, RZ, UR20 ;  /* 0x00000014ff537e24 */ /* 0x000fe2000f8e00ff */
[----:B------:R-:W-:Y:S01]  /*e810*/  IABS R17, R13 ;  /* 0x0000000d00117213 */ /* 0x000fe20000000000 */
[----:B------:R-:W-:Y:S01]  /*e820*/  IMAD.HI.U32 R7, R9, R6, RZ ;  /* 0x0000000609077227 */ /* 0x000fe200078e00ff */
[----:B------:R-:W-:Y:S01]  /*e830*/  BAR.SYNC.DEFER_BLOCKING 0x0 ;  /* 0x0000000000007b1d */ /* 0x000fe20000010000 */
[----:B------:R-:W-:-:S02]  /*e840*/  ISETP.GT.U32.AND P3, PT, R8, R12, PT ;  /* 0x0000000c0800720c */ /* 0x000fc40003f64070 */
[----:B------:R-:W-:Y:S02]  /*e850*/  IMAD.MOV R7, RZ, RZ, -R7 ;  /* 0x000000ffff077224 */ /* 0x000fe400078e0a07 */
[----:B-1----:R-:W-:Y:S02]  /*e860*/  IMAD.MOV.U32 R10, RZ, RZ, R18 ;  /* 0x000000ffff0a7224 */ /* 0x002fe400078e0012 */
[----:B------:R-:W-:Y:S02]  /*e870*/  IMAD R16, R8, R7, R6 ;  /* 0x0000000708107224 */ /* 0x000fe400078e0206 */
[----:B------:R-:W-:Y:S01]  /*e880*/  @!P1 IMAD.MOV R10, RZ, RZ, -R10 ;  /* 0x000000ffff0a9224 */ /* 0x000fe200078e0a0a */
[----:B------:R-:W-:Y:S01]  /*e890*/  ISETP.GE.AND P1, PT, R2, RZ, PT ;  /* 0x000000ff0200720c */ /* 0x000fe20003f26270 */
[----:B------:R-:W-:-:S03]  /*e8a0*/  IMAD.HI.U32 R2, R9, R5, RZ ;  /* 0x0000000509027227 */ /* 0x000fc600078e00ff */
[----:B------:R0:W-:Y:S01]  /*e8b0*/  STL [R1+0x3f0], R10 ;  /* 0x0003f00a01007387 */ /* 0x0001e20000100800 */
[----:B------:R-:W-:Y:S01]  /*e8c0*/  @!P2 IMAD.IADD R19, R19, 0x1, -R8 ;  /* 0x000000011313a824 */ /* 0x000fe200078e0a08 */
[----:B------:R-:W-:Y:S01]  /*e8d0*/  ISETP.GT.U32.AND P2, PT, R8, R16, PT ;  /* 0x000000100800720c */ /* 0x000fe20003f44070 */
[----:B------:R-:W-:Y:S02]  /*e8e0*/  IMAD.MOV R2, RZ, RZ, -R2 ;  /* 0x000000ffff027224 */ /* 0x000fe400078e0a02 */
[----:B------:R-:W-:Y:S02]  /*e8f0*/  VIADD R6, R0, 0x112 ;  /* 0x0000011200067836 */ /* 0x000fe40000000000 */
[----:B------:R-:W-:Y:S02]  /*e900*/  IMAD R18, R8, R2, R5 ;  /* 0x0000000208127224 */ /* 0x000fe400078e0205 */
[----:B------:R-:W-:Y:S02]  /*e910*/  IMAD.MOV.U32 R7, RZ, RZ, R19 ;  /* 0x000000ffff077224 */ /* 0x000fe400078e0013 */
[----:B0-----:R-:W-:Y:S01]  /*e920*/  IMAD.MOV.U32 R10, RZ, RZ, R11 ;  /* 0x000000ffff0a7224 */ /* 0x001fe200078e000b */
[----:B------:R-:W-:Y:S01]  /*e930*/  IABS R11, R6 ;  /* 0x00000006000b7213 */ /* 0x000fe20000000000 */
[----:B------:R-:W-:Y:S01]  /*e940*/  @!P3 IMAD.IADD R12, R12, 0x1, -R8 ;  /* 0x000000010c0cb824 */ /* 0x000fe200078e0a08 */
[----:B------:R-:W-:Y:S01]  /*e950*/  ISETP.GT.U32.AND P3, PT, R8, R18, PT ;  /* 0x000000120800720c */ /* 0x000fe20003f64070 */
[----:B------:R-:W-:Y:S01]  /*e960*/  @!P6 IMAD.MOV R10, RZ, RZ, -R10 ;  /* 0x000000ffff0ae224 */ /* 0x000fe200078e0a0a */
[----:B------:R-:W-:Y:S01]  /*e970*/  ISETP.GE.AND P6, PT, R3, RZ, PT ;  /* 0x000000ff0300720c */ /* 0x000fe20003fc6270 */
[----:B------:R-:W-:-:S02]  /*e980*/  @!P2 IMAD.IADD R16, R16, 0x1, -R8 ;  /* 0x000000011010a824 */ /* 0x000fc400078e0a08 */
[----:B------:R-:W-:Y:S01]  /*e990*/  @!P0 IMAD.MOV R7, RZ, RZ, -R7 ;  /* 0x000000ffff078224 */ /* 0x000fe200078e0a07 */
[----:B------:R0:W-:Y:S01]  /*e9a0*/  STL [R1+0x410], R10 ;  /* 0x0004100a01007387 */ /* 0x0001e20000100800 */
[----:B------:R-:W-:Y:S01]  /*e9b0*/  VIADD R3, R0, 0x113 ;  /* 0x0000011300037836 */ /* 0x000fe20000000000 */
[----:B------:R-:W-:Y:S01]  /*e9c0*/  ISETP.GT.U32.AND P2, PT, R8, R16, PT ;  /* 0x000000100800720c */ /* 0x000fe20003f44070 */
[----:B------:R-:W-:Y:S01]  /*e9d0*/  VIADD R2, R0, 0x114 ;  /* 0x0000011400027836 */ /* 0x000fe20000000000 */
[----:B------:R1:W-:Y:S01]  /*e9e0*/  STL [R1+0x408], R7 ;  /* 0x0004080701007387 */ /* 0x0003e20000100800 */
[----:B------:R-:W-:Y:S01]  /*e9f0*/  ISETP.GE.AND P0, PT, R6, RZ, PT ;  /* 0x000000ff0600720c */ /* 0x000fe20003f06270 */
[----:B------:R-:W-:Y:S01]  /*ea00*/  @!P5 IMAD.MOV R12, RZ, RZ, -R12 ;  /* 0x000000ffff0cd224 */ /* 0x000fe200078e0a0c */
[----:B------:R-:W-:Y:S01]  /*ea10*/  ISETP.GE.AND P5, PT, R3, RZ, PT ;  /* 0x000000ff0300720c */ /* 0x000fe20003fa6270 */
[----:B------:R-:W-:Y:S01]  /*ea20*/  @!P3 IMAD.IADD R18, R18, 0x1, -R8 ;  /* 0x000000011212b824 */ /* 0x000fe200078e0a08 */
[----:B------:R-:W-:Y:S01]  /*ea30*/  IABS R14, R2 ;  /* 0x00000002000e7213 */ /* 0x000fe20000000000 */
[----:B------:R-:W-:Y:S01]  /*ea40*/  IMAD.U32 R81, RZ, RZ, UR21 ;  /* 0x00000015ff517e24 */ /* 0x000fe2000f8e00ff */
[----:B0-----:R-:W-:Y:S01]  /*ea50*/  IABS R10, R3 ;  /* 0x00000003000a7213 */ /* 0x001fe20000000000 */
[----:B------:R-:W-:Y:S01]  /*ea60*/  VIADD R3, R0, 0x115 ;  /* 0x0000011500037836 */ /* 0x000fe20000000000 */
[----:B------:R-:W-:Y:S01]  /*ea70*/  ISETP.GT.U32.AND P3, PT, R8, R18, PT ;  /* 0x000000120800720c */ /* 0x000fe20003f64070 */
[----:B-1----:R-:W-:Y:S01]  /*ea80*/  IMAD.HI.U32 R7, R9, R11, RZ ;  /* 0x0000000b09077227 */ /* 0x002fe200078e00ff */
[----:B------:R0:W-:Y:S03]  /*ea90*/  STL [R1+0x404], R12 ;  /* 0x0004040c01007387 */ /* 0x0001e60000100800 */
[----:B------:R-:W-:-:S02]  /*eaa0*/  IMAD.MOV R7, RZ, RZ, -R7 ;  /* 0x000000ffff077224 */ /* 0x000fc400078e0a07 */
[----:B------:R-:W-:-:S04]  /*eab0*/  IMAD.HI.U32 R6, R9, R10, RZ ;  /* 0x0000000a09067227 */ /* 0x000fc800078e00ff */
[----:B------:R-:W-:Y:S02]  /*eac0*/  IMAD R11, R8, R7, R11 ;  /* 0x00000007080b7224 */ /* 0x000fe400078e020b */
[----:B------:R-:W-:Y:S02]  /*ead0*/  @!P2 IMAD.IADD R16, R16, 0x1, -R8 ;  /* 0x000000011010a824 */ /* 0x000fe400078e0a08 */
[----:B------:R-:W-:Y:S01]  /*eae0*/  IMAD.HI.U32 R5, R9, R14, RZ ;  /* 0x0000000e09057227 */ /* 0x000fe200078e00ff */
[----:B------:R-:W-:-:S03]  /*eaf0*/  ISETP.GT.U32.AND P2, PT, R8, R11, PT ;  /* 0x0000000b0800720c */ /* 0x000fc60003f44070 */
[----:B------:R-:W-:Y:S02]  /*eb00*/  IMAD.MOV R6, RZ, RZ, -R6 ;  /* 0x000000ffff067224 */ /* 0x000fe400078e0a06 */
[----:B------:R-:W-:Y:S02]  /*eb10*/  IMAD.MOV R5, RZ, RZ, -R5 ;  /* 0x000000ffff057224 */ /* 0x000fe400078e0a05 */
[C---:B------:R-:W-:Y:S01]  /*eb20*/  IMAD R10, R8.reuse, R6, R10 ;  /* 0x00000006080a7224 */ /* 0x040fe200078e020a */
[----:B------:R-:W-:Y:S01]  /*eb30*/  IABS R6, R3 ;  /* 0x0000000300067213 */ /* 0x000fe20000000000 */
[----:B------:R-:W-:Y:S02]  /*eb40*/  IMAD R14, R8, R5, R14 ;  /* 0x00000005080e7224 */ /* 0x000fe400078e020e */
[----:B------:R-:W-:Y:S02]  /*eb50*/  IMAD.MOV.U32 R19, RZ, RZ, R16 ;  /* 0x000000ffff137224 */ /* 0x000fe400078e0010 */
[--C-:B------:R-:W-:Y:S01]  /*eb60*/  @!P3 IMAD.IADD R18, R18, 0x1, -R8.reuse ;  /* 0x000000011212b824 */ /* 0x100fe200078e0a08 */
[----:B------:R-:W-:Y:S01]  /*eb70*/  ISETP.GT.U32.AND P3, PT, R8, R10, PT ;  /* 0x0000000a0800720c */ /* 0x000fe20003f64070 */
[----:B------:R-:W-:-:S02]  /*eb80*/  @!P2 IMAD.IADD R11, R11, 0x1, -R8 ;  /* 0x000000010b0ba824 */ /* 0x000fc400078e0a08 */
[----:B------:R-:W-:Y:S01]  /*eb90*/  @!P1 IMAD.MOV R19, RZ, RZ, -R19 ;  /* 0x000000ffff139224 */ /* 0x000fe200078e0a13 */
[C---:B------:R-:W-:Y:S01]  /*eba0*/  ISETP.GT.U32.AND P1, PT, R8.reuse, R14, PT ;  /* 0x0000000e0800720c */ /* 0x040fe20003f24070 */
[----:B------:R-:W-:Y:S01]  /*ebb0*/  IMAD.HI.U32 R16, R9, R6, RZ ;  /* 0x0000000609107227 */ /* 0x000fe200078e00ff */
[----:B------:R-:W-:Y:S02]  /*ebc0*/  ISETP.GT.U32.AND P2, PT, R8, R11, PT ;  /* 0x0000000b0800720c */ /* 0x000fe40003f44070 */
[----:B------:R1:W-:Y:S01]  /*ebd0*/  STL [R1+0x44], R19 ;  /* 0x0000441301007387 */ /* 0x0003e20000100800 */
[----:B------:R-:W-:Y:S02]  /*ebe0*/  IMAD.MOV R16, RZ, RZ, -R16 ;  /* 0x000000ffff107224 */ /* 0x000fe400078e0a10 */
[----:B------:R-:W-:Y:S01]  /*ebf0*/  @!P6 IMAD.MOV R18, RZ, RZ, -R18 ;  /* 0x000000ffff12e224 */ /* 0x000fe200078e0a12 */
[----:B------:R-:W-:Y:S01]  /*ec00*/  ISETP.GE.AND P6, PT, R2, RZ, PT ;  /* 0x000000ff0200720c */ /* 0x000fe20003fc6270 */
[----:B------:R-:W-:-:S02]  /*ec10*/  @!P3 IMAD.IADD R10, R10, 0x1, -R8 ;  /* 0x000000010a0ab824 */ /* 0x000fc400078e0a08 */
[----:B------:R-:W-:Y:S01]  /*ec20*/  IMAD R2, R8, R16, R6 ;  /* 0x0000001008027224 */ /* 0x000fe200078e0206 */
[----:B------:R2:W-:Y:S01]  /*ec30*/  STL [R1+0x48], R18 ;  /* 0x0000481201007387 */ /* 0x0005e20000100800 */
[----:B------:R-:W-:Y:S01]  /*ec40*/  VIADD R5, R0, 0x117 ;  /* 0x0000011700057836 */ /* 0x000fe20000000000 */
[----:B------:R-:W-:Y:S01]  /*ec50*/  ISETP.GT.U32.AND P3, PT, R8, R10, PT ;  /* 0x0000000a0800720c */ /* 0x000fe20003f64070 */
[--C-:B------:R-:W-:Y:S02]  /*ec60*/  @!P1 IMAD.IADD R14, R14, 0x1, -R8.reuse ;  /* 0x000000010e0e9824 */ /* 0x100fe400078e0a08 */
[----:B------:R-:W-:Y:S01]  /*ec70*/  @!P2 IMAD.IADD R11, R11, 0x1, -R8 ;  /* 0x000000010b0ba824 */ /* 0x000fe200078e0a08 */
[----:B------:R-:W-:Y:S01]  /*ec80*/  ISETP.GT.U32.AND P2, PT, R8, R2, PT ;  /* 0x000000020800720c */ /* 0x000fe20003f44070 */
[----:B------:R-:W-:Y:S01]  /*ec90*/  VIADD R7, R0, 0x118 ;  /* 0x0000011800077836 */ /* 0x000fe20000000000 */
[----:B0-----:R-:W-:Y:S01]  /*eca0*/  IABS R12, R5 ;  /* 0x00000005000c7213 */ /* 0x001fe20000000000 */
[----:B-1----:R-:W-:Y:S01]  /*ecb0*/  IMAD.MOV.U32 R19, RZ, RZ, R11 ;  /* 0x000000ffff137224 */ /* 0x002fe200078e000b */
[----:B------:R-:W-:Y:S01]  /*ecc0*/  ISETP.GT.U32.AND P1, PT, R8, R14, PT ;  /* 0x0000000e0800720c */ /* 0x000fe20003f24070 */
[----:B--2---:R-:W-:Y:S01]  /*ecd0*/  IMAD.HI.U32 R18, R9, R17, RZ ;  /* 0x0000001109127227 */ /* 0x004fe200078e00ff */
[----:B------:R-:W-:-:S03]  /*ece0*/  IABS R15, R7 ;  /* 0x00000007000f7213 */ /* 0x000fc60000000000 */
[----:B------:R-:W-:-:S04]  /*ecf0*/  IMAD.HI.U32 R16, R9, R12, RZ ;  /* 0x0000000c09107227 */ /* 0x000fc800078e00ff */
[----:B------:R-:W-:Y:S02]  /*ed00*/  IMAD.MOV R18, RZ, RZ, -R18 ;  /* 0x000000ffff127224 */ /* 0x000fe400078e0a12 */
[----:B------:R-:W-:-:S04]  /*ed10*/  IMAD.HI.U32 R6, R9, R15, RZ ;  /* 0x0000000f09067227 */ /* 0x000fc800078e00ff */
[----:B------:R-:W-:Y:S02]  /*ed20*/  IMAD.MOV R16, RZ, RZ, -R16 ;  /* 0x000000ffff107224 */ /* 0x000fe400078e0a10 */
[--C-:B------:R-:W-:Y:S01]  /*ed30*/  @!P3 IMAD.IADD R10, R10, 0x1, -R8.reuse ;  /* 0x000000010a0ab824 */ /* 0x100fe200078e0a08 */
[----:B------:R-:W-:Y:S01]  /*ed40*/  ISETP.GE.AND P3, PT, R3, RZ, PT ;  /* 0x000000ff0300720c */ /* 0x000fe20003f66270 */
[----:B------:R-:W-:Y:S02]  /*ed50*/  IMAD R3, R8, R18, R17 ;  /* 0x0000001208037224 */ /* 0x000fe400078e0211 */
[----:B------:R-:W-:Y:S02]  /*ed60*/  @!P2 IMAD.IADD R2, R2, 0x1, -R8 ;  /* 0x000000010202a824 */ /* 0x000fe400078e0a08 */
[----:B------:R-:W-:Y:S01]  /*ed70*/  IMAD.MOV R17, RZ, RZ, -R6 ;  /* 0x000000ffff117224 */ /* 0x000fe200078e0a06 */
[C---:B------:R-:W-:Y:S01]  /*ed80*/  ISETP.GT.U32.AND P2, PT, R8.reuse, R3, PT ;  /* 0x000000030800720c */ /* 0x040fe20003f44070 */
[----:B------:R-:W-:-:S02]  /*ed90*/  IMAD R12, R8, R16, R12 ;  /* 0x00000010080c7224 */ /* 0x000fc400078e020c */
[----:B------:R-:W-:Y:S02]  /*eda0*/  @!P1 IMAD.IADD R14, R14, 0x1, -R8 ;  /* 0x000000010e0e9824 */ /* 0x000fe400078e0a08 */
[----:B------:R-:W-:Y:S01]  /*edb0*/  @!P0 IMAD.MOV R19, RZ, RZ, -R19 ;  /* 0x000000ffff138224 */ /* 0x000fe200078e0a13 */
[C---:B------:R-:W-:Y:S01]  /*edc0*/  ISETP.GT.U32.AND P0, PT, R8.reuse, R2, PT ;  /* 0x000000020800720c */ /* 0x040fe20003f04070 */
[C---:B------:R-:W-:Y:S01]  /*edd0*/  IMAD R11, R8.reuse, R17, R15 ;  /* 0x00000011080b7224 */ /* 0x040fe200078e020f */
[C---:B------:R-:W-:Y:S01]  /*ede0*/  ISETP.GT.U32.AND P1, PT, R8.reuse, R12, PT ;  /* 0x0000000c0800720c */ /* 0x040fe20003f24070 */
[----:B------:R-:W-:Y:S01]  /*edf0*/  IMAD.MOV.U32 R16, RZ, RZ, R14 ;  /* 0x000000ffff107224 */ /* 0x000fe200078e000e */
[----:B------:R-:W-:Y:S01]  /*ee00*/  STL [R1+0x40c], R19 ;  /* 0x00040c1301007387 */ /* 0x000fe20000100800 */
[----:B------:R-:W-:Y:S02]  /*ee10*/  IMAD.MOV.U32 R17, RZ, RZ, R10 ;  /* 0x000000ffff117224 */ /* 0x000fe400078e000a */
[----:B------:R-:W-:Y:S01]  /*ee20*/  @!P6 IMAD.MOV R16, RZ, RZ, -R16 ;  /* 0x000000ffff10e224 */ /* 0x000fe200078e0a10 */
[----:B------:R-:W-:Y:S01]  /*ee30*/  ISETP.GT.U32.AND P6, PT, R8, R11, PT ;  /* 0x0000000b0800720c */ /* 0x000fe20003fc4070 */
[----:B------:R-:W-:-:S02]  /*ee40*/  VIADD R6, R0, 0x119 ;  /* 0x0000011900067836 */ /* 0x000fc40000000000 */
[----:B------:R-:W-:Y:S01]  /*ee50*/  @!P5 IMAD.MOV R17, RZ, RZ, -R17 ;  /* 0x000000ffff11d224 */ /* 0x000fe200078e0a11 */
[----:B------:R-:W-:Y:S01]  /*ee60*/  ISETP.GE.AND P5, PT, R13, RZ, PT ;  /* 0x000000ff0d00720c */ /* 0x000fe20003fa6270 */
[----:B------:R-:W-:Y:S01]  /*ee70*/  VIADD R13, R0, 0x11a ;  /* 0x0000011a000d7836 */ /* 0x000fe20000000000 */
[----:B------:R-:W-:Y:S01]  /*ee80*/  IABS R15, R6 ;  /* 0x00000006000f7213 */ /* 0x000fe20000000000 */
[--C-:B------:R-:W-:Y:S01]  /*ee90*/  @!P0 IMAD.IADD R2, R2, 0x1, -R8.reuse ;  /* 0x0000000102028824 */ /* 0x100fe200078e0a08 */
[----:B------:R-:W-:Y:S01]  /*eea0*/  ISETP.GE.AND P0, PT, R5, RZ, PT ;  /* 0x000000ff0500720c */ /* 0x000fe20003f06270 */
[--C-:B------:R-:W-:Y:S01]  /*eeb0*/  @!P1 IMAD.IADD R12, R12, 0x1, -R8.reuse ;  /* 0x000000010c0c9824 */ /* 0x100fe200078e0a08 */
[----:B------:R-:W-:Y:S01]  /*eec0*/  IABS R5, R13 ;  /* 0x0000000d00057213 */ /* 0x000fe20000000000 */
[----:B------:R-:W-:Y:S01]  /*eed0*/  IMAD.MOV.U32 R10, RZ, RZ, R15 ;  /* 0x000000ffff0a7224 */ /* 0x000fe200078e000f */
[----:B------:R-:W-:Y:S01]  /*eee0*/  STL [R1+0x418], R17 ;  /* 0x0004181101007387 */ /* 0x000fe20000100800 */
[--C-:B------:R-:W-:Y:S01]  /*eef0*/  @!P2 IMAD.IADD R3, R3, 0x1, -R8.reuse ;  /* 0x000000010303a824 */ /* 0x100fe200078e0a08 */
[----:B------:R-:W-:Y:S01]  /*ef00*/  ISETP.GE.AND P2, PT, R7, RZ, PT ;  /* 0x000000ff0700720c */ /* 0x000fe20003f46270 */
[----:B------:R-:W-:Y:S01]  /*ef10*/  @!P6 IMAD.IADD R11, R11, 0x1, -R8 ;  /* 0x000000010b0be824 */ /* 0x000fe200078e0a08 */
[C---:B------:R-:W-:Y:S01]  /*ef20*/  ISETP.GT.U32.AND P6, PT, R8.reuse, R12, PT ;  /* 0x0000000c0800720c */ /* 0x040fe20003fc4070 */
[----:B------:R-:W-:Y:S01]  /*ef30*/  IMAD.MOV.U32 R15, RZ, RZ, R2 ;  /* 0x000000ffff0f7224 */ /* 0x000fe200078e0002 */
[----:B------:R-:W-:Y:S01]  /*ef40*/  ISETP.GT.U32.AND P1, PT, R8, R3, PT ;  /* 0x000000030800720c */ /* 0x000fe20003f24070 */
[C---:B------:R-:W-:Y:S01]  /*ef50*/  IMAD.HI.U32 R2, R9.reuse, R5, RZ ;  /* 0x0000000509027227 */ /* 0x040fe200078e00ff */
[----:B------:R0:W-:Y:S03]  /*ef60*/  STL [R1+0x42c], R16 ;  /* 0x00042c1001007387 */ /* 0x0001e60000100800 */
[----:B------:R-:W-:-:S04]  /*ef70*/  IMAD.HI.U32 R14, R9, R10, RZ ;  /* 0x0000000a090e7227 */ /* 0x000fc800078e00ff */
[----:B------:R-:W-:Y:S02]  /*ef80*/  IMAD.MOV R2, RZ, RZ, -R2 ;  /* 0x000000ffff027224 */ /* 0x000fe400078e0a02 */
[----:B------:R-:W-:Y:S02]  /*ef90*/  IMAD.MOV R14, RZ, RZ, -R14 ;  /* 0x000000ffff0e7224 */ /* 0x000fe400078e0a0e */
[C---:B------:R-:W-:Y:S02]  /*efa0*/  IMAD R2, R8.reuse, R2, R5 ;  /* 0x0000000208027224 */ /* 0x040fe400078e0205 */
[----:B------:R-:W-:Y:S01]  /*efb0*/  @!P3 IMAD.MOV R15, RZ, RZ, -R15 ;  /* 0x000000ffff0fb224 */ /* 0x000fe200078e0a0f */
[C---:B------:R-:W-:Y:S01]  /*efc0*/  ISETP.GT.U32.AND P3, PT, R8.reuse, R11, PT ;  /* 0x0000000b0800720c */ /* 0x040fe20003f64070 */
[----:B------:R-:W-:Y:S02]  /*efd0*/  IMAD R14, R8, R14, R10 ;  /* 0x0000000e080e7224 */ /* 0x000fe400078e020a */
[--C-:B------:R-:W-:Y:S01]  /*efe0*/  @!P6 IMAD.IADD R12, R12, 0x1, -R8.reuse ;  /* 0x000000010c0ce824 */ /* 0x100fe200078e0a08 */
[C---:B------:R-:W-:Y:S01]  /*eff0*/  ISETP.GT.U32.AND P6, PT, R8.reuse, R2, PT ;  /* 0x000000020800720c */ /* 0x040fe20003fc4070 */
[----:B------:R-:W-:Y:S01]  /*f000*/  @!P1 IMAD.IADD R3, R3, 0x1, -R8 ;  /* 0x0000000103039824 */ /* 0x000fe200078e0a08 */
[----:B------:R-:W-:Y:S01]  /*f010*/  ISETP.GT.U32.AND P1, PT, R8, R14, PT ;  /* 0x0000000e0800720c */ /* 0x000fe20003f24070 */
[C---:B------:R-:W-:Y:S01]  /*f020*/  VIADD R18, R0.reuse, 0x11d ;  /* 0x0000011d00127836 */ /* 0x040fe20000000000 */
[----:B------:R1:W-:Y:S01]  /*f030*/  STL [R1+0x414], R15 ;  /* 0x0004140f01007387 */ /* 0x0003e20000100800 */
[----:B------:R-:W-:-:S02]  /*f040*/  VIADD R7, R0, 0x11b ;  /* 0x0000011b00077836 */ /* 0x000fc40000000000 */
[----:B------:R-:W-:Y:S01]  /*f050*/  VIADD R10, R0, 0x11c ;  /* 0x0000011c000a7836 */ /* 0x000fe20000000000 */
[----:B0-----:R-:W-:Y:S01]  /*f060*/  IABS R16, R18 ;  /* 0x0000001200107213 */ /* 0x001fe20000000000 */
[--C-:B------:R-:W-:Y:S01]  /*f070*/  @!P3 IMAD.IADD R11, R11, 0x1, -R8.reuse ;  /* 0x000000010b0bb824 */ /* 0x100fe200078e0a08 */
[----:B------:R-:W-:Y:S01]  /*f080*/  ISETP.GE.AND P3, PT, R6, RZ, PT ;  /* 0x000000ff0600720c */ /* 0x000fe20003f66270 */
[----:B------:R-:W-:Y:S01]  /*f090*/  IMAD.MOV.U32 R19, RZ, RZ, R3 ;  /* 0x000000ffff137224 */ /* 0x000fe200078e0003 */
[----:B------:R-:W-:Y:S01]  /*f0a0*/  IABS R5, R10 ;  /* 0x0000000a00057213 */ /* 0x000fe20000000000 */
[----:B------:R-:W-:Y:S01]  /*f0b0*/  @!P6 IMAD.IADD R2, R2, 0x1, -R8 ;  /* 0x000000010202e824 */ /* 0x000fe200078e0a08 */
[----:B-1----:R-:W-:Y:S01]  /*f0c0*/  IABS R15, R7 ;  /* 0x00000007000f7213 */ /* 0x002fe20000000000 */
[----:B------:R-:W-:Y:S02]  /*f0d0*/  IMAD.MOV.U32 R6, RZ, RZ, R16 ;  /* 0x000000ffff067224 */ /* 0x000fe400078e0010 */
[----:B------:R-:W-:Y:S01]  /*f0e0*/  IMAD.HI.U32 R17, R9, R5, RZ ;  /* 0x0000000509117227 */ /* 0x000fe200078e00ff */
[----:B------:R-:W-:-:S03]  /*f0f0*/  ISETP.GT.U32.AND P6, PT, R8, R2, PT ;  /* 0x000000020800720c */ /* 0x000fc60003fc4070 */
[----:B------:R-:W-:-:S04]  /*f100*/  IMAD.HI.U32 R16, R9, R15, RZ ;  /* 0x0000000f09107227 */ /* 0x000fc800078e00ff */
[----:B------:R-:W-:Y:S01]  /*f110*/  @!P1 IMAD.IADD R14, R14, 0x1, -R8 ;  /* 0x000000010e0e9824 */ /* 0x000fe200078e0a08 */
[----:B------:R-:W-:Y:S01]  /*f120*/  ISETP.GE.AND P1, PT, R13, RZ, PT ;  /* 0x000000ff0d00720c */ /* 0x000fe20003f26270 */
[----:B------:R-:W-:Y:S02]  /*f130*/  @!P5 IMAD.MOV R19, RZ, RZ, -R19 ;  /* 0x000000ffff13d224 */ /* 0x000fe400078e0a13 */
[----:B------:R-:W-:Y:S01]  /*f140*/  IMAD.HI.U32 R13, R9, R6, RZ ;  /* 0x00000006090d7227 */ /* 0x000fe200078e00ff */
[----:B------:R-:W-:Y:S02]  /*f150*/  ISETP.GT.U32.AND P5, PT, R8, R14, PT ;  /* 0x0000000e0800720c */ /* 0x000fe40003fa4070 */
[----:B------:R0:W-:Y:S01]  /*f160*/  STL [R1+0x424], R19 ;  /* 0x0004241301007387 */ /* 0x0001e20000100800 */
[----:B------:R-:W-:Y:S02]  /*f170*/  IMAD.MOV R16, RZ, RZ, -R16 ;  /* 0x000000ffff107224 */ /* 0x000fe400078e0a10 */
[----:B------:R-:W-:-:S02]  /*f180*/  IMAD.MOV R17, RZ, RZ, -R17 ;  /* 0x000000ffff117224 */ /* 0x000fc400078e0a11 */
[C---:B------:R-:W-:Y:S02]  /*f190*/  IMAD R3, R8.reuse, R16, R15 ;  /* 0x0000001008037224 */ /* 0x040fe400078e020f */
[----:B------:R-:W-:Y:S02]  /*f1a0*/  IMAD.MOV R13, RZ, RZ, -R13 ;  /* 0x000000ffff0d7224 */ /* 0x000fe400078e0a0d */
[C---:B------:R-:W-:Y:S02]  /*f1b0*/  IMAD R5, R8.reuse, R17, R5 ;  /* 0x0000001108057224 */ /* 0x040fe400078e0205 */
[----:B0-----:R-:W-:Y:S02]  /*f1c0*/  IMAD.MOV.U32 R19, RZ, RZ, R11 ;  /* 0x000000ffff137224 */ /* 0x001fe400078e000b */
[----:B------:R-:W-:Y:S01]  /*f1d0*/  @!P0 IMAD.MOV R12, RZ, RZ, -R12 ;  /* 0x000000ffff0c8224 */ /* 0x000fe200078e0a0c */
[C---:B------:R-:W-:Y:S01]  /*f1e0*/  ISETP.GT.U32.AND P0, PT, R8.reuse, R3, PT ;  /* 0x000000030800720c */ /* 0x040fe20003f04070 */
[----:B------:R-:W-:-:S02]  /*f1f0*/  IMAD R6, R8, R13, R6 ;  /* 0x0000000d08067224 */ /* 0x000fc400078e0206 */
[----:B------:R-:W-:Y:S01]  /*f200*/  @!P2 IMAD.MOV R19, RZ, RZ, -R19 ;  /* 0x000000ffff13a224 */ /* 0x000fe200078e0a13 */
[----:B------:R-:W-:Y:S01]  /*f210*/  ISETP.GT.U32.AND P2, PT, R8, R5, PT ;  /* 0x000000050800720c */ /* 0x000fe20003f44070 */
[--C-:B------:R-:W-:Y:S01]  /*f220*/  @!P6 IMAD.IADD R2, R2, 0x1, -R8.reuse ;  /* 0x000000010202e824 */ /* 0x100fe200078e0a08 */
[----:B------:R0:W-:Y:S01]  /*f230*/  STL [R1+0x41c], R12 ;  /* 0x00041c0c01007387 */ /* 0x0001e20000100800 */
[----:B------:R-:W-:Y:S01]  /*f240*/  ISETP.GT.U32.AND P6, PT, R8, R6, PT ;  /* 0x000000060800720c */ /* 0x000fe20003fc4070 */
[----:B------:R-:W-:Y:S02]  /*f250*/  VIADD R11, R0, 0x11e ;  /* 0x0000011e000b7836 */ /* 0x000fe40000000000 */
[--C-:B------:R-:W-:Y:S01]  /*f260*/  @!P5 IMAD.IADD R14, R14, 0x1, -R8.reuse ;  /* 0x000000010e0ed824 */ /* 0x100fe200078e0a08 */
[----:B------:R-:W-:Y:S01]  /*f270*/  ISETP.GE.AND P5, PT, R7, RZ, PT ;  /* 0x000000ff0700720c */ /* 0x000fe20003fa6270 */
[----:B------:R-:W-:Y:S01]  /*f280*/  VIADD R13, R0, 0x120 ;  /* 0x00000120000d7836 */ /* 0x000fe20000000000 */
[----:B------:R-:W-:Y:S01]  /*f290*/  IABS R7, R11 ;  /* 0x0000000b00077213 */ /* 0x000fe20000000000 */
[--C-:B------:R-:W-:Y:S01]  /*f2a0*/  @!P0 IMAD.IADD R3, R3, 0x1, -R8.reuse ;  /* 0x0000000103038824 */ /* 0x100fe200078e0a08 */
[----:B------:R-:W-:Y:S01]  /*f2b0*/  ISETP.GE.AND P0, PT, R10, RZ, PT ;  /* 0x000000ff0a00720c */ /* 0x000fe20003f06270 */
[----:B0-----:R-:W-:Y:S01]  /*f2c0*/  VIADD R12, R0, 0x11f ;  /* 0x0000011f000c7836 */ /* 0x001fe20000000000 */
[----:B------:R0:W-:Y:S01]  /*f2d0*/  STL [R1+0x4c], R19 ;  /* 0x00004c1301007387 */ /* 0x0001e20000100800 */
[--C-:B------:R-:W-:Y:S01]  /*f2e0*/  @!P2 IMAD.IADD R5, R5, 0x1, -R8.reuse ;  /* 0x000000010505a824 */ /* 0x100fe200078e0a08 */
[----:B------:R-:W-:Y:S01]  /*f2f0*/  ISETP.GT.U32.AND P2, PT, R8, R3, PT ;  /* 0x000000030800720c */ /* 0x000fe20003f44070 */
[----:B------:R-:W-:Y:S01]  /*f300*/  @!P6 IMAD.IADD R6, R6, 0x1, -R8 ;  /* 0x000000010606e824 */ /* 0x000fe200078e0a08 */
[----:B------:R-:W-:Y:S01]  /*f310*/  IABS R16, R12 ;  /* 0x0000000c00107213 */ /* 0x000fe20000000000 */
[----:B------:R-:W-:Y:S01]  /*f320*/  IMAD.MOV.U32 R17, RZ, RZ, R14 ;  /* 0x000000ffff117224 */ /* 0x000fe200078e000e */
[----:B------:R-:W-:Y:S01]  /*f330*/  ISETP.GT.U32.AND P6, PT, R8, R5, PT ;  /* 0x000000050800720c */ /* 0x000fe20003fc4070 */
[----:B------:R-:W-:-:S04]  /*f340*/  IMAD.HI.U32 R15, R9, R7, RZ ;  /* 0x00000007090f7227 */ /* 0x000fc800078e00ff */
[----:B------:R-:W-:Y:S02]  /*f350*/  IMAD.MOV.U32 R10, RZ, RZ, R16 ;  /* 0x000000ffff0a7224 */ /* 0x000fe400078e0010 */
[----:B------:R-:W-:Y:S01]  /*f360*/  @!P3 IMAD.MOV R17, RZ, RZ, -R17 ;  /* 0x000000ffff11b224 */ /* 0x000fe200078e0a11 */
[----:B------:R-:W-:Y:S01]  /*f370*/  ISETP.GT.U32.AND P3, PT, R8, R6, PT ;  /* 0x000000060800720c */ /* 0x000fe20003f64070 */
[----:B------:R-:W-:-:S03]  /*f380*/  IMAD.HI.U32 R16, R9, R10, RZ ;  /* 0x0000000a09107227 */ /* 0x000fc600078e00ff */
[----:B------:R1:W-:Y:S01]  /*f390*/  STL [R1+0x50], R17 ;  /* 0x0000501101007387 */ /* 0x0003e20000100800 */
[----:B------:R-:W-:Y:S02]  /*f3a0*/  IMAD.MOV R16, RZ, RZ, -R16 ;  /* 0x000000ffff107224 */ /* 0x000fe400078e0a10 */
[----:B------:R-:W-:Y:S02]  /*f3b0*/  IMAD.MOV R15, RZ, RZ, -R15 ;  /* 0x000000ffff0f7224 */ /* 0x000fe400078e0a0f */
[C---:B------:R-:W-:Y:S02]  /*f3c0*/  IMAD R10, R8.reuse, R16, R10 ;  /* 0x00000010080a7224 */ /* 0x040fe400078e020a */
[--C-:B------:R-:W-:Y:S02]  /*f3d0*/  @!P6 IMAD.IADD R5, R5, 0x1, -R8.reuse ;  /* 0x000000010505e824 */ /* 0x100fe400078e0a08 */
[C---:B------:R-:W-:Y:S01]  /*f3e0*/  IMAD R7, R8.reuse, R15, R7 ;  /* 0x0000000f08077224 */ /* 0x040fe200078e0207 */
[----:B------:R-:W-:Y:S01]  /*f3f0*/  ISETP.GT.U32.AND P6, PT, R8, R10, PT ;  /* 0x0000000a0800720c */ /* 0x000fe20003fc4070 */
[----:B------:R-:W-:Y:S01]  /*f400*/  VIADD R14, R0, 0x121 ;  /* 0x00000121000e7836 */ /* 0x000fe20000000000 */
[----:B------:R-:W-:Y:S01]  /*f410*/  IABS R15, R13 ;  /* 0x0000000d000f7213 */ /* 0x000fe20000000000 */
[--C-:B------:R-:W-:Y:S01]  /*f420*/  @!P2 IMAD.IADD R3, R3, 0x1, -R8.reuse ;  /* 0x000000010303a824 */ /* 0x100fe200078e0a08 */
[----:B------:R-:W-:Y:S01]  /*f430*/  ISETP.GT.U32.AND P2, PT, R8, R7, PT ;  /* 0x000000070800720c */ /* 0x000fe20003f44070 */
[----:B------:R-:W-:Y:S01]  /*f440*/  @!P3 IMAD.IADD R6, R6, 0x1, -R8 ;  /* 0x000000010606b824 */ /* 0x000fe200078e0a08 */
[----:B------:R-:W-:Y:S01]  /*f450*/  ISETP.GE.AND P3, PT, R18, RZ, PT ;  /* 0x000000ff1200720c */ /* 0x000fe20003f66270 */
[----:B0-----:R-:W-:Y:S01]  /*f460*/  IMAD.HI.U32 R19, R9, R15, RZ ;  /* 0x0000000f09137227 */ /* 0x001fe200078e00ff */
[----:B-1----:R-:W-:-:S03]  /*f470*/  IABS R17, R14 ;  /* 0x0000000e00117213 */ /* 0x002fc60000000000 */
[----:B------:R-:W-:Y:S02]  /*f480*/  IMAD.MOV R18, RZ, RZ, -R19 ;  /* 0x000000ffff127224 */ /* 0x000fe400078e0a13 */
[----:B------:R-:W-:Y:S02]  /*f490*/  @!P6 IMAD.IADD R10, R10, 0x1, -R8 ;  /* 0x000000010a0ae824 */ /* 0x000fe400078e0a08 */
[----:B------:R-:W-:Y:S02]  /*f4a0*/  @!P1 IMAD.MOV R2, RZ, RZ, -R2 ;  /* 0x000000ffff029224 */ /* 0x000fe400078e0a02 */
[C---:B------:R-:W-:Y:S01]  /*f4b0*/  IMAD R15, R8.reuse, R18, R15 ;  /* 0x00000012080f7224 */ /* 0x040fe200078e020f */
[----:B------:R-:W-:Y:S01]  /*f4c0*/  ISETP.GT.U32.AND P6, PT, R8, R10, PT ;  /* 0x0000000a0800720c */ /* 0x000fe20003fc4070 */
[----:B------:R-:W-:Y:S01]  /*f4d0*/  VIADD R16, R0, 0x122 ;  /* 0x0000012200107836 */ /* 0x000fe20000000000 */
[----:B------:R0:W-:Y:S01]  /*f4e0*/  STL [R1+0x428], R2 ;  /* 0x0004280201007387 */ /* 0x0001e20000100800 */
[----:B------:R-:W-:-:S03]  /*f4f0*/  IMAD.HI.U32 R21, R9, R17, RZ ;  /* 0x0000001109157227 */ /* 0x000fc600078e00ff */
[----:B------:R-:W-:Y:S01]  /*f500*/  IABS R19, R16 ;  /* 0x0000001000137213 */ /* 0x000fe20000000000 */
[----:B------:R-:W-:Y:S01]  /*f510*/  @!P5 IMAD.MOV R3, RZ, RZ, -R3 ;  /* 0x000000ffff03d224 */ /* 0x000fe200078e0a03 */
[----:B------:R-:W-:Y:S01]  /*f520*/  ISETP.GT.U32.AND P5, PT, R8, R15, PT ;  /* 0x0000000f0800720c */ /* 0x000fe20003fa4070 */
[----:B------:R-:W-:Y:S01]  /*f530*/  @!P0 IMAD.MOV R5, RZ, RZ, -R5 ;  /* 0x000000ffff058224 */ /* 0x000fe200078e0a05 */
[----:B------:R-:W-:Y:S01]  /*f540*/  ISETP.GE.AND P0, PT, R12, RZ, PT ;  /* 0x000000ff0c00720c */ /* 0x000fe20003f06270 */
[----:B------:R-:W-:Y:S01]  /*f550*/  @!P2 IMAD.IADD R7, R7, 0x1, -R8 ;  /* 0x000000010707a824 */ /* 0x000fe200078e0a08 */
[----:B------:R1:W-:Y:S01]  /*f560*/  STL [R1+0x430], R3 ;  /* 0x0004300301007387 */ /* 0x0003e20000100800 */
[----:B0-----:R-:W-:Y:S01]  /*f570*/  IMAD.MOV.U32 R2, RZ, RZ, R6 ;  /* 0x000000ffff027224 */ /* 0x001fe200078e0006 */
[----:B------:R-:W-:Y:S01]  /*f580*/  ISETP.GE.AND P2, PT, R11, RZ, PT ;  /* 0x000000ff0b00720c */ /* 0x000fe20003f46270 */
[----:B------:R-:W-:Y:S01]  /*f590*/  IMAD.MOV R21, RZ, RZ, -R21 ;  /* 0x000000ffff157224 */ /* 0x000fe200078e0a15 */
[----:B------:R0:W-:Y:S01]  /*f5a0*/  STL [R1+0x438], R5 ;  /* 0x0004380501007387 */ /* 0x0001e20000100800 */
[----:B------:R-:W-:Y:S01]  /*f5b0*/  @!P3 IMAD.MOV R2, RZ, RZ, -R2 ;  /* 0x000000ffff02b224 */ /* 0x000fe200078e0a02 */
[C---:B------:R-:W-:Y:S01]  /*f5c0*/  ISETP.GT.U32.AND P1, PT, R8.reuse, R7, PT ;  /* 0x000000070800720c */ /* 0x040fe20003f24070 */
[----:B------:R-:W-:Y:S01]  /*f5d0*/  IMAD R17, R8, R21, R17 ;  /* 0x0000001508117224 */ /* 0x000fe200078e0211 */
[----:B------:R-:W-:Y:S01]  /*f5e0*/  ISETP.GE.AND P3, PT, R13, RZ, PT ;  /* 0x000000ff0d00720c */ /* 0x000fe20003f66270 */
[--C-:B------:R-:W-:Y:S01]  /*f5f0*/  @!P6 IMAD.IADD R10, R10, 0x1, -R8.reuse ;  /* 0x000000010a0ae824 */ /* 0x100fe200078e0a08 */
[----:B------:R2:W-:Y:S01]  /*f600*/  STL [R1+0x440], R2 ;  /* 0x0004400201007387 */ /* 0x0005e20000100800 */
[----:B------:R-:W-:Y:S01]  /*f610*/  @!P5 IMAD.IADD R15, R15, 0x1, -R8 ;  /* 0x000000010f0fd824 */ /* 0x000fe200078e0a08 */
[----:B------:R-:W-:Y:S01]  /*f620*/  ISETP.GT.U32.AND P6, PT, R8, R17, PT ;  /* 0x000000110800720c */ /* 0x000fe20003fc4070 */
[----:B------:R-:W-:-:S02]  /*f630*/  IMAD.MOV.U32 R6, RZ, RZ, R10 ;  /* 0x000000ffff067224 */ /* 0x000fc400078e000a */
[----:B-1----:R-:W-:Y:S01]  /*f640*/  VIADD R3, R0, 0x123 ;  /* 0x0000012300037836 */ /* 0x002fe20000000000 */
[----:B------:R-:W-:Y:S01]  /*f650*/  ISETP.GT.U32.AND P5, PT, R8, R15, PT ;  /* 0x0000000f0800720c */ /* 0x000fe20003fa4070 */
[----:B------:R-:W-:Y:S02]  /*f660*/  @!P0 IMAD.MOV R6, RZ, RZ, -R6 ;  /* 0x000000ffff068224 */ /* 0x000fe400078e0a06 */
[----:B------:R-:W-:Y:S01]  /*f670*/  @!P1 IMAD.IADD R7, R7, 0x1, -R8 ;  /* 0x0000000107079824 */ /* 0x000fe200078e0a08 */
[----:B0-----:R-:W-:Y:S01]  /*f680*/  IABS R5, R3 ;  /* 0x0000000300057213 */ /* 0x001fe20000000000 */
[----:B--2---:R-:W-:Y:S01]  /*f690*/  IMAD.HI.U32 R2, R9, R19, RZ ;  /* 0x0000001309027227 */ /* 0x004fe200078e00ff */
[----:B------:R-:W-:-:S03]  /*f6a0*/  ISETP.GE.AND P1, PT, R14, RZ, PT ;  /* 0x000000ff0e00720c */ /* 0x000fc60003f26270 */
[----:B------:R-:W-:Y:S02]  /*f6b0*/  IMAD.MOV R2, RZ, RZ, -R2 ;  /* 0x000000ffff027224 */ /* 0x000fe400078e0a02 */
[----:B------:R-:W-:Y:S02]  /*f6c0*/  IMAD.MOV.U32 R11, RZ, RZ, R7 ;  /* 0x000000ffff0b7224 */ /* 0x000fe400078e0007 */
[C---:B------:R-:W-:Y:S02]  /*f6d0*/  IMAD R19, R8.reuse, R2, R19 ;  /* 0x0000000208137224 */ /* 0x040fe400078e0213 */
[----:B------:R-:W-:Y:S02]  /*f6e0*/  @!P6 IMAD.IADD R17, R17, 0x1, -R8 ;  /* 0x000000011111e824 */ /* 0x000fe400078e0a08 */
[----:B------:R-:W-:Y:S01]  /*f6f0*/  @!P2 IMAD.MOV R11, RZ, RZ, -R11 ;  /* 0x000000ffff0ba224 */ /* 0x000fe200078e0a0b */
[C---:B------:R-:W-:Y:S01]  /*f700*/  ISETP.GT.U32.AND P0, PT, R8.reuse, R19, PT ;  /* 0x000000130800720c */ /* 0x040fe20003f04070 */
[----:B------:R-:W-:Y:S01]  /*f710*/  IMAD.HI.U32 R10, R9, R5, RZ ;  /* 0x00000005090a7227 */ /* 0x000fe200078e00ff */
[----:B------:R-:W-:-:S02]  /*f720*/  ISETP.GT.U32.AND P6, PT, R8, R17, PT ;  /* 0x000000110800720c */ /* 0x000fc40003fc4070 */
[----:B------:R0:W-:Y:S01]  /*f730*/  STL [R1+0x43c], R11 ;  /* 0x00043c0b01007387 */ /* 0x0001e20000100800 */
[----:B------:R-:W-:Y:S01]  /*f740*/  @!P5 IMAD.IADD R15, R15, 0x1, -R8 ;  /* 0x000000010f0fd824 */ /* 0x000fe200078e0a08 */
[----:B------:R-:W-:Y:S01]  /*f750*/  ISETP.GE.AND P2, PT, R16, RZ, PT ;  /* 0x000000ff1000720c */ /* 0x000fe20003f46270 */
[----:B------:R-:W-:Y:S01]  /*f760*/  IMAD.MOV R10, RZ, RZ, -R10 ;  /* 0x000000ffff0a7224 */ /* 0x000fe200078e0a0a */
[----:B------:R1:W-:Y:S01]  /*f770*/  STL [R1+0x470], R6 ;  /* 0x0004700601007387 */ /* 0x0003e20000100800 */
[----:B------:R-:W-:Y:S01]  /*f780*/  IMAD.MOV.U32 R13, RZ, RZ, R15 ;  /* 0x000000ffff0d7224 */ /* 0x000fe200078e000f */
[----:B------:R-:W-:Y:S01]  /*f790*/  ISETP.GE.AND P5, PT, R3, RZ, PT ;  /* 0x000000ff0300720c */ /* 0x000fe20003fa6270 */
[C---:B------:R-:W-:Y:S02]  /*f7a0*/  VIADD R2, R0.reuse, 0x125 ;  /* 0x0000012500027836 */ /* 0x040fe40000000000 */
[--C-:B------:R-:W-:Y:S02]  /*f7b0*/  @!P0 IMAD.IADD R19, R19, 0x1, -R8.reuse ;  /* 0x0000000113138824 */ /* 0x100fe400078e0a08 */
[----:B0-----:R-:W-:Y:S01]  /*f7c0*/  VIADD R11, R0, 0x124 ;  /* 0x00000124000b7836 */ /* 0x001fe20000000000 */
[----:B------:R-:W-:Y:S01]  /*f7d0*/  IABS R7, R2 ;  /* 0x0000000200077213 */ /* 0x000fe20000000000 */
[C---:B------:R-:W-:Y:S01]  /*f7e0*/  IMAD R10, R8.reuse, R10, R5 ;  /* 0x0000000a080a7224 */ /* 0x040fe200078e0205 */
[C---:B------:R-:W-:Y:S01]  /*f7f0*/  ISETP.GT.U32.AND P0, PT, R8.reuse, R19, PT ;  /* 0x000000130800720c */ /* 0x040fe20003f04070 */
[----:B------:R-:W-:Y:S01]  /*f800*/  @!P3 IMAD.MOV R13, RZ, RZ, -R13 ;  /* 0x000000ffff0db224 */ /* 0x000fe200078e0a0d */
[----:B-1----:R-:W-:Y:S01]  /*f810*/  IABS R6, R11 ;  /* 0x0000000b00067213 */ /* 0x002fe20000000000 */
[----:B------:R-:W-:Y:S01]  /*f820*/  @!P6 IMAD.IADD R17, R17, 0x1, -R8 ;  /* 0x000000011111e824 */ /* 0x000fe200078e0a08 */
[----:B------:R-:W-:Y:S01]  /*f830*/  ISETP.GT.U32.AND P6, PT, R8, R10, PT ;  /* 0x0000000a0800720c */ /* 0x000fe20003fc4070 */
[----:B------:R-:W-:Y:S01]  /*f840*/  IMAD.HI.U32 R12, R9, R7, RZ ;  /* 0x00000007090c7227 */ /* 0x000fe200078e00ff */
[----:B------:R0:W-:Y:S01]  /*f850*/  STL [R1+0x54], R13 ;  /* 0x0000540d01007387 */ /* 0x0001e20000100800 */
[----:B------:R-:W-:-:S02]  /*f860*/  ISETP.GE.AND P3, PT, R11, RZ, PT ;  /* 0x000000ff0b00720c */ /* 0x000fc40003f66270 */
[----:B------:R-:W-:-:S04]  /*f870*/  IMAD.HI.U32 R5, R9, R6, RZ ;  /* 0x0000000609057227 */ /* 0x000fc800078e00ff */
[----:B------:R-:W-:Y:S02]  /*f880*/  IMAD.MOV R5, RZ, RZ, -R5 ;  /* 0x000000ffff057224 */ /* 0x000fe400078e0a05 */
[----:B------:R-:W-:Y:S02]  /*f890*/  IMAD.MOV R12, RZ, RZ, -R12 ;  /* 0x000000ffff0c7224 */ /* 0x000fe400078e0a0c */
[----:B0-----:R-:W-:Y:S02]  /*f8a0*/  IMAD.MOV.U32 R13, RZ, RZ, R17 ;  /* 0x000000ffff0d7224 */ /* 0x001fe400078e0011 */
[----:B------:R-:W-:Y:S02]  /*f8b0*/  IMAD R6, R8, R5, R6 ;  /* 0x0000000508067224 */ /* 0x000fe400078e0206 */
[----:B------:R-:W-:Y:S01]  /*f8c0*/  @!P1 IMAD.MOV R13, RZ, RZ, -R13 ;  /* 0x000000ffff0d9224 */ /* 0x000fe200078e0a0d */
[----:B------:R-:W-:Y:S01]  /*f8d0*/  ISETP.GE.AND P1, PT, R2, RZ, PT ;  /* 0x000000ff0200720c */ /* 0x000fe20003f26270 */
[----:B------:R-:W-:Y:S01]  /*f8e0*/  @!P0 IMAD.IADD R19, R19, 0x1, -R8 ;  /* 0x0000000113138824 */ /* 0x000fe200078e0a08 */
[----:B------:R-:W-:Y:S01]  /*f8f0*/  ISETP.GT.U32.AND P0, PT, R8, R6, PT ;  /* 0x000000060800720c */ /* 0x000fe20003f04070 */
[----:B------:R-:W-:Y:S01]  /*f900*/  VIADD R16, R0, 0x126 ;  /* 0x0000012600107836 */ /* 0x000fe20000000000 */
[----:B------:R0:W-:Y:S01]  /*f910*/  STL [R1+0x58], R13 ;  /* 0x0000580d01007387 */ /* 0x0001e20000100800 */
[----:B------:R-:W-:-:S02]  /*f920*/  IMAD R7, R8, R12, R7 ;  /* 0x0000000c08077224 */ /* 0x000fc400078e0207 */
[----:B------:R-:W-:Y:S01]  /*f930*/  @!P6 IMAD.IADD R10, R10, 0x1, -R8 ;  /* 0x000000010a0ae824 */ /* 0x000fe200078e0a08 */
[----:B------:R-:W-:Y:S01]  /*f940*/  IABS R3, R16 ;  /* 0x0000001000037213 */ /* 0x000fe20000000000 */
[C---:B------:R-:W-:Y:S02]  /*f950*/  VIADD R11, R0.reuse, 0x127 ;  /* 0x00000127000b7836 */ /* 0x040fe40000000000 */
[----:B------:R-:W-:Y:S01]  /*f960*/  VIADD R5, R0, 0x128 ;  /* 0x0000012800057836 */ /* 0x000fe20000000000 */
[----:B------:R-:W-:Y:S01]  /*f970*/  ISETP.GT.U32.AND P6, PT, R8, R10, PT ;  /* 0x0000000a0800720c */ /* 0x000fe20003fc4070 */
[----:B------:R-:W-:Y:S01]  /*f980*/  IMAD.HI.U32 R2, R9, R3, RZ ;  /* 0x0000000309027227 */ /* 0x000fe200078e00ff */
[----:B------:R-:W-:Y:S02]  /*f990*/  IABS R12, R11 ;  /* 0x0000000b000c7213 */ /* 0x000fe40000000000 */
[----:B------:R-:W-:Y:S01]  /*f9a0*/  IABS R14, R5 ;  /* 0x00000005000e7213 */ /* 0x000fe20000000000 */
[----:B0-----:R-:W-:-:S02]  /*f9b0*/  IMAD.MOV.U32 R13, RZ, RZ, R19 ;  /* 0x000000ffff0d7224 */ /* 0x001fc400078e0013 */
[----:B------:R-:W-:Y:S02]  /*f9c0*/  IMAD.MOV R2, RZ, RZ, -R2 ;  /* 0x000000ffff027224 */ /* 0x000fe400078e0a02 */
[----:B------:R-:W-:Y:S01]  /*f9d0*/  @!P2 IMAD.MOV R13, RZ, RZ, -R13 ;  /* 0x000000ffff0da224 */ /* 0x000fe200078e0a0d */
[----:B------:R-:W-:Y:S01]  /*f9e0*/  ISETP.GT.U32.AND P2, PT, R8, R7, PT ;  /* 0x000000070800720c */ /* 0x000fe20003f44070 */
[--C-:B------:R-:W-:Y:S02]  /*f9f0*/  @!P0 IMAD.IADD R6, R6, 0x1, -R8.reuse ;  /* 0x0000000106068824 */ /* 0x100fe400078e0a08 */
[----:B------:R-:W-:Y:S01]  /*fa00*/  IMAD R3, R8, R2, R3 ;  /* 0x0000000208037224 */ /* 0x000fe200078e0203 */
[----:B------:R0:W-:Y:S01]  /*fa10*/  STL [R1+0x44c], R13 ;  /* 0x00044c0d01007387 */ /* 0x0001e20000100800 */
[----:B------:R-:W-:Y:S01]  /*fa20*/  @!P6 IMAD.IADD R10, R10, 0x1, -R8 ;  /* 0x000000010a0ae824 */ /* 0x000fe200078e0a08 */
[C---:B------:R-:W-:Y:S01]  /*fa30*/  ISETP.GT.U32.AND P0, PT, R8.reuse, R6, PT ;  /* 0x000000060800720c */ /* 0x040fe20003f04070 */
[----:B------:R-:W-:Y:S01]  /*fa40*/  IMAD.HI.U32 R17, R9, R12, RZ ;  /* 0x0000000c09117227 */ /* 0x000fe200078e00ff */
[----:B------:R-:W-:-:S03]  /*fa50*/  ISETP.GT.U32.AND P6, PT, R8, R3, PT ;  /* 0x000000030800720c */ /* 0x000fc60003fc4070 */
[----:B------:R-:W-:Y:S02]  /*fa60*/  IMAD.MOV.U32 R15, RZ, RZ, R10 ;  /* 0x000000ffff0f7224 */ /* 0x000fe400078e000a */
[----:B------:R-:W-:Y:S02]  /*fa70*/  @!P2 IMAD.IADD R7, R7, 0x1, -R8 ;  /* 0x000000010707a824 */ /* 0x000fe400078e0a08 */
[----:B------:R-:W-:Y:S01]  /*fa80*/  @!P5 IMAD.MOV R15, RZ, RZ, -R15 ;  /* 0x000000ffff0fd224 */ /* 0x000fe200078e0a0f */
[----:B------:R-:W-:Y:S01]  /*fa90*/  ISETP.GE.AND P5, PT, R16, RZ, PT ;  /* 0x000000ff1000720c */ /* 0x000fe20003fa6270 */
[----:B------:R-:W-:Y:S01]  /*faa0*/  VIADD R2, R0, 0x129 ;  /* 0x0000012900027836 */ /* 0x000fe20000000000 */
[----:B------:R-:W-:Y:S01]  /*fab0*/  ISETP.GT.U32.AND P2, PT, R8, R7, PT ;  /* 0x000000070800720c */ /* 0x000fe20003f44070 */
[----:B------:R-:W-:Y:S01]  /*fac0*/  IMAD.HI.U32 R10, R9, R14, RZ ;  /* 0x0000000e090a7227 */ /* 0x000fe200078e00ff */
[----:B------:R1:W-:Y:S02]  /*fad0*/  STL [R1+0x448], R15 ;  /* 0x0004480f01007387 */ /* 0x0003e40000100800 */
[----:B0-----:R-:W-:Y:S01]  /*fae0*/  IABS R13, R2 ;  /* 0x00000002000d7213 */ /* 0x001fe20000000000 */
[----:B------:R-:W-:-:S02]  /*faf0*/  IMAD.MOV R16, RZ, RZ, -R17 ;  /* 0x000000ffff107224 */ /* 0x000fc400078e0a11 */
[----:B------:R-:W-:Y:S02]  /*fb00*/  IMAD.MOV R10, RZ, RZ, -R10 ;  /* 0x000000ffff0a7224 */ /* 0x000fe400078e0a0a */
[----:B------:R-:W-:Y:S01]  /*fb10*/  @!P0 IMAD.IADD R6, R6, 0x1, -R8 ;  /* 0x0000000106068824 */ /* 0x000fe200078e0a08 */
[----:B------:R-:W-:Y:S01]  /*fb20*/  ISETP.GE.AND P0, PT, R11, RZ, PT ;  /* 0x000000ff0b00720c */ /* 0x000fe20003f06270 */
[C---:B------:R-:W-:Y:S02]  /*fb30*/  IMAD R12, R8.reuse, R16, R12 ;  /* 0x00000010080c7224 */ /* 0x040fe400078e020c */
[----:B------:R-:W-:Y:S02]  /*fb40*/  @!P6 IMAD.IADD R3, R3, 0x1, -R8 ;  /* 0x000000010303e824 */ /* 0x000fe400078e0a08 */
[C---:B------:R-:W-:Y:S02]  /*fb50*/  IMAD R14, R8.reuse, R10, R14 ;  /* 0x0000000a080e7224 */ /* 0x040fe400078e020e */
[----:B------:R-:W-:Y:S01]  /*fb60*/  @!P2 IMAD.IADD R7, R7, 0x1, -R8 ;  /* 0x000000010707a824 */ /* 0x000fe200078e0a08 */
[C---:B------:R-:W-:Y:S01]  /*fb70*/  ISETP.GT.U32.AND P2, PT, R8.reuse, R12, PT ;  /* 0x0000000c0800720c */ /* 0x040fe20003f44070 */
[----:B------:R-:W-:Y:S01]  /*fb80*/  IMAD.MOV.U32 R19, RZ, RZ, R6 ;  /* 0x000000ffff137224 */ /* 0x000fe200078e0006 */
[----:B------:R-:W-:Y:S01]  /*fb90*/  ISETP.GT.U32.AND P6, PT, R8, R3, PT ;  /* 0x000000030800720c */ /* 0x000fe20003fc4070 */
[----:B-1----:R-:W-:-:S04]  /*fba0*/  IMAD.HI.U32 R15, R9, R13, RZ ;  /* 0x0000000d090f7227 */ /* 0x002fc800078e00ff */
[----:B------:R-:W-:Y:S01]  /*fbb0*/  @!P3 IMAD.MOV R19, RZ, RZ, -R19 ;  /* 0x000000ffff13b224 */ /* 0x000fe200078e0a13 */
[C---:B------:R-:W-:Y:S01]  /*fbc0*/  ISETP.GT.U32.AND P3, PT, R8.reuse, R14, PT ;  /* 0x0000000e0800720c */ /* 0x040fe20003f64070 */
[----:B------:R-:W-:Y:S02]  /*fbd0*/  IMAD.MOV R15, RZ, RZ, -R15 ;  /* 0x000000ffff0f7224 */ /* 0x000fe400078e0a0f */
[----:B------:R-:W-:Y:S01]  /*fbe0*/  IMAD.MOV.U32 R18, RZ, RZ, R7 ;  /* 0x000000ffff127224 */ /* 0x000fe200078e0007 */
[----:B------:R-:W-:Y:S01]  /*fbf0*/  STL [R1+0x46c], R19 ;  /* 0x00046c1301007387 */ /* 0x000fe20000100800 */
[----:B------:R-:W-:Y:S02]  /*fc00*/  IMAD R13, R8, R15, R13 ;  /* 0x0000000f080d7224 */ /* 0x000fe400078e020d */
[----:B------:R-:W-:Y:S02]  /*fc10*/  VIADD R15, R0, 0x12a ;  /* 0x0000012a000f7836 */ /* 0x000fe40000000000 */
[----:B------:R-:W-:Y:S01]  /*fc20*/  @!P1 IMAD.MOV R18, RZ, RZ, -R18 ;  /* 0x000000ffff129224 */ /* 0x000fe200078e0a12 */
[----:B------:R-:W-:Y:S01]  /*fc30*/  ISETP.GE.AND P1, PT, R5, RZ, PT ;  /* 0x000000ff0500720c */ /* 0x000fe20003f26270 */
[--C-:B------:R-:W-:Y:S01]  /*fc40*/  @!P2 IMAD.IADD R12, R12, 0x1, -R8.reuse ;  /* 0x000000010c0ca824 */ /* 0x100fe200078e0a08 */
[----:B------:R-:W-:Y:S01]  /*fc50*/  IABS R5, R15 ;  /* 0x0000000f00057213 */ /* 0x000fe20000000000 */
[--C-:B------:R-:W-:Y:S01]  /*fc60*/  @!P6 IMAD.IADD R3, R3, 0x1, -R8.reuse ;  /* 0x000000010303e824 */ /* 0x100fe200078e0a08 */
[----:B------:R-:W-:Y:S01]  /*fc70*/  ISETP.GT.U32.AND P6, PT, R8, R13, PT ;  /* 0x0000000d0800720c */ /* 0x000fe20003fc4070 */
[----:B------:R-:W-:Y:S01]  /*fc80*/  @!P3 IMAD.IADD R14, R14, 0x1, -R8 ;  /* 0x000000010e0eb824 */ /* 0x000fe200078e0a08 */
[----:B------:R-:W-:Y:S01]  /*fc90*/  ISETP.GT.U32.AND P3, PT, R8, R12, PT ;  /* 0x0000000c0800720c */ /* 0x000fe20003f64070 */
[----:B------:R-:W-:Y:S01]  /*fca0*/  IMAD.HI.U32 R7, R9, R5, RZ ;  /* 0x0000000509077227 */ /* 0x000fe200078e00ff */
[----:B------:R-:W-:Y:S01]  /*fcb0*/  ISETP.GE.AND P2, PT, R2, RZ, PT ;  /* 0x000000ff0200720c */ /* 0x000fe20003f46270 */
[----:B------:R-:W-:Y:S02]  /*fcc0*/  STL [R1+0x640], R18 ;  /* 0x0006401201007387 */ /* 0x000fe40000100800 */
[----:B------:R-:W-:-:S02]  /*fcd0*/  IMAD.MOV.U32 R11, RZ, RZ, R3 ;  /* 0x000000ffff0b7224 */ /* 0x000fc400078e0003 */
[----:B------:R-:W-:Y:S02]  /*fce0*/  VIADD R10, R0, 0x12b ;  /* 0x0000012b000a7836 */ /* 0x000fe40000000000 */
[----:B------:R-:W-:Y:S02]  /*fcf0*/  IMAD.MOV R3, RZ, RZ, -R7 ;  /* 0x000000ffff037224 */ /* 0x000fe400078e0a07 */
[--C-:B------:R-:W-:Y:S01]  /*fd00*/  @!P6 IMAD.IADD R13, R13, 0x1, -R8.reuse ;  /* 0x000000010d0de824 */ /* 0x100fe200078e0a08 */
[----:B------:R-:W-:Y:S01]  /*fd10*/  IABS R6, R10 ;  /* 0x0000000a00067213 */ /* 0x000fe20000000000 */
[C---:B------:R-:W-:Y:S01]  /*fd20*/  IMAD R5, R8.reuse, R3, R5 ;  /* 0x0000000308057224 */ /* 0x040fe200078e0205 */
[----:B------:R-:W-:Y:S01]  /*fd30*/  ISETP.GT.U32.AND P6, PT, R8, R14, PT ;  /* 0x0000000e0800720c */ /* 0x000fe20003fc4070 */
[----:B------:R-:W-:Y:S02]  /*fd40*/  @!P3 IMAD.IADD R12, R12, 0x1, -R8 ;  /* 0x000000010c0cb824 */ /* 0x000fe400078e0a08 */
[----:B------:R-:W-:Y:S01]  /*fd50*/  IMAD.HI.U32 R7, R9, R6, RZ ;  /* 0x0000000609077227 */ /* 0x000fe200078e00ff */
[----:B------:R-:W-:-:S03]  /*fd60*/  ISETP.GT.U32.AND P3, PT, R8, R5, PT ;  /* 0x000000050800720c */ /* 0x000fc60003f64070 */
[----:B------:R-:W-:Y:S01]  /*fd70*/  @!P5 IMAD.MOV R11, RZ, RZ, -R11 ;  /* 0x000000ffff0bd224 */ /* 0x000fe200078e0a0b */
[----:B------:R-:W-:Y:S01]  /*fd80*/  ISETP.GT.U32.AND P5, PT, R8, R13, PT ;  /* 0x0000000d0800720c */ /* 0x000fe20003fa4070 */
[----:B------:R-:W-:Y:S02]  /*fd90*/  IMAD.MOV R7, RZ, RZ, -R7 ;  /* 0x000000ffff077224 */ /* 0x000fe400078e0a07 */
[C---:B------:R-:W-:Y:S01]  /*fda0*/  VIADD R2, R0.reuse, 0x12c ;  /* 0x0000012c00027836 */ /* 0x040fe20000000000 */
[----:B------:R0:W-:Y:S01]  /*fdb0*/  STL [R1+0x63c], R11 ;  /* 0x00063c0b01007387 */ /* 0x0001e20000100800 */
[----:B------:R-:W-:Y:S02]  /*fdc0*/  VIADD R3, R0, 0x12d ;  /* 0x0000012d00037836 */ /* 0x000fe40000000000 */
[----:B------:R-:W-:Y:S01]  /*fdd0*/  IMAD R6, R8, R7, R6 ;  /* 0x0000000708067224 */ /* 0x000fe200078e0206 */
[----:B------:R-:W-:Y:S01]  /*fde0*/  IABS R17, R2 ;  /* 0x0000000200117213 */ /* 0x000fe20000000000 */
[----:B------:R-:W-:-:S02]  /*fdf0*/  VIADD R7, R0, 0x12e ;  /* 0x0000012e00077836 */ /* 0x000fc40000000000 */
[--C-:B------:R-:W-:Y:S01]  /*fe00*/  @!P6 IMAD.IADD R14, R14, 0x1, -R8.reuse ;  /* 0x000000010e0ee824 */ /* 0x100fe200078e0a08 */
[C---:B------:R-:W-:Y:S01]  /*fe10*/  ISETP.GT.U32.AND P6, PT, R8.reuse, R6, PT ;  /* 0x000000060800720c */ /* 0x040fe20003fc4070 */
[----:B------:R-:W-:Y:S01]  /*fe20*/  @!P3 IMAD.IADD R5, R5, 0x1, -R8 ;  /* 0x000000010505b824 */ /* 0x000fe200078e0a08 */
[----:B0-----:R-:W-:Y:S01]  /*fe30*/  IABS R11, R3 ;  /* 0x00000003000b7213 */ /* 0x001fe20000000000 */
[----:B------:R-:W-:Y:S01]  /*fe40*/  IMAD.MOV.U32 R19, RZ, RZ, R12 ;  /* 0x000000ffff137224 */ /* 0x000fe200078e000c */
[----:B------:R-:W-:Y:S01]  /*fe50*/  IABS R16, R7 ;  /* 0x0000000700107213 */ /* 0x000fe20000000000 */
[----:B------:R-:W-:Y:S01]  /*fe60*/  @!P5 IMAD.IADD R13, R13, 0x1, -R8 ;  /* 0x000000010d0dd824 */ /* 0x000fe200078e0a08 */
[----:B------:R-:W-:Y:S01]  /*fe70*/  ISETP.GE.AND P5, PT, R15, RZ, PT ;  /* 0x000000ff0f00720c */ /* 0x000fe20003fa6270 */
[----:B------:R-:W-:Y:S01]  /*fe80*/  @!P0 IMAD.MOV R19, RZ, RZ, -R19 ;  /* 0x000000ffff138224 */ /* 0x000fe200078e0a13 */
[----:B------:R-:W-:Y:S01]  /*fe90*/  ISETP.GT.U32.AND P0, PT, R8, R5, PT ;  /* 0x000000050800720c */ /* 0x000fe20003f04070 */
[----:B------:R-:W-:Y:S01]  /*fea0*/  IMAD.HI.U32 R18, R9, R17, RZ ;  /* 0x0000001109127227 */ /* 0x000fe200078e00ff */
[----:B------:R-:W-:-:S02]  /*feb0*/  ISETP.GE.AND P3, PT, R10, RZ, PT ;  /* 0x000000ff0a00720c */ /* 0x000fc40003f66270 */
[----:B------:R-:W-:Y:S01]  /*fec0*/  STL [R1+0x478], R19 ;  /* 0x0004781301007387 */ /* 0x000fe20000100800 */
[----:B------:R-:W-:-:S04]  /*fed0*/  IMAD.HI.U32 R15, R9, R11, RZ ;  /* 0x0000000b090f7227 */ /* 0x000fc800078e00ff */
[----:B------:R-:W-:Y:S02]  /*fee0*/  IMAD.MOV.U32 R12, RZ, RZ, R16 ;  /* 0x000000ffff0c7224 */ /* 0x000fe400078e0010 */
[----:B------:R-:W-:Y:S02]  /*fef0*/  IMAD.MOV R18, RZ, RZ, -R18 ;  /* 0x000000ffff127224 */ /* 0x000fe400078e0a12 */
[----:B------:R-:W-:Y:S02]  /*ff00*/  IMAD.MOV R16, RZ, RZ, -R15 ;  /* 0x000000ffff107224 */ /* 0x000fe400078e0a0f */
[----:B------:R-:W-:Y:S02]  /*ff10*/  IMAD R10, R8, R18, R17 ;  /* 0x00000012080a7224 */ /* 0x000fe400078e0211 */
[----:B------:R-:W-:Y:S02]  /*ff20*/  @!P6 IMAD.IADD R6, R6, 0x1, -R8 ;  /* 0x000000010606e824 */ /* 0x000fe400078e0a08 */
[----:B------:R-:W-:-:S02]  /*ff30*/  IMAD R11, R8, R16, R11 ;  /* 0x00000010080b7224 */ /* 0x000fc400078e020b */
[----:B------:R-:W-:Y:S01]  /*ff40*/  @!P1 IMAD.MOV R14, RZ, RZ, -R14 ;  /* 0x000000ffff0e9224 */ /* 0x000fe200078e0a0e */
[C---:B------:R-:W-:Y:S01]  /*ff50*/  ISETP.GT.U32.AND P6, PT, R8.reuse, R6, PT ;  /* 0x000000060800720c */ /* 0x040fe20003fc4070 */
[----:B------:R-:W-:Y:S01]  /*ff60*/  @!P0 IMAD.IADD R5, R5, 0x1, -R8 ;  /* 0x0000000105058824 */ /* 0x000fe200078e0a08 */
[C---:B------:R-:W-:Y:S01]  /*ff70*/  ISETP.GT.U32.AND P1, PT, R8.reuse, R10, PT ;  /* 0x0000000a0800720c */ /* 0x040fe20003f24070 */
[----:B------:R-:W-:Y:S01]  /*ff80*/  IMAD.HI.U32 R15, R9, R12, RZ ;  /* 0x0000000c090f7227 */ /* 0x000fe200078e00ff */
[----:B------:R-:W-:Y:S01]  /*ff90*/  ISETP.GT.U32.AND P0, PT, R8, R11, PT ;  /* 0x0000000b0800720c */ /* 0x000fe20003f04070 */
[----:B------:R-:W-:Y:S02]  /*ffa0*/  STL [R1+0x228], R14 ;  /* 0x0002280e01007387 */ /* 0x000fe40000100800 */
[----:B------:R-:W-:Y:S02]  /*ffb0*/  IMAD.MOV R15, RZ, RZ, -R15 ;  /* 0x000000ffff0f7224 */ /* 0x000fe400078e0a0f */
[----:B------:R-:W-:Y:S01]  /*ffc0*/  @!P2 IMAD.MOV R13, RZ, RZ, -R13 ;  /* 0x000000ffff0da224 */ /* 0x000fe200078e0a0d */
[----:B------:R-:W-:Y:S01]  /*ffd0*/  ISETP.GE.AND P2, PT, R2, RZ, PT ;  /* 0x000000ff0200720c */ /* 0x000fe20003f46270 */
[----:B------:R-:W-:-:S02]  /*ffe0*/  IMAD R12, R8, R15, R12 ;  /* 0x0000000f080c7224 */ /* 0x000fc400078e020c */
[----:B------:R-:W-:Y:S01]  /*fff0*/  VIADD R2, R0, 0x12f ;  /* 0x0000012f00027836 */ /* 0x000fe20000000000 */
[----:B------:R0:W-:Y:S01]  /*10000*/  STL [R1+0x22c], R13 ;  /* 0x00022c0d01007387 */ /* 0x0001e20000100800 */
[--C-:B------:R-:W-:Y:S01]  /*10010*/  @!P6 IMAD.IADD R6, R6, 0x1, -R8.reuse ;  /* 0x000000010606e824 */ /* 0x100fe200078e0a08 */
[----:B------:R-:W-:Y:S01]  /*10020*/  ISETP.GT.U32.AND P6, PT, R8, R12, PT ;  /* 0x0000000c0800720c */ /* 0x000fe20003fc4070 */
[--C-:B------:R-:W-:Y:S01]  /*10030*/  @!P1 IMAD.IADD R10, R10, 0x1, -R8.reuse ;  /* 0x000000010a0a9824 */ /* 0x100fe200078e0a08 */
[----:B------:R-:W-:Y:S01]  /*10040*/  ISETP.GE.AND P1, PT, R3, RZ, PT ;  /* 0x000000ff0300720c */ /* 0x000fe20003f26270 */
[----:B------:R-:W-:Y:S02]  /*10050*/  @!P0 IMAD.IADD R11, R11, 0x1, -R8 ;  /* 0x000000010b0b8824 */ /* 0x000fe400078e0a08 */
[----:B------:R-:W-:Y:S01]  /*10060*/  IMAD.MOV.U32 R18, RZ, RZ, R5 ;  /* 0x000000ffff127224 */ /* 0x000fe200078e0005 */
[----:B------:R-:W-:Y:S01]  /*10070*/  ISETP.GT.U32.AND P0, PT, R8, R10, PT ;  /* 0x0000000a0800720c */ /* 0x000fe20003f04070 */
[----:B------:R-:W-:Y:S01]  /*10080*/  VIADD R15, R0, 0x131 ;  /* 0x00000131000f7836 */ /* 0x000fe20000000000 */
[----:B0-----:R-:W-:Y:S01]  /*10090*/  IABS R13, R2 ;  /* 0x00000002000d7213 */ /* 0x001fe20000000000 */
[----:B------:R-:W-:Y:S01]  /*100a0*/  @!P5 IMAD.MOV R18, RZ, RZ, -R18 ;  /* 0x000000ffff12d224 */ /* 0x000fe200078e0a12 */
[----:B------:R-:W-:Y:S01]  /*100b0*/  ISETP.GT.U32.AND P5, PT, R8, R11, PT ;  /* 0x0000000b0800720c */ /* 0x000fe20003fa4070 */
[----:B------:R-:W-:Y:S01]  /*100c0*/  VIADD R19, R0, 0x130 ;  /* 0x0000013000137836 */ /* 0x000fe20000000000 */
[----:B------:R-:W-:Y:S01]  /*100d0*/  IABS R16, R15 ;  /* 0x0000000f00107213 */ /* 0x000fe20000000000 */
[----:B------:R-:W-:Y:S01]  /*100e0*/  IMAD.HI.U32 R3, R9, R13, RZ ;  /* 0x0000000d09037227 */ /* 0x000fe200078e00ff */
[----:B------:R-:W-:Y:S02]  /*100f0*/  STL [R1+0x634], R18 ;  /* 0x0006341201007387 */ /* 0x000fe40000100800 */
[----:B------:R-:W-:Y:S01]  /*10100*/  IABS R14, R19 ;  /* 0x00000013000e7213 */ /* 0x000fe20000000000 */
[----:B------:R-:W-:-:S02]  /*10110*/  IMAD.MOV.U32 R17, RZ, RZ, R6 ;  /* 0x000000ffff117224 */ /* 0x000fc400078e0006 */
[----:B------:R-:W-:Y:S02]  /*10120*/  IMAD.MOV R3, RZ, RZ, -R3 ;  /* 0x000000ffff037224 */ /* 0x000fe400078e0a03 */
[----:B------:R-:W-:Y:S02]  /*10130*/  @!P6 IMAD.IADD R12, R12, 0x1, -R8 ;  /* 0x000000010c0ce824 */ /* 0x000fe400078e0a08 */
[----:B------:R-:W-:Y:S01]  /*10140*/  @!P3 IMAD.MOV R17, RZ, RZ, -R17 ;  /* 0x000000ffff11b224 */ /* 0x000fe200078e0a11 */
[----:B------:R-:W-:Y:S01]  /*10150*/  ISETP.GE.AND P3, PT, R7, RZ, PT ;  /* 0x000000ff0700720c */ /* 0x000fe20003f66270 */
[C---:B------:R-:W-:Y:S01]  /*10160*/  IMAD R13, R8.reuse, R3, R13 ;  /* 0x00000003080d7224 */ /* 0x040fe200078e020d */
[----:B------:R-:W-:Y:S01]  /*10170*/  ISETP.GT.U32.AND P6, PT, R8, R12, PT ;  /* 0x0000000c0800720c */ /* 0x000fe20003fc4070 */
[----:B------:R-:W-:Y:S01]  /*10180*/  IMAD.MOV.U32 R7, RZ, RZ, R16 ;  /* 0x000000ffff077224 */ /* 0x000fe200078e0010 */
[----:B------:R0:W-:Y:S01]  /*10190*/  STL [R1+0x638], R17 ;  /* 0x0006381101007387 */ /* 0x0001e20000100800 */
[--C-:B------:R-:W-:Y:S01]  /*101a0*/  @!P0 IMAD.IADD R10, R10, 0x1, -R8.reuse ;  /* 0x000000010a0a8824 */ /* 0x100fe200078e0a08 */
[----:B------:R-:W-:Y:S01]  /*101b0*/  ISETP.GE.AND P0, PT, R2, RZ, PT ;  /* 0x000000ff0200720c */ /* 0x000fe20003f06270 */
[----:B------:R-:W-:Y:S01]  /*101c0*/  @!P5 IMAD.IADD R11, R11, 0x1, -R8 ;  /* 0x000000010b0bd824 */ /* 0x000fe200078e0a08 */
[----:B------:R-:W-:Y:S01]  /*101d0*/  ISETP.GT.U32.AND P5, PT, R8, R13, PT ;  /* 0x0000000d0800720c */ /* 0x000fe20003fa4070 */
[----:B------:R-:W-:-:S04]  /*101e0*/  IMAD.HI.U32 R5, R9, R14, RZ ;  /* 0x0000000e09057227 */ /* 0x000fc800078e00ff */
[----:B------:R-:W-:-:S04]  /*101f0*/  IMAD.HI.U32 R2, R9, R7, RZ ;  /* 0x0000000709027227 */ /* 0x000fc800078e00ff */
[----:B------:R-:W-:Y:S02]  /*10200*/  IMAD.MOV R5, RZ, RZ, -R5 ;  /* 0x000000ffff057224 */ /* 0x000fe400078e0a05 */
        /* <DEDUP_REMOVED lines=8> */
[C---:B------:R-:W-:Y:S02]  /*10290*/  VIADD R2, R0.reuse, 0x133 ;  /* 0x0000013300027836 */ /* 0x040fe40000000000 */
[----:B------:R-:W-:Y:S01]  /*102a0*/  VIADD R3, R0, 0x134 ;  /* 0x0000013400037836 */ /* 0x000fe20000000000 */
[----:B------:R-:W-:Y:S01]  /*102b0*/  IABS R5, R16 ;  /* 0x0000001000057213 */ /* 0x000fe20000000000 */
[----:B------:R-:W-:Y:S01]  /*102c0*/  IMAD.MOV.U32 R23, RZ, RZ, R11 ;  /* 0x000000ffff177224 */ /* 0x000fe200078e000b */
[----:B0-----:R-:W-:Y:S01]  /*102d0*/  IABS R17, R2 ;  /* 0x0000000200117213 */ /* 0x001fe20000000000 */
[----:B------:R-:W-:Y:S01]  /*102e0*/  IMAD.MOV.U32 R24, RZ, RZ, R10 ;  /* 0x000000ffff187224 */ /* 0x000fe200078e000a */
[----:B------:R-:W-:Y:S01]  /*102f0*/  IABS R18, R3 ;  /* 0x0000000300127213 */ /* 0x000fe20000000000 */
[----:B------:R-:W-:-:S04]  /*10300*/  IMAD.HI.U32 R21, R9, R5, RZ ;  /* 0x0000000509157227 */ /* 0x000fc800078e00ff */
[--C-:B------:R-:W-:Y:S01]  /*10310*/  @!P6 IMAD.IADD R14, R14, 0x1, -R8.reuse ;  /* 0x000000010e0ee824 */ /* 0x100fe200078e0a08 */
[----:B------:R-:W-:Y:S01]  /*10320*/  ISETP.GE.AND P6, PT, R19, RZ, PT ;  /* 0x000000ff1300720c */ /* 0x000fe20003fc6270 */
[----:B------:R-:W-:Y:S01]  /*10330*/  @!P5 IMAD.IADD R7, R7, 0x1, -R8 ;  /* 0x000000010707d824 */ /* 0x000fe200078e0a08 */
[----:B------:R-:W-:Y:S01]  /*10340*/  ISETP.GT.U32.AND P5, PT, R8, R13, PT ;  /* 0x0000000d0800720c */ /* 0x000fe20003fa4070 */
[----:B------:R-:W-:Y:S02]  /*10350*/  IMAD.MOV R21, RZ, RZ, -R21 ;  /* 0x000000ffff157224 */ /* 0x000fe400078e0a15 */
[----:B------:R-:W-:-:S04]  /*10360*/  IMAD.HI.U32 R19, R9, R17, RZ ;  /* 0x0000001109137227 */ /* 0x000fc800078e00ff */
[----:B------:R-:W-:Y:S01]  /*10370*/  @!P1 IMAD.MOV R23, RZ, RZ, -R23 ;  /* 0x000000ffff179224 */ /* 0x000fe200078e0a17 */
[C---:B------:R-:W-:Y:S01]  /*10380*/  ISETP.GT.U32.AND P1, PT, R8.reuse, R14, PT ;  /* 0x0000000e0800720c */ /* 0x040fe20003f24070 */
[----:B------:R-:W-:Y:S02]  /*10390*/  IMAD R5, R8, R21, R5 ;  /* 0x0000001508057224 */ /* 0x000fe400078e0205 */
[----:B------:R-:W-:Y:S02]  /*103a0*/  IMAD.MOV R19, RZ, RZ, -R19 ;  /* 0x000000ffff137224 */ /* 0x000fe400078e0a13 */
[----:B------:R-:W-:Y:S02]  /*103b0*/  IMAD.MOV.U32 R10, RZ, RZ, R12 ;  /* 0x000000ffff0a7224 */ /* 0x000fe400078e000c */
[----:B------:R-:W-:-:S04]  /*103c0*/  IMAD.HI.U32 R22, R9, R18, RZ ;  /* 0x0000001209167227 */ /* 0x000fc800078e00ff */
[C---:B------:R-:W-:Y:S02]  /*103d0*/  IMAD R17, R8.reuse, R19, R17 ;  /* 0x0000001308117224 */ /* 0x040fe400078e0211 */
[----:B------:R-:W-:Y:S01]  /*103e0*/  @!P3 IMAD.MOV R10, RZ, RZ, -R10 ;  /* 0x000000ffff0ab224 */ /* 0x000fe200078e0a0a */
[----:B------:R-:W-:Y:S01]  /*103f0*/  ISETP.GT.U32.AND P3, PT, R8, R5, PT ;  /* 0x000000050800720c */ /* 0x000fe20003f64070 */
[----:B------:R-:W-:Y:S02]  /*10400*/  IMAD.MOV R22, RZ, RZ, -R22 ;  /* 0x000000ffff167224 */ /* 0x000fe400078e0a16 */
[----:B------:R-:W-:Y:S02]  /*10410*/  VIADD R6, R0, 0x135 ;  /* 0x0000013500067836 */ /* 0x000fe40000000000 */
[----:B------:R-:W-:Y:S01]  /*10420*/  @!P5 IMAD.IADD R13, R13, 0x1, -R8 ;  /* 0x000000010d0dd824 */ /* 0x000fe200078e0a08 */
[C---:B------:R-:W-:Y:S01]  /*10430*/  ISETP.GT.U32.AND P5, PT, R8.reuse, R17, PT ;  /* 0x000000110800720c */ /* 0x040fe20003fa4070 */
[C---:B------:R-:W-:Y:S01]  /*10440*/  IMAD R18, R8.reuse, R22, R18 ;  /* 0x0000001608127224 */ /* 0x040fe200078e0212 */
[----:B------:R-:W-:Y:S01]  /*10450*/  IABS R21, R6 ;  /* 0x0000000600157213 */ /* 0x000fe20000000000 */
[----:B------:R-:W-:Y:S01]  /*10460*/  @!P2 IMAD.MOV R24, RZ, RZ, -R24 ;  /* 0x000000ffff18a224 */ /* 0x000fe200078e0a18 */
[----:B------:R-:W-:Y:S01]  /*10470*/  ISETP.GT.U32.AND P2, PT, R8, R7, PT ;  /* 0x000000070800720c */ /* 0x000fe20003f44070 */
[--C-:B------:R-:W-:Y:S01]  /*10480*/  @!P1 IMAD.IADD R14, R14, 0x1, -R8.reuse ;  /* 0x000000010e0e9824 */ /* 0x100fe200078e0a08 */
[----:B------:R-:W-:Y:S01]  /*10490*/  ISETP.GT.U32.AND P1, PT, R8, R18, PT ;  /* 0x000000120800720c */ /* 0x000fe20003f24070 */
[----:B------:R-:W-:Y:S01]  /*104a0*/  IMAD.HI.U32 R12, R9, R21, RZ ;  /* 0x00000015090c7227 */ /* 0x000fe200078e00ff */
[----:B------:R-:W-:Y:S03]  /*104b0*/  STL [R1+0x610], R24 ;  /* 0x0006101801007387 */ /* 0x000fe60000100800 */
[----:B------:R-:W-:Y:S01]  /*104c0*/  @!P3 IMAD.IADD R5, R5, 0x1, -R8 ;  /* 0x000000010505b824 */ /* 0x000fe200078e0a08 */
[----:B------:R-:W-:Y:S01]  /*104d0*/  STL [R1+0x614], R23 ;  /* 0x0006141701007387 */ /* 0x000fe20000100800 */
[----:B------:R-:W-:Y:S01]  /*104e0*/  IMAD.MOV R12, RZ, RZ, -R12 ;  /* 0x000000ffff0c7224 */ /* 0x000fe200078e0a0c */
[----:B------:R-:W-:Y:S01]  /*104f0*/  ISETP.GE.AND P3, PT, R16, RZ, PT ;  /* 0x000000ff1000720c */ /* 0x000fe20003f66270 */
[--C-:B------:R-:W-:Y:S01]  /*10500*/  @!P5 IMAD.IADD R17, R17, 0x1, -R8.reuse ;  /* 0x000000011111d824 */ /* 0x100fe200078e0a08 */
[----:B------:R0:W-:Y:S01]  /*10510*/  STL [R1+0x618], R10 ;  /* 0x0006180a01007387 */ /* 0x0001e20000100800 */
[C---:B------:R-:W-:Y:S01]  /*10520*/  ISETP.GT.U32.AND P5, PT, R8.reuse, R5, PT ;  /* 0x000000050800720c */ /* 0x040fe20003fa4070 */
[----:B------:R-:W-:Y:S01]  /*10530*/  @!P2 IMAD.IADD R7, R7, 0x1, -R8 ;  /* 0x000000010707a824 */ /* 0x000fe200078e0a08 */
[----:B------:R-:W-:Y:S01]  /*10540*/  ISETP.GE.AND P2, PT, R15, RZ, PT ;  /* 0x000000ff0f00720c */ /* 0x000fe20003f46270 */
[----:B------:R-:W-:-:S02]  /*10550*/  IMAD R21, R8, R12, R21 ;  /* 0x0000000c08157224 */ /* 0x000fc400078e0215 */
[----:B------:R-:W-:Y:S02]  /*10560*/  @!P1 IMAD.IADD R18, R18, 0x1, -R8 ;  /* 0x0000000112129824 */ /* 0x000fe400078e0a08 */
[----:B------:R-:W-:Y:S02]  /*10570*/  IMAD.MOV.U32 R19, RZ, RZ, R13 ;  /* 0x000000ffff137224 */ /* 0x000fe400078e000d */
[----:B0-----:R-:W-:Y:S01]  /*10580*/  VIADD R10, R0, 0x136 ;  /* 0x00000136000a7836 */ /* 0x001fe20000000000 */
[C---:B------:R-:W-:Y:S01]  /*10590*/  ISETP.GT.U32.AND P1, PT, R8.reuse, R18, PT ;  /* 0x000000120800720c */ /* 0x040fe20003f24070 */
[----:B------:R-:W-:Y:S01]  /*105a0*/  @!P6 IMAD.MOV R14, RZ, RZ, -R14 ;  /* 0x000000ffff0ee224 */ /* 0x000fe200078e0a0e */
[C---:B------:R-:W-:Y:S01]  /*105b0*/  ISETP.GT.U32.AND P6, PT, R8.reuse, R21, PT ;  /* 0x000000150800720c */ /* 0x040fe20003fc4070 */
[----:B------:R-:W-:Y:S01]  /*105c0*/  IMAD.MOV.U32 R13, RZ, RZ, R7 ;  /* 0x000000ffff0d7224 */ /* 0x000fe200078e0007 */
[----:B------:R-:W-:Y:S01]  /*105d0*/  IABS R15, R10 ;  /* 0x0000000a000f7213 */ /* 0x000fe20000000000 */
[----:B------:R-:W-:Y:S01]  /*105e0*/  @!P0 IMAD.MOV R19, RZ, RZ, -R19 ;  /* 0x000000ffff138224 */ /* 0x000fe200078e0a13 */
[----:B------:R-:W-:Y:S01]  /*105f0*/  ISETP.GT.U32.AND P0, PT, R8, R17, PT ;  /* 0x000000110800720c */ /* 0x000fe20003f04070 */
[----:B------:R-:W-:Y:S01]  /*10600*/  @!P5 IMAD.IADD R5, R5, 0x1, -R8 ;  /* 0x000000010505d824 */ /* 0x000fe200078e0a08 */
[----:B------:R-:W-:Y:S01]  /*10610*/  ISETP.GE.AND P5, PT, R3, RZ, PT ;  /* 0x000000ff0300720c */ /* 0x000fe20003fa6270 */
[----:B------:R-:W-:Y:S01]  /*10620*/  IMAD.HI.U32 R7, R9, R15, RZ ;  /* 0x0000000f09077227 */ /* 0x000fe200078e00ff */
[----:B------:R-:W-:Y:S03]  /*10630*/  STL [R1+0x60c], R19 ;  /* 0x00060c1301007387 */ /* 0x000fe60000100800 */
[----:B------:R-:W-:Y:S01]  /*10640*/  IMAD.MOV R7, RZ, RZ, -R7 ;  /* 0x000000ffff077224 */ /* 0x000fe200078e0a07 */
[----:B------:R0:W-:Y:S01]  /*10650*/  STL [R1+0x1d4], R14 ;  /* 0x0001d40e01007387 */ /* 0x0001e20000100800 */
[----:B------:R-:W-:-:S02]  /*10660*/  VIADD R11, R0, 0x137 ;  /* 0x00000137000b7836 */ /* 0x000fc40000000000 */
[----:B------:R-:W-:Y:S02]  /*10670*/  IMAD R15, R8, R7, R15 ;  /* 0x00000007080f7224 */ /* 0x000fe400078e020f */
[----:B------:R-:W-:Y:S01]  /*10680*/  IMAD.MOV.U32 R16, RZ, RZ, R5 ;  /* 0x000000ffff107224 */ /* 0x000fe200078e0005 */
[----:B------:R-:W-:Y:S01]  /*10690*/  IABS R12, R11 ;  /* 0x0000000b000c7213 */ /* 0x000fe20000000000 */
[----:B------:R-:W-:Y:S01]  /*106a0*/  @!P2 IMAD.MOV R13, RZ, RZ, -R13 ;  /* 0x000000ffff0da224 */ /* 0x000fe200078e0a0d */
[----:B------:R-:W-:Y:S01]  /*106b0*/  ISETP.GE.AND P2, PT, R2, RZ, PT ;  /* 0x000000ff0200720c */ /* 0x000fe20003f46270 */
[----:B------:R-:W-:Y:S02]  /*106c0*/  @!P6 IMAD.IADD R21, R21, 0x1, -R8 ;  /* 0x000000011515e824 */ /* 0x000fe400078e0a08 */
[----:B------:R-:W-:Y:S01]  /*106d0*/  @!P3 IMAD.MOV R16, RZ, RZ, -R16 ;  /* 0x000000ffff10b224 */ /* 0x000fe200078e0a10 */
[----:B------:R-:W-:Y:S01]  /*106e0*/  ISETP.GT.U32.AND P3, PT, R8, R15, PT ;  /* 0x0000000f0800720c */ /* 0x000fe20003f64070 */
[--C-:B------:R-:W-:Y:S01]  /*106f0*/  @!P1 IMAD.IADD R18, R18, 0x1, -R8.reuse ;  /* 0x0000000112129824 */ /* 0x100fe200078e0a08 */
[----:B------:R1:W-:Y:S01]  /*10700*/  STL [R1+0x1f8], R13 ;  /* 0x0001f80d01007387 */ /* 0x0003e20000100800 */
[----:B------:R-:W-:Y:S01]  /*10710*/  @!P0 IMAD.IADD R17, R17, 0x1, -R8 ;  /* 0x0000000111118824 */ /* 0x000fe200078e0a08 */
[----:B------:R-:W-:Y:S01]  /*10720*/  ISETP.GT.U32.AND P6, PT, R8, R21, PT ;  /* 0x000000150800720c */ /* 0x000fe20003fc4070 */
[----:B------:R-:W-:Y:S01]  /*10730*/  VIADD R3, R0, 0x138 ;  /* 0x0000013800037836 */ /* 0x000fe20000000000 */
[----:B------:R-:W-:Y:S01]  /*10740*/  ISETP.GE.AND P0, PT, R6, RZ, PT ;  /* 0x000000ff0600720c */ /* 0x000fe20003f06270 */
[----:B------:R-:W-:Y:S01]  /*10750*/  IMAD.HI.U32 R2, R9, R12, RZ ;  /* 0x0000000c09027227 */ /* 0x000fe200078e00ff */
[----:B------:R-:W-:Y:S01]  /*10760*/  ISETP.GE.AND P1, PT, R10, RZ, PT ;  /* 0x000000ff0a00720c */ /* 0x000fe20003f26270 */
[----:B------:R-:W-:Y:S02]  /*10770*/  STL [R1+0x5e4], R16 ;  /* 0x0005e41001007387 */ /* 0x000fe40000100800 */
[----:B0-----:R-:W-:-:S02]  /*10780*/  IMAD.MOV.U32 R14, RZ, RZ, R17 ;  /* 0x000000ffff0e7224 */ /* 0x001fc400078e0011 */
[----:B-1----:R-:W-:Y:S02]  /*10790*/  IMAD.MOV.U32 R13, RZ, RZ, R18 ;  /* 0x000000ffff0d7224 */ /* 0x002fe400078e0012 */
[----:B------:R-:W-:Y:S02]  /*107a0*/  IMAD.MOV R2, RZ, RZ, -R2 ;  /* 0x000000ffff027224 */ /* 0x000fe400078e0a02 */
[----:B------:R-:W-:Y:S01]  /*107b0*/  @!P5 IMAD.MOV R13, RZ, RZ, -R13 ;  /* 0x000000ffff0dd224 */ /* 0x000fe200078e0a0d */
[----:B------:R-:W-:Y:S01]  /*107c0*/  ISETP.GE.AND P5, PT, R3, RZ, PT ;  /* 0x000000ff0300720c */ /* 0x000fe20003fa6270 */
[----:B------:R-:W-:Y:S01]  /*107d0*/  @!P2 IMAD.MOV R14, RZ, RZ, -R14 ;  /* 0x000000ffff0ea224 */ /* 0x000fe200078e0a0e */
[----:B------:R-:W-:Y:S01]  /*107e0*/  IABS R3, R3 ;  /* 0x0000000300037213 */ /* 0x000fe20000000000 */
[----:B------:R-:W-:Y:S01]  /*107f0*/  @!P3 IMAD.IADD R15, R15, 0x1, -R8 ;  /* 0x000000010f0fb824 */ /* 0x000fe200078e0a08 */
[----:B------:R-:W-:Y:S01]  /*10800*/  ISETP.GE.AND P2, PT, R11, RZ, PT ;  /* 0x000000ff0b00720c */ /* 0x000fe20003f46270 */
[C---:B------:R-:W-:Y:S01]  /*10810*/  IMAD R11, R8.reuse, R2, R12 ;  /* 0x00000002080b7224 */ /* 0x040fe200078e020c */
[----:B------:R-:W-:Y:S01]  /*10820*/  STL [R1+0x5e8], R14 ;  /* 0x0005e80e01007387 */ /* 0x000fe20000100800 */
[----:B------:R-:W-:Y:S01]  /*10830*/  IMAD.MOV.U32 R12, RZ, RZ, R3 ;  /* 0x000000ffff0c7224 */ /* 0x000fe200078e0003 */
[C---:B------:R-:W-:Y:S01]  /*10840*/  ISETP.GT.U32.AND P3, PT, R8.reuse, R15, PT ;  /* 0x0000000f0800720c */ /* 0x040fe20003f64070 */
[----:B------:R-:W-:Y:S01]  /*10850*/  @!P6 IMAD.IADD R21, R21, 0x1, -R8 ;  /* 0x000000011515e824 */ /* 0x000fe200078e0a08 */
[----:B------:R-:W-:Y:S01]  /*10860*/  ISETP.GT.U32.AND P6, PT, R8, R11, PT ;  /* 0x0000000b0800720c */ /* 0x000fe20003fc4070 */
[----:B------:R-:W-:Y:S01]  /*10870*/  IMAD.HI.U32 R3, R9, R12, RZ ;  /* 0x0000000c09037227 */ /* 0x000fe200078e00ff */
[----:B------:R0:W-:Y:S03]  /*10880*/  STL [R1+0x608], R13 ;  /* 0x0006080d01007387 */ /* 0x0001e60000100800 */
[----:B------:R-:W-:-:S02]  /*10890*/  IMAD.MOV R7, RZ, RZ, -R3 ;  /* 0x000000ffff077224 */ /* 0x000fc400078e0a03 */
[----:B------:R-:W-:Y:S02]  /*108a0*/  VIADD R5, R0, 0x139 ;  /* 0x0000013900057836 */ /* 0x000fe40000000000 */
[----:B------:R-:W-:Y:S02]  /*108b0*/  IMAD R12, R8, R7, R12 ;  /* 0x00000007080c7224 */ /* 0x000fe400078e020c */
[----:B------:R-:W-:Y:S01]  /*108c0*/  VIADD R6, R0, 0x13a ;  /* 0x0000013a00067836 */ /* 0x000fe20000000000 */
[----:B------:R-:W-:Y:S01]  /*108d0*/  IABS R10, R5 ;  /* 0x00000005000a7213 */ /* 0x000fe20000000000 */
[--C-:B------:R-:W-:Y:S02]  /*108e0*/  @!P6 IMAD.IADD R11, R11, 0x1, -R8.reuse ;  /* 0x000000010b0be824 */ /* 0x100fe400078e0a08 */
[----:B------:R-:W-:Y:S01]  /*108f0*/  @!P3 IMAD.IADD R15, R15, 0x1, -R8 ;  /* 0x000000010f0fb824 */ /* 0x000fe200078e0a08 */
[C---:B------:R-:W-:Y:S01]  /*10900*/  ISETP.GT.U32.AND P3, PT, R8.reuse, R12, PT ;  /* 0x0000000c0800720c */ /* 0x040fe20003f64070 */
[----:B0-----:R-:W-:Y:S01]  /*10910*/  IMAD.MOV.U32 R13, RZ, RZ, R21 ;  /* 0x000000ffff0d7224 */ /* 0x001fe200078e0015 */
[----:B------:R-:W-:Y:S01]  /*10920*/  IABS R2, R6 ;  /* 0x0000000600027213 */ /* 0x000fe20000000000 */
[----:B------:R-:W-:Y:S01]  /*10930*/  IMAD.HI.U32 R3, R9, R10, RZ ;  /* 0x0000000a09037227 */ /* 0x000fe200078e00ff */
[----:B------:R-:W-:-:S03]  /*10940*/  ISETP.GT.U32.AND P6, PT, R8, R11, PT ;  /* 0x0000000b0800720c */ /* 0x000fc60003fc4070 */
[----:B------:R-:W-:Y:S01]  /*10950*/  @!P0 IMAD.MOV R13, RZ, RZ, -R13 ;  /* 0x000000ffff0d8224 */ /* 0x000fe200078e0a0d */
[----:B------:R-:W-:Y:S01]  /*10960*/  ISETP.GE.AND P0, PT, R5, RZ, PT ;  /* 0x000000ff0500720c */ /* 0x000fe20003f06270 */
[C---:B------:R-:W-:Y:S02]  /*10970*/  VIADD R5, R0.reuse, 0x13c ;  /* 0x0000013c00057836 */ /* 0x040fe40000000000 */
[----:B------:R-:W-:Y:S01]  /*10980*/  IMAD.HI.U32 R14, R9, R2, RZ ;  /* 0x00000002090e7227 */ /* 0x000fe200078e00ff */
[----:B------:R0:W-:Y:S02]  /*10990*/  STL [R1+0x5e0], R13 ;  /* 0x0005e00d01007387 */ /* 0x0001e40000100800 */
[----:B------:R-:W-:Y:S01]  /*109a0*/  IABS R16, R5 ;  /* 0x0000000500107213 */ /* 0x000fe20000000000 */
[----:B------:R-:W-:Y:S02]  /*109b0*/  IMAD.MOV R3, RZ, RZ, -R3 ;  /* 0x000000ffff037224 */ /* 0x000fe400078e0a03 */
[----:B------:R-:W-:-:S02]  /*109c0*/  VIADD R7, R0, 0x13b ;  /* 0x0000013b00077836 */ /* 0x000fc40000000000 */
[----:B------:R-:W-:Y:S02]  /*109d0*/  IMAD.MOV R14, RZ, RZ, -R14 ;  /* 0x000000ffff0e7224 */ /* 0x000fe400078e0a0e */
[----:B------:R-:W-:Y:S01]  /*109e0*/  IMAD R10, R8, R3, R10 ;  /* 0x00000003080a7224 */ /* 0x000fe200078e020a */
[----:B0-----:R-:W-:Y:S01]  /*109f0*/  IABS R13, R7 ;  /* 0x00000007000d7213 */ /* 0x001fe20000000000 */
[----:B------:R-:W-:Y:S02]  /*10a00*/  IMAD.MOV.U32 R17, RZ, RZ, R15 ;  /* 0x000000ffff117224 */ /* 0x000fe400078e000f */
[----:B------:R-:W-:Y:S02]  /*10a10*/  @!P3 IMAD.IADD R12, R12, 0x1, -R8 ;  /* 0x000000010c0cb824 */ /* 0x000fe400078e0a08 */
[C---:B------:R-:W-:Y:S02]  /*10a20*/  IMAD R2, R8.reuse, R14, R2 ;  /* 0x0000000e08027224 */ /* 0x040fe400078e0202 */
[----:B------:R-:W-:Y:S01]  /*10a30*/  @!P6 IMAD.IADD R11, R11, 0x1, -R8 ;  /* 0x000000010b0be824 */ /* 0x000fe200078e0a08 */
[C---:B------:R-:W-:Y:S01]  /*10a40*/  ISETP.GT.U32.AND P6, PT, R8.reuse, R10, PT ;  /* 0x0000000a0800720c */ /* 0x040fe20003fc4070 */
[----:B------:R-:W-:Y:S01]  /*10a50*/  @!P1 IMAD.MOV R17, RZ, RZ, -R17 ;  /* 0x000000ffff119224 */ /* 0x000fe200078e0a11 */
[C---:B------:R-:W-:Y:S01]  /*10a60*/  ISETP.GT.U32.AND P1, PT, R8.reuse, R12, PT ;  /* 0x0000000c0800720c */ /* 0x040fe20003f24070 */
[----:B------:R-:W-:Y:S01]  /*10a70*/  IMAD.MOV.U32 R15, RZ, RZ, R16 ;  /* 0x000000ffff0f7224 */ /* 0x000fe200078e0010 */
[----:B------:R-:W-:Y:S01]  /*10a80*/  ISETP.GT.U32.AND P3, PT, R8, R2, PT ;  /* 0x000000020800720c */ /* 0x000fe20003f64070 */
[----:B------:R-:W-:Y:S01]  /*10a90*/  IMAD.HI.U32 R16, R9, R13, RZ ;  /* 0x0000000d09107227 */ /* 0x000fe200078e00ff */
[----:B------:R0:W-:Y:S03]  /*10aa0*/  STL [R1+0x5d8], R17 ;  /* 0x0005d81101007387 */ /* 0x0001e60000100800 */
[----:B------:R-:W-:-:S02]  /*10ab0*/  IMAD.MOV R16, RZ, RZ, -R16 ;  /* 0x000000ffff107224 */ /* 0x000fc400078e0a10 */
[----:B------:R-:W-:Y:S02]  /*10ac0*/  VIADD R3, R0, 0x13d ;  /* 0x0000013d00037836 */ /* 0x000fe40000000000 */
[----:B------:R-:W-:Y:S02]  /*10ad0*/  IMAD R13, R8, R16, R13 ;  /* 0x00000010080d7224 */ /* 0x000fe400078e020d */
[--C-:B------:R-:W-:Y:S01]  /*10ae0*/  @!P6 IMAD.IADD R10, R10, 0x1, -R8.reuse ;  /* 0x000000010a0ae824 */ /* 0x100fe200078e0a08 */
[----:B------:R-:W-:Y:S01]  /*10af0*/  IABS R14, R3 ;  /* 0x00000003000e7213 */ /* 0x000fe20000000000 */
[--C-:B------:R-:W-:Y:S01]  /*10b00*/  @!P1 IMAD.IADD R12, R12, 0x1, -R8.reuse ;  /* 0x000000010c0c9824 */ /* 0x100fe200078e0a08 */
[----:B------:R-:W-:Y:S01]  /*10b10*/  ISETP.GT.U32.AND P1, PT, R8, R13, PT ;  /* 0x0000000d0800720c */ /* 0x000fe20003f24070 */
[----:B------:R-:W-:Y:S01]  /*10b20*/  @!P3 IMAD.IADD R2, R2, 0x1, -R8 ;  /* 0x000000010202b824 */ /* 0x000fe200078e0a08 */
[----:B------:R-:W-:Y:S01]  /*10b30*/  ISETP.GT.U32.AND P6, PT, R8, R10, PT ;  /* 0x0000000a0800720c */ /* 0x000fe20003fc4070 */
[----:B0-----:R-:W-:-:S02]  /*10b40*/  IMAD.MOV.U32 R17, RZ, RZ, R11 ;  /* 0x000000ffff117224 */ /* 0x001fc400078e000b */
[----:B------:R-:W-:Y:S01]  /*10b50*/  IMAD.HI.U32 R11, R9, R15, RZ ;  /* 0x0000000f090b7227 */ /* 0x000fe200078e00ff */
[----:B------:R-:W-:-:S03]  /*10b60*/  ISETP.GT.U32.AND P3, PT, R8, R2, PT ;  /* 0x000000020800720c */ /* 0x000fc60003f64070 */
[----:B------:R-:W-:Y:S02]  /*10b70*/  IMAD.MOV R11, RZ, RZ, -R11 ;  /* 0x000000ffff0b7224 */ /* 0x000fe400078e0a0b */
[----:B------:R-:W-:Y:S01]  /*10b80*/  @!P2 IMAD.MOV R17, RZ, RZ, -R17 ;  /* 0x000000ffff11a224 */ /* 0x000fe200078e0a11 */
[----:B------:R-:W-:Y:S01]  /*10b90*/  ISETP.GE.AND P2, PT, R6, RZ, PT ;  /* 0x000000ff0600720c */ /* 0x000fe20003f46270 */
[----:B------:R-:W-:-:S03]  /*10ba0*/  IMAD.HI.U32 R6, R9, R14, RZ ;  /* 0x0000000e09067227 */ /* 0x000fc600078e00ff */
[----:B------:R0:W-:Y:S01]  /*10bb0*/  STL [R1+0x5dc], R17 ;  /* 0x0005dc1101007387 */ /* 0x0001e20000100800 */
[----:B------:R-:W-:Y:S02]  /*10bc0*/  IMAD R15, R8, R11, R15 ;  /* 0x0000000b080f7224 */ /* 0x000fe400078e020f */
[----:B------:R-:W-:Y:S02]  /*10bd0*/  @!P1 IMAD.IADD R13, R13, 0x1, -R8 ;  /* 0x000000010d0d9824 */ /* 0x000fe400078e0a08 */
[----:B------:R-:W-:Y:S02]  /*10be0*/  IMAD.MOV R11, RZ, RZ, -R6 ;  /* 0x000000ffff0b7224 */ /* 0x000fe400078e0a06 */
[----:B------:R-:W-:Y:S01]  /*10bf0*/  VIADD R6, R0, 0x13e ;  /* 0x0000013e00067836 */ /* 0x000fe20000000000 */
[----:B------:R-:W-:Y:S01]  /*10c00*/  ISETP.GT.U32.AND P1, PT, R8, R13, PT ;  /* 0x0000000d0800720c */ /* 0x000fe20003f24070 */
[----:B------:R-:W-:Y:S01]  /*10c10*/  @!P6 IMAD.IADD R10, R10, 0x1, -R8 ;  /* 0x000000010a0ae824 */ /* 0x000fe200078e0a08 */
[----:B------:R-:W-:Y:S01]  /*10c20*/  ISETP.GT.U32.AND P6, PT, R8, R15, PT ;  /* 0x0000000f0800720c */ /* 0x000fe20003fc4070 */
[----:B0-----:R-:W-:-:S02]  /*10c30*/  IMAD.MOV.U32 R17, RZ, RZ, R12 ;  /* 0x000000ffff117224 */ /* 0x001fc400078e000c */
[----:B------:R-:W-:Y:S01]  /*10c40*/  IMAD R14, R8, R11, R14 ;  /* 0x0000000b080e7224 */ /* 0x000fe200078e020e */
[----:B------:R-:W-:Y:S01]  /*10c50*/  IABS R11, R6 ;  /* 0x00000006000b7213 */ /* 0x000fe20000000000 */
[----:B------:R-:W-:Y:S02]  /*10c60*/  @!P3 IMAD.IADD R2, R2, 0x1, -R8 ;  /* 0x000000010202b824 */ /* 0x000fe400078e0a08 */
[----:B------:R-:W-:Y:S01]  /*10c70*/  @!P5 IMAD.MOV R17, RZ, RZ, -R17 ;  /* 0x000000ffff11d224 */ /* 0x000fe200078e0a11 */
[----:B------:R-:W-:Y:S01]  /*10c80*/  ISETP.GE.AND P5, PT, R7, RZ, PT ;  /* 0x000000ff0700720c */ /* 0x000fe20003fa6270 */
[----:B------:R-:W-:Y:S01]  /*10c90*/  IMAD.MOV.U32 R12, RZ, RZ, R10 ;  /* 0x000000ffff0c7224 */ /* 0x000fe200078e000a */
[----:B------:R-:W-:Y:S01]  /*10ca0*/  ISETP.GT.U32.AND P3, PT, R8, R14, PT ;  /* 0x0000000e0800720c */ /* 0x000fe20003f64070 */
[----:B------:R-:W-:Y:S01]  /*10cb0*/  VIADD R7, R0, 0x13f ;  /* 0x0000013f00077836 */ /* 0x000fe20000000000 */
[----:B------:R-:W-:Y:S01]  /*10cc0*/  STL [R1+0x1fc], R17 ;  /* 0x0001fc1101007387 */ /* 0x000fe20000100800 */
[----:B------:R-:W-:-:S02]  /*10cd0*/  IMAD.MOV.U32 R10, RZ, RZ, R2 ;  /* 0x000000ffff0a7224 */ /* 0x000fc400078e0002 */
[----:B------:R-:W-:Y:S01]  /*10ce0*/  @!P0 IMAD.MOV R12, RZ, RZ, -R12 ;  /* 0x000000ffff0c8224 */ /* 0x000fe200078e0a0c */
[----:B------:R-:W-:Y:S01]  /*10cf0*/  ISETP.GE.AND P0, PT, R5, RZ, PT ;  /* 0x000000ff0500720c */ /* 0x000fe20003f06270 */
[----:B------:R-:W-:Y:S01]  /*10d00*/  IMAD.HI.U32 R2, R9, R11, RZ ;  /* 0x0000000b09027227 */ /* 0x000fe200078e00ff */
[----:B------:R-:W-:Y:S02]  /*10d10*/  IABS R5, R7 ;  /* 0x0000000700057213 */ /* 0x000fe40000000000 */
[----:B------:R-:W-:Y:S01]  /*10d20*/  STL [R1+0x204], R12 ;  /* 0x0002040c01007387 */ /* 0x000fe20000100800 */
[----:B------:R-:W-:Y:S01]  /*10d30*/  @!P2 IMAD.MOV R10, RZ, RZ, -R10 ;  /* 0x000000ffff0aa224 */ /* 0x000fe200078e0a0a */
[----:B------:R-:W-:Y:S01]  /*10d40*/  ISETP.GE.AND P2, PT, R3, RZ, PT ;  /* 0x000000ff0300720c */ /* 0x000fe20003f46270 */
[----:B------:R-:W-:Y:S02]  /*10d50*/  @!P6 IMAD.IADD R15, R15, 0x1, -R8 ;  /* 0x000000010f0fe824 */ /* 0x000fe400078e0a08 */
[----:B------:R-:W-:Y:S01]  /*10d60*/  IMAD.MOV R2, RZ, RZ, -R2 ;  /* 0x000000ffff027224 */ /* 0x000fe200078e0a02 */
[----:B------:R0:W-:Y:S01]  /*10d70*/  STL [R1+0x5d4], R10 ;  /* 0x0005d40a01007387 */ /* 0x0001e20000100800 */
[----:B------:R-:W-:Y:S01]  /*10d80*/  @!P1 IMAD.IADD R13, R13, 0x1, -R8 ;  /* 0x000000010d0d9824 */ /* 0x000fe200078e0a08 */
[----:B------:R-:W-:Y:S01]  /*10d90*/  ISETP.GT.U32.AND P6, PT, R8, R15, PT ;  /* 0x0000000f0800720c */ /* 0x000fe20003fc4070 */
[----:B------:R-:W-:Y:S01]  /*10da0*/  IMAD.MOV.U32 R3, RZ, RZ, R5 ;  /* 0x000000ffff037224 */ /* 0x000fe200078e0005 */
[----:B------:R-:W-:Y:S01]  /*10db0*/  ISETP.GE.AND P1, PT, R6, RZ, PT ;  /* 0x000000ff0600720c */ /* 0x000fe20003f26270 */
[----:B------:R-:W-:-:S02]  /*10dc0*/  IMAD R5, R8, R2, R11 ;  /* 0x0000000208057224 */ /* 0x000fc400078e020b */
[----:B------:R-:W-:Y:S02]  /*10dd0*/  @!P3 IMAD.IADD R14, R14, 0x1, -R8 ;  /* 0x000000010e0eb824 */ /* 0x000fe400078e0a08 */
[----:B------:R-:W-:-:S03]  /*10de0*/  IMAD.HI.U32 R6, R9, R3, RZ ;  /* 0x0000000309067227 */ /* 0x000fc600078e00ff */
[C---:B------:R-:W-:Y:S01]  /*10df0*/  ISETP.GT.U32.AND P3, PT, R8.reuse, R14, PT ;  /* 0x0000000e0800720c */ /* 0x040fe20003f64070 */
[----:B0-----:R-:W-:Y:S02]  /*10e00*/  IMAD.MOV.U32 R10, RZ, RZ, R13 ;  /* 0x000000ffff0a7224 */ /* 0x001fe400078e000d */
[----:B------:R-:W-:Y:S01]  /*10e10*/  @!P6 IMAD.IADD R15, R15, 0x1, -R8 ;  /* 0x000000010f0fe824 */ /* 0x000fe200078e0a08 */
[----:B------:R-:W-:Y:S01]  /*10e20*/  ISETP.GE.AND P6, PT, R7, RZ, PT ;  /* 0x000000ff0700720c */ /* 0x000fe20003fc6270 */
[----:B------:R-:W-:Y:S01]  /*10e30*/  @!P5 IMAD.MOV R10, RZ, RZ, -R10 ;  /* 0x000000ffff0ad224 */ /* 0x000fe200078e0a0a */
[----:B------:R-:W-:Y:S01]  /*10e40*/  ISETP.GT.U32.AND P5, PT, R8, R5, PT ;  /* 0x000000050800720c */ /* 0x000fe20003fa4070 */
[----:B------:R-:W-:Y:S02]  /*10e50*/  IMAD.MOV R11, RZ, RZ, -R6 ;  /* 0x000000ffff0b7224 */ /* 0x000fe400078e0a06 */
[----:B------:R-:W-:Y:S01]  /*10e60*/  IMAD.MOV.U32 R13, RZ, RZ, R15 ;  /* 0x000000ffff0d7224 */ /* 0x000fe200078e000f */
[----:B------:R0:W-:Y:S01]  /*10e70*/  STL [R1+0x498], R10 ;  /* 0x0004980a01007387 */ /* 0x0001e20000100800 */
[----:B------:R-:W-:-:S02]  /*10e80*/  VIADD R2, R0, 0x140 ;  /* 0x0000014000027836 */ /* 0x000fc40000000000 */
[----:B------:R-:W-:Y:S02]  /*10e90*/  IMAD R3, R8, R11, R3 ;  /* 0x0000000b08037224 */ /* 0x000fe400078e0203 */
[----:B------:R-:W-:Y:S02]  /*10ea0*/  @!P0 IMAD.MOV R13, RZ, RZ, -R13 ;  /* 0x000000ffff0d8224 */ /* 0x000fe400078e0a0d */
[--C-:B------:R-:W-:Y:S01]  /*10eb0*/  @!P3 IMAD.IADD R14, R14, 0x1, -R8.reuse ;  /* 0x000000010e0eb824 */ /* 0x100fe200078e0a08 */
[----:B------:R-:W-:Y:S01]  /*10ec0*/  ISETP.GT.U32.AND P3, PT, R8, R3, PT ;  /* 0x000000030800720c */ /* 0x000fe20003f64070 */
[----:B------:R-:W-:Y:S01]  /*10ed0*/  @!P5 IMAD.IADD R5, R5, 0x1, -R8 ;  /* 0x000000010505d824 */ /* 0x000fe200078e0a08 */
[----:B0-----:R-:W-:Y:S01]  /*10ee0*/  IABS R10, R2 ;  /* 0x00000002000a7213 */ /* 0x001fe20000000000 */
[----:B------:R-:W-:Y:S01]  /*10ef0*/  VIADD R7, R0, 0x141 ;  /* 0x0000014100077836 */ /* 0x000fe20000000000 */
[----:B------:R-:W-:Y:S01]  /*10f00*/  ISETP.GE.AND P5, PT, R2, RZ, PT ;  /* 0x000000ff0200720c */ /* 0x000fe20003fa6270 */
[----:B------:R-:W-:Y:S01]  /*10f10*/  VIADD R6, R0, 0x142 ;  /* 0x0000014200067836 */ /* 0x000fe20000000000 */
[----:B------:R-:W-:Y:S01]  /*10f20*/  ISETP.GT.U32.AND P0, PT, R8, R5, PT ;  /* 0x000000050800720c */ /* 0x000fe20003f04070 */
[----:B------:R-:W-:Y:S01]  /*10f30*/  IMAD.HI.U32 R2, R9, R10, RZ ;  /* 0x0000000a09027227 */ /* 0x000fe200078e00ff */
[----:B------:R-:W-:Y:S01]  /*10f40*/  IABS R12, R7 ;  /* 0x00000007000c7213 */ /* 0x000fe20000000000 */
[----:B------:R0:W-:Y:S01]  /*10f50*/  STL [R1+0x48c], R13 ;  /* 0x00048c0d01007387 */ /* 0x0001e20000100800 */
[----:B------:R-:W-:Y:S01]  /*10f60*/  IABS R11, R6 ;  /* 0x00000006000b7213 */ /* 0x000fe20000000000 */
[----:B------:R-:W-:-:S02]  /*10f70*/  IMAD.MOV R2, RZ, RZ, -R2 ;  /* 0x000000ffff027224 */ /* 0x000fc400078e0a02 */
[----:B------:R-:W-:Y:S02]  /*10f80*/  @!P3 IMAD.IADD R3, R3, 0x1, -R8 ;  /* 0x000000010303b824 */ /* 0x000fe400078e0a08 */
[C---:B------:R-:W-:Y:S02]  /*10f90*/  IMAD R2, R8.reuse, R2, R10 ;  /* 0x0000000208027224 */ /* 0x040fe400078e020a */
[----:B------:R-:W-:Y:S01]  /*10fa0*/  IMAD.HI.U32 R22, R9, R12, RZ ;  /* 0x0000000c09167227 */ /* 0x000fe200078e00ff */
[----:B------:R-:W-:-:S03]  /*10fb0*/  ISETP.GT.U32.AND P3, PT, R8, R3, PT ;  /* 0x000000030800720c */ /* 0x000fc60003f64070 */
[----:B------:R-:W-:Y:S01]  /*10fc0*/  @!P0 IMAD.IADD R5, R5, 0x1, -R8 ;  /* 0x0000000105058824 */ /* 0x000fe200078e0a08 */
[----:B------:R-:W-:Y:S01]  /*10fd0*/  ISETP.GE.AND P0, PT, R6, RZ, PT ;  /* 0x000000ff0600720c */ /* 0x000fe20003f06270 */
[----:B------:R-:W-:Y:S02]  /*10fe0*/  IMAD.MOV R22, RZ, RZ, -R22 ;  /* 0x000000ffff167224 */ /* 0x000fe400078e0a16 */
[----:B------:R-:W-:Y:S02]  /*10ff0*/  IMAD.MOV.U32 R15, RZ, RZ, R5 ;  /* 0x000000ffff0f7224 */ /* 0x000fe400078e0005 */
[C---:B------:R-:W-:Y:S02]  /*11000*/  IMAD R22, R8.reuse, R22, R12 ;  /* 0x0000001608167224 */ /* 0x040fe400078e020c */
[----:B------:R-:W-:Y:S01]  /*11010*/  @!P1 IMAD.MOV R15, RZ, RZ, -R15 ;  /* 0x000000ffff0f9224 */ /* 0x000fe200078e0a0f */
[----:B------:R-:W-:Y:S01]  /*11020*/  ISETP.GT.U32.AND P1, PT, R8, R2, PT ;  /* 0x000000020800720c */ /* 0x000fe20003f24070 */
[----:B------:R-:W-:-:S02]  /*11030*/  @!P3 IMAD.IADD R3, R3, 0x1, -R8 ;  /* 0x000000010303b824 */ /* 0x000fc400078e0a08 */
[----:B------:R-:W-:-:S04]  /*11040*/  IMAD.HI.U32 R23, R9, R11, RZ ;  /* 0x0000000b09177227 */ /* 0x000fc800078e00ff */
[----:B------:R-:W-:Y:S02]  /*11050*/  IMAD.MOV.U32 R12, RZ, RZ, R3 ;  /* 0x000000ffff0c7224 */ /* 0x000fe400078e0003 */
[----:B------:R-:W-:Y:S02]  /*11060*/  IMAD.MOV R23, RZ, RZ, -R23 ;  /* 0x000000ffff177224 */ /* 0x000fe400078e0a17 */
[----:B------:R-:W-:Y:S01]  /*11070*/  @!P6 IMAD.MOV R12, RZ, RZ, -R12 ;  /* 0x000000ffff0ce224 */ /* 0x000fe200078e0a0c */
[----:B------:R-:W-:Y:S01]  /*11080*/  ISETP.GT.U32.AND P6, PT, R8, R22, PT ;  /* 0x000000160800720c */ /* 0x000fe20003fc4070 */
[----:B------:R-:W-:Y:S02]  /*11090*/  @!P1 IMAD.IADD R2, R2, 0x1, -R8 ;  /* 0x0000000102029824 */ /* 0x000fe400078e0a08 */
[C---:B------:R-:W-:Y:S02]  /*110a0*/  IMAD R23, R8.reuse, R23, R11 ;  /* 0x0000001708177224 */ /* 0x040fe400078e020b */
[----:B0-----:R-:W-:Y:S01]  /*110b0*/  IMAD.MOV.U32 R13, RZ, RZ, R14 ;  /* 0x000000ffff0d7224 */ /* 0x001fe200078e000e */
[----:B------:R-:W-:Y:S01]  /*110c0*/  ISETP.GT.U32.AND P1, PT, R8, R2, PT ;  /* 0x000000020800720c */ /* 0x000fe20003f24070 */
[----:B------:R-:W-:-:S02]  /*110d0*/  VIADD R5, R0, 0x143 ;  /* 0x0000014300057836 */ /* 0x000fc40000000000 */
[----:B------:R-:W-:Y:S01]  /*110e0*/  @!P2 IMAD.MOV R13, RZ, RZ, -R13 ;  /* 0x000000ffff0da224 */ /* 0x000fe200078e0a0d */
[----:B------:R-:W-:Y:S01]  /*110f0*/  ISETP.GE.AND P2, PT, R7, RZ, PT ;  /* 0x000000ff0700720c */ /* 0x000fe20003f46270 */
[----:B------:R-:W-:Y:S01]  /*11100*/  VIADD R16, R0, 0x147 ;  /* 0x0000014700107836 */ /* 0x000fe20000000000 */
[----:B------:R-:W-:Y:S01]  /*11110*/  ISETP.GE.AND P3, PT, R5, RZ, PT ;  /* 0x000000ff0500720c */ /* 0x000fe20003f66270 */
[--C-:B------:R-:W-:Y:S01]  /*11120*/  @!P6 IMAD.IADD R22, R22, 0x1, -R8.reuse ;  /* 0x000000011616e824 */ /* 0x100fe200078e0a08 */
[----:B------:R-:W-:Y:S01]  /*11130*/  IABS R5, R5 ;  /* 0x0000000500057213 */ /* 0x000fe20000000000 */
[----:B------:R0:W-:Y:S01]  /*11140*/  STL [R1+0x488], R13 ;  /* 0x0004880d01007387 */ /* 0x0001e20000100800 */
[C---:B------:R-:W-:Y:S01]  /*11150*/  VIADD R14, R0.reuse, 0x145 ;  /* 0x00000145000e7836 */ /* 0x040fe20000000000 */
[----:B------:R-:W-:Y:S01]  /*11160*/  IABS R11, R16 ;  /* 0x00000010000b7213 */ /* 0x000fe20000000000 */
[----:B------:R-:W-:Y:S01]  /*11170*/  VIADD R19, R0, 0x14a ;  /* 0x0000014a00137836 */ /* 0x000fe20000000000 */
[----:B------:R1:W-:Y:S01]  /*11180*/  STL [R1+0x480], R15 ;  /* 0x0004800f01007387 */ /* 0x0003e20000100800 */
[----:B------:R-:W-:Y:S01]  /*11190*/  @!P1 IMAD.IADD R2, R2, 0x1, -R8 ;  /* 0x0000000102029824 */ /* 0x000fe200078e0a08 */
[C---:B------:R-:W-:Y:S01]  /*111a0*/  ISETP.GT.U32.AND P1, PT, R8.reuse, R23, PT ;  /* 0x000000170800720c */ /* 0x040fe20003f24070 */
[----:B------:R-:W-:Y:S01]  /*111b0*/  IMAD.HI.U32 R3, R9, R5, RZ ;  /* 0x0000000509037227 */ /* 0x000fe200078e00ff */
[----:B------:R-:W-:Y:S01]  /*111c0*/  ISETP.GT.U32.AND P6, PT, R8, R22, PT ;  /* 0x000000160800720c */ /* 0x000fe20003fc4070 */
[----:B------:R2:W-:Y:S01]  /*111d0*/  STL [R1+0x47c], R12 ;  /* 0x00047c0c01007387 */ /* 0x0005e20000100800 */
[----:B------:R-:W-:Y:S01]  /*111e0*/  IABS R7, R14 ;  /* 0x0000000e00077213 */ /* 0x000fe20000000000 */
[----:B0-----:R-:W-:Y:S01]  /*111f0*/  VIADD R13, R0, 0x144 ;  /* 0x00000144000d7836 */ /* 0x001fe20000000000 */
[----:B------:R-:W-:Y:S01]  /*11200*/  IABS R21, R19 ;  /* 0x0000001300157213 */ /* 0x000fe20000000000 */
[----:B------:R-:W-:-:S02]  /*11210*/  IMAD.MOV R3, RZ, RZ, -R3 ;  /* 0x000000ffff037224 */ /* 0x000fc400078e0a03 */
[----:B-1----:R-:W-:Y:S01]  /*11220*/  VIADD R15, R0, 0x146 ;  /* 0x00000146000f7836 */ /* 0x002fe20000000000 */
[----:B------:R-:W-:Y:S01]  /*11230*/  IABS R6, R13 ;  /* 0x0000000d00067213 */ /* 0x000fe20000000000 */
[----:B------:R-:W-:Y:S02]  /*11240*/  IMAD R5, R8, R3, R5 ;  /* 0x0000000308057224 */ /* 0x000fe400078e0205 */
[----:B------:R-:W-:Y:S01]  /*11250*/  @!P1 IMAD.IADD R23, R23, 0x1, -R8 ;  /* 0x0000000117179824 */ /* 0x000fe200078e0a08 */
[----:B------:R-:W-:Y:S01]  /*11260*/  IABS R10, R15 ;  /* 0x0000000f000a7213 */ /* 0x000fe20000000000 */
[----:B------:R-:W-:-:S03]  /*11270*/  IMAD.HI.U32 R18, R9, R6, RZ ;  /* 0x0000000609127227 */ /* 0x000fc600078e00ff */
[----:B------:R-:W-:Y:S01]  /*11280*/  ISETP.GT.U32.AND P1, PT, R8, R23, PT ;  /* 0x000000170800720c */ /* 0x000fe20003f24070 */
[----:B--2---:R-:W-:-:S04]  /*11290*/  IMAD.HI.U32 R12, R9, R10, RZ ;  /* 0x0000000a090c7227 */ /* 0x004fc800078e00ff */
[----:B------:R-:W-:Y:S01]  /*112a0*/  @!P6 IMAD.IADD R22, R22, 0x1, -R8 ;  /* 0x000000011616e824 */ /* 0x000fe200078e0a08 */
[----:B------:R-:W-:Y:S01]  /*112b0*/  ISETP.GT.U32.AND P6, PT, R8, R5, PT ;  /* 0x000000050800720c */ /* 0x000fe20003fc4070 */
[----:B------:R-:W-:-:S04]  /*112c0*/  IMAD.HI.U32 R3, R9, R11, RZ ;  /* 0x0000000b09037227 */ /* 0x000fc800078e00ff */
[----:B------:R-:W-:Y:S02]  /*112d0*/  IMAD.MOV R18, RZ, RZ, -R18 ;  /* 0x000000ffff127224 */ /* 0x000fe400078e0a12 */
[----:B------:R-:W-:Y:S02]  /*112e0*/  IMAD.MOV R12, RZ, RZ, -R12 ;  /* 0x000000ffff0c7224 */ /* 0x000fe400078e0a0c */
[C---:B------:R-:W-:Y:S02]  /*112f0*/  IMAD R6, R8.reuse, R18, R6 ;  /* 0x0000001208067224 */ /* 0x040fe400078e0206 */
[----:B------:R-:W-:Y:S02]  /*11300*/  IMAD.MOV R3, RZ, RZ, -R3 ;  /* 0x000000ffff037224 */ /* 0x000fe400078e0a03 */
[----:B------:R-:W-:Y:S02]  /*11310*/  IMAD R10, R8, R12, R10 ;  /* 0x0000000c080a7224 */ /* 0x000fe400078e020a */
[----:B------:R-:W-:-:S02]  /*11320*/  IMAD.MOV.U32 R24, RZ, RZ, R2 ;  /* 0x000000ffff187224 */ /* 0x000fc400078e0002 */
[----:B------:R-:W-:-:S04]  /*11330*/  IMAD.HI.U32 R17, R9, R7, RZ ;  /* 0x0000000709117227 */ /* 0x000fc800078e00ff */
[C---:B------:R-:W-:Y:S02]  /*11340*/  IMAD R11, R8.reuse, R3, R11 ;  /* 0x00000003080b7224 */ /* 0x040fe400078e020b */
[----:B------:R-:W-:Y:S01]  /*11350*/  @!P5 IMAD.MOV R24, RZ, RZ, -R24 ;  /* 0x000000ffff18d224 */ /* 0x000fe200078e0a18 */
[C---:B------:R-:W-:Y:S01]  /*11360*/  ISETP.GT.U32.AND P5, PT, R8.reuse, R6, PT ;  /* 0x000000060800720c */ /* 0x040fe20003fa4070 */
[--C-:B------:R-:W-:Y:S01]  /*11370*/  @!P1 IMAD.IADD R23, R23, 0x1, -R8.reuse ;  /* 0x0000000117179824 */ /* 0x100fe200078e0a08 */
[C---:B------:R-:W-:Y:S01]  /*11380*/  ISETP.GT.U32.AND P1, PT, R8.reuse, R10, PT ;  /* 0x0000000a0800720c */ /* 0x040fe20003f24070 */
[----:B------:R-:W-:Y:S01]  /*11390*/  IMAD.MOV R17, RZ, RZ, -R17 ;  /* 0x000000ffff117224 */ /* 0x000fe200078e0a11 */
[----:B------:R0:W-:Y:S01]  /*113a0*/  STL [R1+0x1e4], R24 ;  /* 0x0001e41801007387 */ /* 0x0001e20000100800 */
[----:B------:R-:W-:Y:S01]  /*113b0*/  @!P6 IMAD.IADD R5, R5, 0x1, -R8 ;  /* 0x000000010505e824 */ /* 0x000fe200078e0a08 */
[C---:B------:R-:W-:Y:S01]  /*113c0*/  ISETP.GT.U32.AND P6, PT, R8.reuse, R11, PT ;  /* 0x0000000b0800720c */ /* 0x040fe20003fc4070 */
[----:B------:R-:W-:-:S02]  /*113d0*/  IMAD R7, R8, R17, R7 ;  /* 0x0000001108077224 */ /* 0x000fc400078e0207 */
[----:B------:R-:W-:Y:S02]  /*113e0*/  VIADD R17, R0, 0x148 ;  /* 0x0000014800117836 */ /* 0x000fe40000000000 */
[----:B------:R-:W-:Y:S02]  /*113f0*/  IMAD.MOV.U32 R25, RZ, RZ, R22 ;  /* 0x000000ffff197224 */ /* 0x000fe400078e0016 */
[--C-:B------:R-:W-:Y:S01]  /*11400*/  @!P5 IMAD.IADD R6, R6, 0x1, -R8.reuse ;  /* 0x000000010606d824 */ /* 0x100fe200078e0a08 */
[----:B------:R-:W-:Y:S01]  /*11410*/  IABS R12, R17 ;  /* 0x00000011000c7213 */ /* 0x000fe20000000000 */
[----:B------:R-:W-:Y:S01]  /*11420*/  @!P2 IMAD.MOV R25, RZ, RZ, -R25 ;  /* 0x000000ffff19a224 */ /* 0x000fe200078e0a19 */
[----:B------:R-:W-:Y:S01]  /*11430*/  ISETP.GT.U32.AND P2, PT, R8, R7, PT ;  /* 0x000000070800720c */ /* 0x000fe20003f44070 */
[----:B------:R-:W-:Y:S01]  /*11440*/  @!P1 IMAD.IADD R10, R10, 0x1, -R8 ;  /* 0x000000010a0a9824 */ /* 0x000fe200078e0a08 */
[----:B------:R-:W-:Y:S01]  /*11450*/  ISETP.GT.U32.AND P5, PT, R8, R5, PT ;  /* 0x000000050800720c */ /* 0x000fe20003fa4070 */
[----:B------:R-:W-:Y:S01]  /*11460*/  IMAD.MOV.U32 R2, RZ, RZ, R21 ;  /* 0x000000ffff027224 */ /* 0x000fe200078e0015 */
[----:B------:R1:W-:Y:S01]  /*11470*/  STL [R1+0x1cc], R25 ;  /* 0x0001cc1901007387 */ /* 0x0003e20000100800 */
[----:B------:R-:W-:-:S04]  /*11480*/  IMAD.HI.U32 R21, R9, R12, RZ ;  /* 0x0000000c09157227 */ /* 0x000fc800078e00ff */
[----:B------:R-:W-:Y:S01]  /*11490*/  @!P6 IMAD.IADD R11, R11, 0x1, -R8 ;  /* 0x000000010b0be824 */ /* 0x000fe200078e0a08 */
[----:B------:R-:W-:Y:S01]  /*114a0*/  ISETP.GT.U32.AND P6, PT, R8, R10, PT ;  /* 0x0000000a0800720c */ /* 0x000fe20003fc4070 */
[----:B------:R-:W-:Y:S02]  /*114b0*/  VIADD R18, R0, 0x149 ;  /* 0x0000014900127836 */ /* 0x000fe40000000000 */
[----:B------:R-:W-:Y:S02]  /*114c0*/  IMAD.MOV R21, RZ, RZ, -R21 ;  /* 0x000000ffff157224 */ /* 0x000fe400078e0a15 */
[----:B------:R-:W-:Y:S01]  /*114d0*/  IMAD.HI.U32 R22, R9, R2, RZ ;  /* 0x0000000209167227 */ /* 0x000fe200078e00ff */
[----:B------:R-:W-:-:S03]  /*114e0*/  IABS R3, R18 ;  /* 0x0000001200037213 */ /* 0x000fc60000000000 */
[C---:B------:R-:W-:Y:S02]  /*114f0*/  IMAD R12, R8.reuse, R21, R12 ;  /* 0x00000015080c7224 */ /* 0x040fe400078e020c */
[----:B------:R-:W-:Y:S02]  /*11500*/  IMAD.MOV R22, RZ, RZ, -R22 ;  /* 0x000000ffff167224 */ /* 0x000fe400078e0a16 */
[----:B------:R-:W-:Y:S01]  /*11510*/  @!P2 IMAD.IADD R7, R7, 0x1, -R8 ;  /* 0x000000010707a824 */ /* 0x000fe200078e0a08 */
[C---:B------:R-:W-:Y:S01]  /*11520*/  ISETP.GT.U32.AND P2, PT, R8.reuse, R6, PT ;  /* 0x000000060800720c */ /* 0x040fe20003f44070 */
[C---:B------:R-:W-:Y:S02]  /*11530*/  IMAD R2, R8.reuse, R22, R2 ;  /* 0x0000001608027224 */ /* 0x040fe400078e0202 */
[----:B------:R-:W-:Y:S01]  /*11540*/  @!P5 IMAD.IADD R5, R5, 0x1, -R8 ;  /* 0x000000010505d824 */ /* 0x000fe200078e0a08 */
[C---:B------:R-:W-:Y:S01]  /*11550*/  ISETP.GT.U32.AND P5, PT, R8.reuse, R12, PT ;  /* 0x0000000c0800720c */ /* 0x040fe20003fa4070 */
[----:B0-----:R-:W-:Y:S01]  /*11560*/  IMAD.HI.U32 R24, R9, R3, RZ ;  /* 0x0000000309187227 */ /* 0x001fe200078e00ff */
[----:B------:R-:W-:-:S03]  /*11570*/  ISETP.GT.U32.AND P1, PT, R8, R7, PT ;  /* 0x000000070800720c */ /* 0x000fc60003f24070 */
[----:B-1----:R-:W-:Y:S02]  /*11580*/  IMAD.MOV.U32 R25, RZ, RZ, R23 ;  /* 0x000000ffff197224 */ /* 0x002fe400078e0017 */
[----:B------:R-:W-:Y:S01]  /*11590*/  @!P6 IMAD.IADD R10, R10, 0x1, -R8 ;  /* 0x000000010a0ae824 */ /* 0x000fe200078e0a08 */
[C---:B------:R-:W-:Y:S01]  /*115a0*/  ISETP.GT.U32.AND P6, PT, R8.reuse, R2, PT ;  /* 0x000000020800720c */ /* 0x040fe20003fc4070 */
[----:B------:R-:W-:Y:S02]  /*115b0*/  IMAD.MOV R24, RZ, RZ, -R24 ;  /* 0x000000ffff187224 */ /* 0x000fe400078e0a18 */
[----:B------:R-:W-:Y:S01]  /*115c0*/  @!P0 IMAD.MOV R25, RZ, RZ, -R25 ;  /* 0x000000ffff198224 */ /* 0x000fe200078e0a19 */
[----:B------:R-:W-:Y:S01]  /*115d0*/  ISETP.GT.U32.AND P0, PT, R8, R11, PT ;  /* 0x0000000b0800720c */ /* 0x000fe20003f04070 */
[----:B------:R-:W-:Y:S02]  /*115e0*/  VIADD R21, R0, 0x14b ;  /* 0x0000014b00157836 */ /* 0x000fe40000000000 */
[----:B------:R-:W-:Y:S01]  /*115f0*/  IMAD R3, R8, R24, R3 ;  /* 0x0000001808037224 */ /* 0x000fe200078e0203 */
[----:B------:R0:W-:Y:S01]  /*11600*/  STL [R1+0x474], R25 ;  /* 0x0004741901007387 */ /* 0x0001e20000100800 */
[--C-:B------:R-:W-:Y:S01]  /*11610*/  @!P2 IMAD.IADD R6, R6, 0x1, -R8.reuse ;  /* 0x000000010606a824 */ /* 0x100fe200078e0a08 */
[----:B------:R-:W-:Y:S01]  /*11620*/  IABS R23, R21 ;  /* 0x0000001500177213 */ /* 0x000fe20000000000 */
[--C-:B------:R-:W-:Y:S01]  /*11630*/  @!P5 IMAD.IADD R12, R12, 0x1, -R8.reuse ;  /* 0x000000010c0cd824 */ /* 0x100fe200078e0a08 */
[----:B------:R-:W-:Y:S01]  /*11640*/  ISETP.GT.U32.AND P2, PT, R8, R3, PT ;  /* 0x000000030800720c */ /* 0x000fe20003f44070 */
[--C-:B------:R-:W-:Y:S01]  /*11650*/  @!P1 IMAD.IADD R7, R7, 0x1, -R8.reuse ;  /* 0x0000000107079824 */ /* 0x100fe200078e0a08 */
[----:B------:R-:W-:Y:S01]  /*11660*/  ISETP.GE.AND P1, PT, R13, RZ, PT ;  /* 0x000000ff0d00720c */ /* 0x000fe20003f26270 */
[----:B------:R-:W-:Y:S01]  /*11670*/  @!P6 IMAD.IADD R2, R2, 0x1, -R8 ;  /* 0x000000010202e824 */ /* 0x000fe200078e0a08 */
[----:B------:R-:W-:Y:S01]  /*11680*/  ISETP.GE.AND P5, PT, R15, RZ, PT ;  /* 0x000000ff0f00720c */ /* 0x000fe20003fa6270 */
[----:B------:R-:W-:Y:S01]  /*11690*/  IMAD.HI.U32 R13, R9, R23, RZ ;  /* 0x00000017090d7227 */ /* 0x000fe200078e00ff */
[----:B------:R-:W-:-:S03]  /*116a0*/  ISETP.GT.U32.AND P6, PT, R8, R12, PT ;  /* 0x0000000c0800720c */ /* 0x000fc60003fc4070 */
[----:B------:R-:W-:Y:S01]  /*116b0*/  @!P0 IMAD.IADD R11, R11, 0x1, -R8 ;  /* 0x000000010b0b8824 */ /* 0x000fe200078e0a08 */
[----:B------:R-:W-:Y:S01]  /*116c0*/  ISETP.GE.AND P0, PT, R14, RZ, PT ;  /* 0x000000ff0e00720c */ /* 0x000fe20003f06270 */
[----:B------:R-:W-:Y:S02]  /*116d0*/  IMAD.MOV R13, RZ, RZ, -R13 ;  /* 0x000000ffff0d7224 */ /* 0x000fe400078e0a0d */
[----:B------:R-:W-:Y:S02]  /*116e0*/  VIADD R14, R0, 0x14c ;  /* 0x0000014c000e7836 */ /* 0x000fe40000000000 */
[----:B------:R-:W-:Y:S02]  /*116f0*/  IMAD.MOV.U32 R28, RZ, RZ, R5 ;  /* 0x000000ffff1c7224 */ /* 0x000fe400078e0005 */
[----:B0-----:R-:W-:Y:S01]  /*11700*/  IMAD.MOV.U32 R25, RZ, RZ, R7 ;  /* 0x000000ffff197224 */ /* 0x001fe200078e0007 */
[----:B------:R-:W-:Y:S01]  /*11710*/  IABS R15, R14 ;  /* 0x0000000e000f7213 */ /* 0x000fe20000000000 */
[----:B------:R-:W-:-:S02]  /*11720*/  IMAD R13, R8, R13, R23 ;  /* 0x0000000d080d7224 */ /* 0x000fc400078e0217 */
[----:B------:R-:W-:Y:S02]  /*11730*/  IMAD.MOV.U32 R7, RZ, RZ, R10 ;  /* 0x000000ffff077224 */ /* 0x000fe400078e000a */
[----:B------:R-:W-:Y:S01]  /*11740*/  @!P2 IMAD.IADD R3, R3, 0x1, -R8 ;  /* 0x000000010303a824 */ /* 0x000fe200078e0a08 */
[----:B------:R-:W-:Y:S01]  /*11750*/  ISETP.GE.AND P2, PT, R16, RZ, PT ;  /* 0x000000ff1000720c */ /* 0x000fe20003f46270 */
[----:B------:R-:W-:Y:S01]  /*11760*/  @!P3 IMAD.MOV R28, RZ, RZ, -R28 ;  /* 0x000000ffff1cb224 */ /* 0x000fe200078e0a1c */
[C---:B------:R-:W-:Y:S01]  /*11770*/  ISETP.GT.U32.AND P3, PT, R8.reuse, R2, PT ;  /* 0x000000020800720c */ /* 0x040fe20003f64070 */
[----:B------:R-:W-:Y:S01]  /*11780*/  @!P5 IMAD.MOV R7, RZ, RZ, -R7 ;  /* 0x000000ffff07d224 */ /* 0x000fe200078e0a07 */
[----:B------:R-:W-:Y:S01]  /*11790*/  ISETP.GT.U32.AND P5, PT, R8, R13, PT ;  /* 0x0000000d0800720c */ /* 0x000fe20003fa4070 */
[----:B------:R-:W-:Y:S01]  /*117a0*/  @!P6 IMAD.IADD R12, R12, 0x1, -R8 ;  /* 0x000000010c0ce824 */ /* 0x000fe200078e0a08 */
[----:B------:R-:W-:Y:S01]  /*117b0*/  ISETP.GE.AND P6, PT, R19, RZ, PT ;  /* 0x000000ff1300720c */ /* 0x000fe20003fc6270 */
[----:B------:R-:W-:Y:S01]  /*117c0*/  IMAD.HI.U32 R5, R9, R15, RZ ;  /* 0x0000000f09057227 */ /* 0x000fe200078e00ff */
[----:B------:R-:W-:Y:S03]  /*117d0*/  STL [R1+0x450], R28 ;  /* 0x0004501c01007387 */ /* 0x000fe60000100800 */
[----:B------:R-:W-:-:S02]  /*117e0*/  IMAD.MOV.U32 R27, RZ, RZ, R6 ;  /* 0x000000ffff1b7224 */ /* 0x000fc400078e0006 */
[----:B------:R-:W-:Y:S01]  /*117f0*/  @!P0 IMAD.MOV R25, RZ, RZ, -R25 ;  /* 0x000000ffff198224 */ /* 0x000fe200078e0a19 */
[----:B------:R-:W-:Y:S01]  /*11800*/  ISETP.GE.AND P0, PT, R17, RZ, PT ;  /* 0x000000ff1100720c */ /* 0x000fe20003f06270 */
[----:B------:R-:W-:Y:S02]  /*11810*/  IMAD.MOV.U32 R6, RZ, RZ, R11 ;  /* 0x000000ffff067224 */ /* 0x000fe400078e000b */
[----:B------:R-:W-:Y:S02]  /*11820*/  IMAD.MOV R5, RZ, RZ, -R5 ;  /* 0x000000ffff057224 */ /* 0x000fe400078e0a05 */
[----:B------:R-:W-:Y:S01]  /*11830*/  @!P1 IMAD.MOV R27, RZ, RZ, -R27 ;  /* 0x000000ffff1b9224 */ /* 0x000fe200078e0a1b */
[----:B------:R-:W-:Y:S01]  /*11840*/  ISETP.GT.U32.AND P1, PT, R8, R3, PT ;  /* 0x000000030800720c */ /* 0x000fe20003f24070 */
[----:B------:R-:W-:Y:S01]  /*11850*/  @!P2 IMAD.MOV R6, RZ, RZ, -R6 ;  /* 0x000000ffff06a224 */ /* 0x000fe200078e0a06 */
[----:B------:R-:W-:Y:S01]  /*11860*/  ISETP.GE.AND P2, PT, R18, RZ, PT ;  /* 0x000000ff1200720c */ /* 0x000fe20003f46270 */
[--C-:B------:R-:W-:Y:S01]  /*11870*/  @!P3 IMAD.IADD R2, R2, 0x1, -R8.reuse ;  /* 0x000000010202b824 */ /* 0x100fe200078e0a08 */
[----:B------:R-:W-:Y:S01]  /*11880*/  STL [R1+0x454], R27 ;  /* 0x0004541b01007387 */ /* 0x000fe20000100800 */
[----:B------:R-:W-:Y:S01]  /*11890*/  IMAD R5, R8, R5, R15 ;  /* 0x0000000508057224 */ /* 0x000fe200078e020f */
[----:B------:R-:W-:Y:S01]  /*118a0*/  ISETP.GE.AND P3, PT, R14, RZ, PT ;  /* 0x000000ff0e00720c */ /* 0x000fe20003f66270 */
[----:B------:R-:W-:Y:S01]  /*118b0*/  @!P5 IMAD.IADD R13, R13, 0x1, -R8 ;  /* 0x000000010d0dd824 */ /* 0x000fe200078e0a08 */
[----:B------:R-:W-:Y:S01]  /*118c0*/  STL [R1+0x45c], R25 ;  /* 0x00045c1901007387 */ /* 0x000fe20000100800 */
[----:B------:R-:W-:Y:S01]  /*118d0*/  @!P6 IMAD.MOV R2, RZ, RZ, -R2 ;  /* 0x000000ffff02e224 */ /* 0x000fe200078e0a02 */
[----:B------:R-:W-:Y:S01]  /*118e0*/  ISETP.GT.U32.AND P6, PT, R8, R5, PT ;  /* 0x000000050800720c */ /* 0x000fe20003fc4070 */
[----:B------:R-:W-:Y:S01]  /*118f0*/  VIADD R16, R0, 0x14d ;  /* 0x0000014d00107836 */ /* 0x000fe20000000000 */
[----:B------:R0:W-:Y:S01]  /*11900*/  STL [R1+0x460], R7 ;  /* 0x0004600701007387 */ /* 0x0001e20000100800 */
[----:B------:R-:W-:Y:S01]  /*11910*/  ISETP.GT.U32.AND P5, PT, R8, R13, PT ;  /* 0x0000000d0800720c */ /* 0x000fe20003fa4070 */
[----:B------:R-:W-:Y:S01]  /*11920*/  @!P1 IMAD.IADD R3, R3, 0x1, -R8 ;  /* 0x0000000103039824 */ /* 0x000fe200078e0a08 */
[----:B------:R-:W-:Y:S01]  /*11930*/  ISETP.GE.AND P1, PT, R21, RZ, PT ;  /* 0x000000ff1500720c */ /* 0x000fe20003f26270 */
[----:B------:R1:W-:Y:S01]  /*11940*/  STL [R1+0x464], R6 ;  /* 0x0004640601007387 */ /* 0x0003e20000100800 */
[----:B------:R-:W-:-:S02]  /*11950*/  VIADD R19, R0, 0x14e ;  /* 0x0000014e00137836 */ /* 0x000fc40000000000 */
[----:B------:R-:W-:Y:S02]  /*11960*/  @!P2 IMAD.MOV R3, RZ, RZ, -R3 ;  /* 0x000000ffff03a224 */ /* 0x000fe400078e0a03 */
[C---:B------:R-:W-:Y:S01]  /*11970*/  VIADD R14, R0.reuse, 0x14f ;  /* 0x0000014f000e7836 */ /* 0x040fe20000000000 */
[----:B------:R-:W-:Y:S01]  /*11980*/  ISETP.GE.AND P2, PT, R19, RZ, PT ;  /* 0x000000ff1300720c */ /* 0x000fe20003f46270 */
[----:B------:R-:W-:Y:S01]  /*11990*/  @!P6 IMAD.IADD R5, R5, 0x1, -R8 ;  /* 0x000000010505e824 */ /* 0x000fe200078e0a08 */
[----:B------:R-:W-:Y:S01]  /*119a0*/  IABS R19, R19 ;  /* 0x0000001300137213 */ /* 0x000fe20000000000 */
[----:B0-----:R-:W-:Y:S02]  /*119b0*/  VIADD R7, R0, 0x151 ;  /* 0x0000015100077836 */ /* 0x001fe40000000000 */
[----:B-1----:R-:W-:Y:S01]  /*119c0*/  IMAD.MOV.U32 R6, RZ, RZ, R12 ;  /* 0x000000ffff067224 */ /* 0x002fe200078e000c */
[----:B------:R-:W-:Y:S01]  /*119d0*/  ISETP.GT.U32.AND P6, PT, R8, R5, PT ;  /* 0x000000050800720c */ /* 0x000fe20003fc4070 */
[----:B------:R-:W-:Y:S01]  /*119e0*/  @!P5 IMAD.IADD R13, R13, 0x1, -R8 ;  /* 0x000000010d0dd824 */ /* 0x000fe200078e0a08 */
[----:B------:R-:W-:Y:S01]  /*119f0*/  ISETP.GE.AND P5, PT, R14, RZ, PT ;  /* 0x000000ff0e00720c */ /* 0x000fe20003fa6270 */
[----:B------:R-:W-:Y:S01]  /*11a00*/  @!P0 IMAD.MOV R6, RZ, RZ, -R6 ;  /* 0x000000ffff068224 */ /* 0x000fe200078e0a06 */
[----:B------:R-:W-:Y:S01]  /*11a10*/  ISETP.GE.AND P0, PT, R16, RZ, PT ;  /* 0x000000ff1000720c */ /* 0x000fe20003f06270 */
[----:B------:R-:W-:Y:S01]  /*11a20*/  IMAD.HI.U32 R11, R9, R19, RZ ;  /* 0x00000013090b7227 */ /* 0x000fe200078e00ff */
[----:B------:R-:W-:-:S02]  /*11a30*/  IABS R16, R16 ;  /* 0x0000001000107213 */ /* 0x000fc40000000000 */
[----:B------:R0:W-:Y:S01]  /*11a40*/  STL [R1+0x1ac], R6 ;  /* 0x0001ac0601007387 */ /* 0x0001e20000100800 */
[----:B------:R-:W-:Y:S01]  /*11a50*/  IMAD.MOV.U32 R15, RZ, RZ, R13 ;  /* 0x000000ffff0f7224 */ /* 0x000fe200078e000d */
[----:B------:R-:W-:Y:S01]  /*11a60*/  IABS R14, R14 ;  /* 0x0000000e000e7213 */ /* 0x000fe20000000000 */
[----:B------:R-:W-:Y:S01]  /*11a70*/  IMAD.MOV R11, RZ, RZ, -R11 ;  /* 0x000000ffff0b7224 */ /* 0x000fe200078e0a0b */
[----:B------:R-:W-:Y:S01]  /*11a80*/  STL [R1+0x1b0], R3 ;  /* 0x0001b00301007387 */ /* 0x000fe20000100800 */
[----:B------:R-:W-:Y:S02]  /*11a90*/  @!P1 IMAD.MOV R15, RZ, RZ, -R15 ;  /* 0x000000ffff0f9224 */ /* 0x000fe400078e0a0f */
[C---:B------:R-:W-:Y:S01]  /*11aa0*/  IMAD.HI.U32 R12, R9.reuse, R14, RZ ;  /* 0x0000000e090c7227 */ /* 0x040fe200078e00ff */
[----:B------:R1:W-:Y:S03]  /*11ab0*/  STL [R1+0x444], R2 ;  /* 0x0004440201007387 */ /* 0x0003e60000100800 */
[----:B0-----:R-:W-:Y:S01]  /*11ac0*/  IMAD.HI.U32 R6, R9, R16, RZ ;  /* 0x0000001009067227 */ /* 0x001fe200078e00ff */
[----:B------:R0:W-:Y:S03]  /*11ad0*/  STL [R1+0x434], R15 ;  /* 0x0004340f01007387 */ /* 0x0001e60000100800 */
[----:B------:R-:W-:-:S02]  /*11ae0*/  IMAD.MOV R6, RZ, RZ, -R6 ;  /* 0x000000ffff067224 */ /* 0x000fc400078e0a06 */
[C---:B------:R-:W-:Y:S01]  /*11af0*/  IMAD R19, R8.reuse, R11, R19 ;  /* 0x0000000b08137224 */ /* 0x040fe200078e0213 */
[----:B-1----:R-:W-:Y:S01]  /*11b00*/  IABS R2, R7 ;  /* 0x0000000700027213 */ /* 0x002fe20000000000 */
[C---:B------:R-:W-:Y:S02]  /*11b10*/  IMAD R16, R8.reuse, R6, R16 ;  /* 0x0000000608107224 */ /* 0x040fe400078e0210 */
[----:B------:R-:W-:Y:S02]  /*11b20*/  IMAD.MOV R12, RZ, RZ, -R12 ;  /* 0x000000ffff0c7224 */ /* 0x000fe400078e0a0c */
[----:B------:R-:W-:Y:S01]  /*11b30*/  @!P6 IMAD.IADD R5, R5, 0x1, -R8 ;  /* 0x000000010505e824 */ /* 0x000fe200078e0a08 */
[C---:B------:R-:W-:Y:S01]  /*11b40*/  ISETP.GT.U32.AND P1, PT, R8.reuse, R16, PT ;  /* 0x000000100800720c */ /* 0x040fe20003f24070 */
[C---:B------:R-:W-:Y:S01]  /*11b50*/  IMAD R14, R8.reuse, R12, R14 ;  /* 0x0000000c080e7224 */ /* 0x040fe200078e020e */
[----:B------:R-:W-:Y:S01]  /*11b60*/  ISETP.GT.U32.AND P6, PT, R8, R19, PT ;  /* 0x000000130800720c */ /* 0x000fe20003fc4070 */
[----:B------:R-:W-:-:S02]  /*11b70*/  VIADD R21, R0, 0x150 ;  /* 0x0000015000157836 */ /* 0x000fc40000000000 */
[----:B------:R-:W-:-:S03]  /*11b80*/  IMAD.HI.U32 R6, R9, R2, RZ ;  /* 0x0000000209067227 */ /* 0x000fc600078e00ff */
[----:B------:R-:W-:Y:S01]  /*11b90*/  IABS R3, R21 ;  /* 0x0000001500037213 */ /* 0x000fe20000000000 */
[----:B------:R-:W-:Y:S02]  /*11ba0*/  IMAD.MOV.U32 R22, RZ, RZ, R5 ;  /* 0x000000ffff167224 */ /* 0x000fe400078e0005 */
[----:B------:R-:W-:Y:S02]  /*11bb0*/  IMAD.MOV R6, RZ, RZ, -R6 ;  /* 0x000000ffff067224 */ /* 0x000fe400078e0a06 */
[--C-:B------:R-:W-:Y:S01]  /*11bc0*/  @!P1 IMAD.IADD R16, R16, 0x1, -R8.reuse ;  /* 0x0000000110109824 */ /* 0x100fe200078e0a08 */
[C---:B------:R-:W-:Y:S01]  /*11bd0*/  ISETP.GT.U32.AND P1, PT, R8.reuse, R14, PT ;  /* 0x0000000e0800720c */ /* 0x040fe20003f24070 */
[----:B------:R-:W-:Y:S02]  /*11be0*/  @!P6 IMAD.IADD R19, R19, 0x1, -R8 ;  /* 0x000000011313e824 */ /* 0x000fe400078e0a08 */
[----:B------:R-:W-:Y:S01]  /*11bf0*/  IMAD.HI.U32 R10, R9, R3, RZ ;  /* 0x00000003090a7227 */ /* 0x000fe200078e00ff */
[----:B------:R-:W-:-:S03]  /*11c00*/  ISETP.GT.U32.AND P6, PT, R8, R16, PT ;  /* 0x000000100800720c */ /* 0x000fc60003fc4070 */
[----:B0-----:R-:W-:Y:S02]  /*11c10*/  VIADD R15, R0, 0x152 ;  /* 0x00000152000f7836 */ /* 0x001fe40000000000 */
[----:B------:R-:W-:Y:S01]  /*11c20*/  @!P3 IMAD.MOV R22, RZ, RZ, -R22 ;  /* 0x000000ffff16b224 */ /* 0x000fe200078e0a16 */
[C---:B------:R-:W-:Y:S01]  /*11c30*/  ISETP.GT.U32.AND P3, PT, R8.reuse, R19, PT ;  /* 0x000000130800720c */ /* 0x040fe20003f64070 */
[----:B------:R-:W-:Y:S01]  /*11c40*/  IMAD R2, R8, R6, R2 ;  /* 0x0000000608027224 */ /* 0x000fe200078e0202 */
[----:B------:R-:W-:Y:S01]  /*11c50*/  IABS R11, R15 ;  /* 0x0000000f000b7213 */ /* 0x000fe20000000000 */
[----:B------:R-:W-:Y:S01]  /*11c60*/  IMAD.MOV R10, RZ, RZ, -R10 ;  /* 0x000000ffff0a7224 */ /* 0x000fe200078e0a0a */
[----:B------:R0:W-:Y:S01]  /*11c70*/  STL [R1+0x420], R22 ;  /* 0x0004201601007387 */ /* 0x0001e20000100800 */
[----:B------:R-:W-:Y:S02]  /*11c80*/  VIADD R6, R0, 0x153 ;  /* 0x0000015300067836 */ /* 0x000fe40000000000 */
[----:B------:R-:W-:-:S02]  /*11c90*/  @!P1 IMAD.IADD R14, R14, 0x1, -R8 ;  /* 0x000000010e0e9824 */ /* 0x000fc400078e0a08 */
[C---:B------:R-:W-:Y:S01]  /*11ca0*/  IMAD R3, R8.reuse, R10, R3 ;  /* 0x0000000a08037224 */ /* 0x040fe200078e0203 */
[----:B------:R-:W-:Y:S01]  /*11cb0*/  IABS R12, R6 ;  /* 0x00000006000c7213 */ /* 0x000fe20000000000 */
[----:B------:R-:W-:Y:S01]  /*11cc0*/  IMAD.HI.U32 R24, R9, R11, RZ ;  /* 0x0000000b09187227 */ /* 0x000fe200078e00ff */
[----:B------:R-:W-:-:S03]  /*11cd0*/  ISETP.GT.U32.AND P1, PT, R8, R14, PT ;  /* 0x0000000e0800720c */ /* 0x000fc60003f24070 */
[----:B------:R-:W-:Y:S01]  /*11ce0*/  @!P6 IMAD.IADD R16, R16, 0x1, -R8 ;  /* 0x000000011010e824 */ /* 0x000fe200078e0a08 */
[----:B------:R-:W-:Y:S01]  /*11cf0*/  ISETP.GT.U32.AND P6, PT, R8, R3, PT ;  /* 0x000000030800720c */ /* 0x000fe20003fc4070 */
[----:B0-----:R-:W-:-:S04]  /*11d00*/  IMAD.HI.U32 R22, R9, R12, RZ ;  /* 0x0000000c09167227 */ /* 0x001fc800078e00ff */
[----:B------:R-:W-:Y:S02]  /*11d10*/  IMAD.MOV R24, RZ, RZ, -R24 ;  /* 0x000000ffff187224 */ /* 0x000fe400078e0a18 */
[----:B------:R-:W-:Y:S01]  /*11d20*/  @!P3 IMAD.IADD R19, R19, 0x1, -R8 ;  /* 0x000000011313b824 */ /* 0x000fe200078e0a08 */
[C---:B------:R-:W-:Y:S01]  /*11d30*/  ISETP.GT.U32.AND P3, PT, R8.reuse, R2, PT ;  /* 0x000000020800720c */ /* 0x040fe20003f64070 */
[----:B------:R-:W-:Y:S02]  /*11d40*/  IMAD.MOV R22, RZ, RZ, -R22 ;  /* 0x000000ffff167224 */ /* 0x000fe400078e0a16 */
[C---:B------:R-:W-:Y:S02]  /*11d50*/  IMAD R11, R8.reuse, R24, R11 ;  /* 0x00000018080b7224 */ /* 0x040fe400078e020b */
[----:B------:R-:W-:Y:S02]  /*11d60*/  IMAD R12, R8, R22, R12 ;  /* 0x00000016080c7224 */ /* 0x000fe400078e020c */
[----:B------:R-:W-:Y:S01]  /*11d70*/  @!P1 IMAD.IADD R14, R14, 0x1, -R8 ;  /* 0x000000010e0e9824 */ /* 0x000fe200078e0a08 */
[----:B------:R-:W-:Y:S01]  /*11d80*/  ISETP.GT.U32.AND P1, PT, R8, R11, PT ;  /* 0x0000000b0800720c */ /* 0x000fe20003f24070 */
[----:B------:R-:W-:-:S02]  /*11d90*/  VIADD R10, R0, 0x154 ;  /* 0x00000154000a7836 */ /* 0x000fc40000000000 */
[--C-:B------:R-:W-:Y:S01]  /*11da0*/  @!P6 IMAD.IADD R3, R3, 0x1, -R8.reuse ;  /* 0x000000010303e824 */ /* 0x100fe200078e0a08 */
[----:B------:R-:W-:Y:S01]  /*11db0*/  ISETP.GT.U32.AND P6, PT, R8, R12, PT ;  /* 0x0000000c0800720c */ /* 0x000fe20003fc4070 */
[----:B------:R-:W-:Y:S01]  /*11dc0*/  VIADD R13, R0, 0x155 ;  /* 0x00000155000d7836 */ /* 0x000fe20000000000 */
[----:B------:R-:W-:Y:S01]  /*11dd0*/  IABS R23, R10 ;  /* 0x0000000a00177213 */ /* 0x000fe20000000000 */
[----:B------:R-:W-:Y:S01]  /*11de0*/  @!P3 IMAD.IADD R2, R2, 0x1, -R8 ;  /* 0x000000010202b824 */ /* 0x000fe200078e0a08 */
[----:B------:R-:W-:Y:S01]  /*11df0*/  ISETP.GE.AND P3, PT, R21, RZ, PT ;  /* 0x000000ff1500720c */ /* 0x000fe20003f66270 */
[----:B------:R-:W-:Y:S01]  /*11e00*/  IMAD.MOV.U32 R27, RZ, RZ, R16 ;  /* 0x000000ffff1b7224 */ /* 0x000fe200078e0010 */
[----:B------:R-:W-:Y:S01]  /*11e10*/  IABS R17, R13 ;  /* 0x0000000d00117213 */ /* 0x000fe20000000000 */
[----:B------:R-:W-:Y:S02]  /*11e20*/  IMAD.MOV.U32 R21, RZ, RZ, R19 ;  /* 0x000000ffff157224 */ /* 0x000fe400078e0013 */
[----:B------:R-:W-:-:S02]  /*11e30*/  VIADD R18, R0, 0x156 ;  /* 0x0000015600127836 */ /* 0x000fc40000000000 */
[----:B------:R-:W-:-:S03]  /*11e40*/  IMAD.HI.U32 R22, R9, R23, RZ ;  /* 0x0000001709167227 */ /* 0x000fc600078e00ff */
[----:B------:R-:W-:Y:S01]  /*11e50*/  IABS R5, R18 ;  /* 0x0000001200057213 */ /* 0x000fe20000000000 */
[----:B------:R-:W-:Y:S01]  /*11e60*/  @!P0 IMAD.MOV R27, RZ, RZ, -R27 ;  /* 0x000000ffff1b8224 */ /* 0x000fe200078e0a1b */
[C---:B------:R-:W-:Y:S01]  /*11e70*/  ISETP.GT.U32.AND P0, PT, R8.reuse, R2, PT ;  /* 0x000000020800720c */ /* 0x040fe20003f04070 */
[----:B------:R-:W-:Y:S02]  /*11e80*/  @!P2 IMAD.MOV R21, RZ, RZ, -R21 ;  /* 0x000000ffff15a224 */ /* 0x000fe400078e0a15 */
[----:B------:R-:W-:Y:S01]  /*11e90*/  @!P1 IMAD.IADD R11, R11, 0x1, -R8 ;  /* 0x000000010b0b9824 */ /* 0x000fe200078e0a08 */
[----:B------:R-:W-:Y:S01]  /*11ea0*/  ISETP.GT.U32.AND P1, PT, R8, R3, PT ;  /* 0x000000030800720c */ /* 0x000fe20003f24070 */
[----:B------:R-:W-:Y:S01]  /*11eb0*/  IMAD.MOV R22, RZ, RZ, -R22 ;  /* 0x000000ffff167224 */ /* 0x000fe200078e0a16 */
[----:B------:R-:W-:Y:S01]  /*11ec0*/  STL [R1+0x3fc], R27 ;  /* 0x0003fc1b01007387 */ /* 0x000fe20000100800 */
[----:B------:R-:W-:-:S03]  /*11ed0*/  IMAD.HI.U32 R25, R9, R17, RZ ;  /* 0x0000001109197227 */ /* 0x000fc600078e00ff */
[----:B------:R0:W-:Y:S01]  /*11ee0*/  STL [R1+0x3f8], R21 ;  /* 0x0003f81501007387 */ /* 0x0001e20000100800 */
[----:B------:R-:W-:Y:S01]  /*11ef0*/  @!P6 IMAD.IADD R12, R12, 0x1, -R8 ;  /* 0x000000010c0ce824 */ /* 0x000fe200078e0a08 */
[C---:B------:R-:W-:Y:S01]  /*11f00*/  ISETP.GT.U32.AND P6, PT, R8.reuse, R11, PT ;  /* 0x0000000b0800720c */ /* 0x040fe20003fc4070 */
[C---:B------:R-:W-:Y:S02]  /*11f10*/  IMAD R22, R8.reuse, R22, R23 ;  /* 0x0000001608167224 */ /* 0x040fe400078e0217 */
[----:B------:R-:W-:Y:S01]  /*11f20*/  IMAD.HI.U32 R24, R9, R5, RZ ;  /* 0x0000000509187227 */ /* 0x000fe200078e00ff */
[----:B------:R-:W-:-:S03]  /*11f30*/  ISETP.GT.U32.AND P2, PT, R8, R12, PT ;  /* 0x0000000c0800720c */ /* 0x000fc60003f44070 */
[----:B------:R-:W-:Y:S02]  /*11f40*/  IMAD.MOV R25, RZ, RZ, -R25 ;  /* 0x000000ffff197224 */ /* 0x000fe400078e0a19 */
[----:B0-----:R-:W-:Y:S02]  /*11f50*/  IMAD.MOV.U32 R21, RZ, RZ, R14 ;  /* 0x000000ffff157224 */ /* 0x001fe400078e000e */
[----:B------:R-:W-:Y:S02]  /*11f60*/  IMAD.MOV R24, RZ, RZ, -R24 ;  /* 0x000000ffff187224 */ /* 0x000fe400078e0a18 */
[----:B------:R-:W-:Y:S01]  /*11f70*/  @!P5 IMAD.MOV R21, RZ, RZ, -R21 ;  /* 0x000000ffff15d224 */ /* 0x000fe200078e0a15 */
[C---:B------:R-:W-:Y:S01]  /*11f80*/  ISETP.GT.U32.AND P5, PT, R8.reuse, R22, PT ;  /* 0x000000160800720c */ /* 0x040fe20003fa4070 */
[C---:B------:R-:W-:Y:S02]  /*11f90*/  IMAD R17, R8.reuse, R25, R17 ;  /* 0x0000001908117224 */ /* 0x040fe400078e0211 */
[C---:B------:R-:W-:Y:S01]  /*11fa0*/  IMAD R5, R8.reuse, R24, R5 ;  /* 0x0000001808057224 */ /* 0x040fe200078e0205 */
[----:B------:R0:W-:Y:S01]  /*11fb0*/  STL [R1+0x400], R21 ;  /* 0x0004001501007387 */ /* 0x0001e20000100800 */
[----:B------:R-:W-:Y:S01]  /*11fc0*/  @!P1 IMAD.IADD R3, R3, 0x1, -R8 ;  /* 0x0000000103039824 */ /* 0x000fe200078e0a08 */
[----:B------:R-:W-:Y:S01]  /*11fd0*/  ISETP.GT.U32.AND P1, PT, R8, R17, PT ;  /* 0x000000110800720c */ /* 0x000fe20003f24070 */
[----:B------:R-:W-:-:S02]  /*11fe0*/  VIADD R16, R0, 0x157 ;  /* 0x0000015700107836 */ /* 0x000fc40000000000 */
[--C-:B------:R-:W-:Y:S01]  /*11ff0*/  @!P6 IMAD.IADD R11, R11, 0x1, -R8.reuse ;  /* 0x000000010b0be824 */ /* 0x100fe200078e0a08 */
[----:B------:R-:W-:Y:S01]  /*12000*/  ISETP.GT.U32.AND P6, PT, R8, R5, PT ;  /* 0x000000050800720c */ /* 0x000fe20003fc4070 */
[----:B------:R-:W-:Y:S01]  /*12010*/  VIADD R14, R0, 0x158 ;  /* 0x00000158000e7836 */ /* 0x000fe20000000000 */
[----:B------:R-:W-:Y:S01]  /*12020*/  IABS R19, R16 ;  /* 0x0000001000137213 */ /* 0x000fe20000000000 */
[--C-:B------:R-:W-:Y:S01]  /*12030*/  @!P5 IMAD.IADD R22, R22, 0x1, -R8.reuse ;  /* 0x000000011616d824 */ /* 0x100fe200078e0a08 */
[----:B------:R-:W-:Y:S01]  /*12040*/  ISETP.GE.AND P5, PT, R6, RZ, PT ;  /* 0x000000ff0600720c */ /* 0x000fe20003fa6270 */
[----:B------:R-:W-:Y:S01]  /*12050*/  @!P0 IMAD.IADD R2, R2, 0x1, -R8 ;  /* 0x0000000102028824 */ /* 0x000fe200078e0a08 */
[----:B------:R-:W-:Y:S01]  /*12060*/  ISETP.GE.AND P0, PT, R7, RZ, PT ;  /* 0x000000ff0700720c */ /* 0x000fe20003f06270 */
[----:B0-----:R-:W-:Y:S01]  /*12070*/  IMAD.HI.U32 R21, R9, R19, RZ ;  /* 0x0000001309157227 */ /* 0x001fe200078e00ff */
[----:B------:R-:W-:-:S03]  /*12080*/  IABS R7, R14 ;  /* 0x0000000e00077213 */ /* 0x000fc60000000000 */
[--C-:B------:R-:W-:Y:S01]  /*12090*/  @!P2 IMAD.IADD R12, R12, 0x1, -R8.reuse ;  /* 0x000000010c0ca824 */ /* 0x100fe200078e0a08 */
[----:B------:R-:W-:Y:S01]  /*120a0*/  ISETP.GE.AND P2, PT, R15, RZ, PT ;  /* 0x000000ff0f00720c */ /* 0x000fe20003f46270 */
[--C-:B------:R-:W-:Y:S01]  /*120b0*/  @!P1 IMAD.IADD R17, R17, 0x1, -R8.reuse ;  /* 0x0000000111119824 */ /* 0x100fe200078e0a08 */
[----:B------:R-:W-:Y:S01]  /*120c0*/  ISETP.GE.AND P1, PT, R10, RZ, PT ;  /* 0x000000ff0a00720c */ /* 0x000fe20003f26270 */
[----:B------:R-:W-:Y:S02]  /*120d0*/  IMAD.MOV.U32 R24, RZ, RZ, R3 ;  /* 0x000000ffff187224 */ /* 0x000fe400078e0003 */
        /* <DEDUP_REMOVED lines=8> */
[----:B------:R-:W-:-:S04]  /*12160*/  IMAD.HI.U32 R15, R9, R7, RZ ;  /* 0x00000007090f7227 */ /* 0x000fc800078e00ff */
[----:B------:R-:W-:Y:S02]  /*12170*/  IMAD.MOV.U32 R23, RZ, RZ, R2 ;  /* 0x000000ffff177224 */ /* 0x000fe400078e0002 */
[----:B------:R-:W-:Y:S02]  /*12180*/  IMAD.MOV.U32 R2, RZ, RZ, R11 ;  /* 0x000000ffff027224 */ /* 0x000fe400078e000b */
        /* <DEDUP_REMOVED lines=9> */
[--C-:B------:R-:W-:Y:S01]  /*12220*/  @!P6 IMAD.IADD R22, R22, 0x1, -R8.reuse ;  /* 0x000000011616e824 */ /* 0x100fe200078e0a08 */
[----:B------:R-:W-:Y:S01]  /*12230*/  ISETP.GE.AND P6, PT, R18, RZ, PT ;  /* 0x000000ff1200720c */ /* 0x000fe20003fc6270 */
[----:B------:R-:W-:Y:S01]  /*12240*/  @!P3 IMAD.IADD R17, R17, 0x1, -R8 ;  /* 0x000000011111b824 */ /* 0x000fe200078e0a08 */
[----:B------:R0:W-:Y:S01]  /*12250*/  STL [R1+0x3e4], R2 ;  /* 0x0003e40201007387 */ /* 0x0001e20000100800 */
[----:B------:R-:W-:Y:S01]  /*12260*/  ISETP.GT.U32.AND P3, PT, R8, R7, PT ;  /* 0x000000070800720c */ /* 0x000fe20003f64070 */
[----:B------:R-:W-:-:S02]  /*12270*/  IMAD.MOV.U32 R13, RZ, RZ, R22 ;  /* 0x000000ffff0d7224 */ /* 0x000fc400078e0016 */
[----:B------:R1:W-:Y:S01]  /*12280*/  STL [R1+0x93c], R3 ;  /* 0x00093c0301007387 */ /* 0x0003e20000100800 */
[--C-:B------:R-:W-:Y:S02]  /*12290*/  @!P5 IMAD.IADD R6, R6, 0x1, -R8.reuse ;  /* 0x000000010606d824 */ /* 0x100fe400078e0a08 */
[----:B------:R-:W-:Y:S01]  /*122a0*/  @!P1 IMAD.MOV R13, RZ, RZ, -R13 ;  /* 0x000000ffff0d9224 */ /* 0x000fe200078e0a0d */
[----:B------:R-:W-:Y:S01]  /*122b0*/  ISETP.GE.AND P1, PT, R14, RZ, PT ;  /* 0x000000ff0e00720c */ /* 0x000fe20003f26270 */
[----:B------:R-:W-:Y:S01]  /*122c0*/  @!P0 IMAD.IADD R5, R5, 0x1, -R8 ;  /* 0x0000000105058824 */ /* 0x000fe200078e0a08 */
[----:B------:R-:W-:Y:S01]  /*122d0*/  ISETP.GT.U32.AND P5, PT, R8, R6, PT ;  /* 0x000000060800720c */ /* 0x000fe20003fa4070 */
[----:B0-----:R-:W-:Y:S01]  /*122e0*/  VIADD R2, R0, 0x159 ;  /* 0x0000015900027836 */ /* 0x001fe20000000000 */
[----:B------:R0:W-:Y:S01]  /*122f0*/  STL [R1+0x94c], R13 ;  /* 0x00094c0d01007387 */ /* 0x0001e20000100800 */
[----:B------:R-:W-:Y:S01]  /*12300*/  ISETP.GE.AND P0, PT, R16, RZ, PT ;  /* 0x000000ff1000720c */ /* 0x000fe20003f06270 */
[----:B-1----:R-:W-:-:S02]  /*12310*/  VIADD R3, R0, 0x15a ;  /* 0x0000015a00037836 */ /* 0x002fc40000000000 */
[----:B------:R-:W-:Y:S01]  /*12320*/  IABS R10, R2 ;  /* 0x00000002000a7213 */ /* 0x000fe20000000000 */
[----:B------:R-:W-:Y:S02]  /*12330*/  @!P3 IMAD.IADD R7, R7, 0x1, -R8 ;  /* 0x000000010707b824 */ /* 0x000fe400078e0a08 */
[----:B------:R-:W-:Y:S01]  /*12340*/  IABS R12, R3 ;  /* 0x00000003000c7213 */ /* 0x000fe20000000000 */
[----:B------:R-:W-:Y:S01]  /*12350*/  @!P6 IMAD.MOV R5, RZ, RZ, -R5 ;  /* 0x000000ffff05e224 */ /* 0x000fe200078e0a05 */
[----:B------:R-:W-:Y:S01]  /*12360*/  ISETP.GE.AND P6, PT, R3, RZ, PT ;  /* 0x000000ff0300720c */ /* 0x000fe20003fc6270 */
[----:B------:R-:W-:Y:S01]  /*12370*/  IMAD.HI.U32 R11, R9, R10, RZ ;  /* 0x0000000a090b7227 */ /* 0x000fe200078e00ff */
[----:B------:R-:W-:-:S03]  /*12380*/  ISETP.GT.U32.AND P3, PT, R8, R7, PT ;  /* 0x000000070800720c */ /* 0x000fc60003f64070 */
[----:B0-----:R-:W-:Y:S02]  /*12390*/  IMAD.MOV.U32 R13, RZ, RZ, R17 ;  /* 0x000000ffff0d7224 */ /* 0x001fe400078e0011 */
[----:B------:R-:W-:Y:S02]  /*123a0*/  IMAD.MOV R11, RZ, RZ, -R11 ;  /* 0x000000ffff0b7224 */ /* 0x000fe400078e0a0b */
[----:B------:R-:W-:Y:S02]  /*123b0*/  IMAD.MOV.U32 R14, RZ, RZ, R12 ;  /* 0x000000ffff0e7224 */ /* 0x000fe400078e000c */
[----:B------:R-:W-:Y:S01]  /*123c0*/  @!P2 IMAD.MOV R13, RZ, RZ, -R13 ;  /* 0x000000ffff0da224 */ /* 0x000fe200078e0a0d */
[----:B------:R-:W-:Y:S01]  /*123d0*/  ISETP.GE.AND P2, PT, R2, RZ, PT ;  /* 0x000000ff0200720c */ /* 0x000fe20003f46270 */
[----:B------:R-:W-:Y:S02]  /*123e0*/  IMAD R17, R8, R11, R10 ;  /* 0x0000000b08117224 */ /* 0x000fe400078e020a */
[----:B------:R-:W-:Y:S01]  /*123f0*/  IMAD.HI.U32 R2, R9, R14, RZ ;  /* 0x0000000e09027227 */ /* 0x000fe200078e00ff */
[----:B------:R-:W-:Y:S03]  /*12400*/  STL [R1+0x95c], R13 ;  /* 0x00095c0d01007387 */ /* 0x000fe60000100800 */
[----:B------:R-:W-:Y:S01]  /*12410*/  @!P5 IMAD.IADD R6, R6, 0x1, -R8 ;  /* 0x000000010606d824 */ /* 0x000fe200078e0a08 */
[----:B------:R-:W-:Y:S01]  /*12420*/  ISETP.GT.U32.AND P5, PT, R8, R17, PT ;  /* 0x000000110800720c */ /* 0x000fe20003fa4070 */
[----:B------:R-:W-:Y:S01]  /*12430*/  IMAD.MOV R2, RZ, RZ, -R2 ;  /* 0x000000ffff027224 */ /* 0x000fe200078e0a02 */
[----:B------:R0:W-:Y:S01]  /*12440*/  STL [R1+0x96c], R5 ;  /* 0x00096c0501007387 */ /* 0x0001e20000100800 */
[----:B------:R-:W-:-:S02]  /*12450*/  @!P3 IMAD.IADD R7, R7, 0x1, -R8 ;  /* 0x000000010707b824 */ /* 0x000fc400078e0a08 */
[----:B------:R-:W-:Y:S02]  /*12460*/  IMAD R14, R8, R2, R14 ;  /* 0x00000002080e7224 */ /* 0x000fe400078e020e */
[----:B------:R-:W-:Y:S02]  /*12470*/  VIADD R11, R0, 0x15b ;  /* 0x0000015b000b7836 */ /* 0x000fe40000000000 */
[----:B------:R-:W-:Y:S01]  /*12480*/  IMAD.MOV.U32 R12, RZ, RZ, R6 ;  /* 0x000000ffff0c7224 */ /* 0x000fe200078e0006 */
[----:B------:R-:W-:Y:S01]  /*12490*/  ISETP.GT.U32.AND P3, PT, R8, R14, PT ;  /* 0x0000000e0800720c */ /* 0x000fe20003f64070 */
[C---:B------:R-:W-:Y:S01]  /*124a0*/  VIADD R2, R0.reuse, 0x15d ;  /* 0x0000015d00027836 */ /* 0x040fe20000000000 */
[----:B------:R-:W-:Y:S01]  /*124b0*/  IABS R10, R11 ;  /* 0x0000000b000a7213 */ /* 0x000fe20000000000 */
[----:B0-----:R-:W-:Y:S02]  /*124c0*/  VIADD R5, R0, 0x15c ;  /* 0x0000015c00057836 */ /* 0x001fe40000000000 */
[----:B------:R-:W-:Y:S01]  /*124d0*/  @!P5 IMAD.IADD R17, R17, 0x1, -R8 ;  /* 0x000000011111d824 */ /* 0x000fe200078e0a08 */
[----:B------:R-:W-:Y:S01]  /*124e0*/  IABS R13, R2 ;  /* 0x00000002000d7213 */ /* 0x000fe20000000000 */
[----:B------:R-:W-:Y:S01]  /*124f0*/  @!P0 IMAD.MOV R12, RZ, RZ, -R12 ;  /* 0x000000ffff0c8224 */ /* 0x000fe200078e0a0c */
[----:B------:R-:W-:Y:S01]  /*12500*/  IABS R3, R5 ;  /* 0x0000000500037213 */ /* 0x000fe20000000000 */
[----:B------:R-:W-:Y:S01]  /*12510*/  IMAD.MOV.U32 R15, RZ, RZ, R7 ;  /* 0x000000ffff0f7224 */ /* 0x000fe200078e0007 */
[----:B------:R-:W-:Y:S01]  /*12520*/  ISETP.GT.U32.AND P5, PT, R8, R17, PT ;  /* 0x000000110800720c */ /* 0x000fe20003fa4070 */
[----:B------:R-:W-:Y:S01]  /*12530*/  IMAD.U32 R79, RZ, RZ, UR28 ;  /* 0x0000001cff4f7e24 */ /* 0x000fe2000f8e00ff */
[----:B------:R0:W-:Y:S01]  /*12540*/  STL [R1+0x97c], R12 ;  /* 0x00097c0c01007387 */ /* 0x0001e20000100800 */
[----:B------:R-:W-:Y:S01]  /*12550*/  IMAD.HI.U32 R6, R9, R3, RZ ;  /* 0x0000000309067227 */ /* 0x000fe200078e00ff */
[----:B------:R-:W-:-:S03]  /*12560*/  ISETP.GE.AND P0, PT, R11, RZ, PT ;  /* 0x000000ff0b00720c */ /* 0x000fc60003f06270 */
[----:B------:R-:W-:Y:S02]  /*12570*/  @!P3 IMAD.IADD R14, R14, 0x1, -R8 ;  /* 0x000000010e0eb824 */ /* 0x000fe400078e0a08 */
[----:B------:R-:W-:Y:S02]  /*12580*/  IMAD.MOV R7, RZ, RZ, -R6 ;  /* 0x000000ffff077224 */ /* 0x000fe400078e0a06 */
[----:B------:R-:W-:Y:S01]  /*12590*/  IMAD.HI.U32 R11, R9, R13, RZ ;  /* 0x0000000d090b7227 */ /* 0x000fe200078e00ff */
[----:B------:R-:W-:-:S03]  /*125a0*/  ISETP.GT.U32.AND P3, PT, R8, R14, PT ;  /* 0x0000000e0800720c */ /* 0x000fc60003f64070 */
[----:B0-----:R-:W-:-:S04]  /*125b0*/  IMAD.HI.U32 R12, R9, R10, RZ ;  /* 0x0000000a090c7227 */ /* 0x001fc800078e00ff */
[----:B------:R-:W-:Y:S02]  /*125c0*/  IMAD.MOV R12, RZ, RZ, -R12 ;  /* 0x000000ffff0c7224 */ /* 0x000fe400078e0a0c */
[----:B------:R-:W-:Y:S02]  /*125d0*/  @!P5 IMAD.IADD R17, R17, 0x1, -R8 ;  /* 0x000000011111d824 */ /* 0x000fe400078e0a08 */
[C---:B------:R-:W-:Y:S02]  /*125e0*/  IMAD R6, R8.reuse, R12, R10 ;  /* 0x0000000c08067224 */ /* 0x040fe400078e020a */
[----:B------:R-:W-:Y:S01]  /*125f0*/  @!P1 IMAD.MOV R15, RZ, RZ, -R15 ;  /* 0x000000ffff0f9224 */ /* 0x000fe200078e0a0f */
[----:B------:R-:W-:Y:S01]  /*12600*/  ISETP.GE.AND P1, PT, R5, RZ, PT ;  /* 0x000000ff0500720c */ /* 0x000fe20003f26270 */
[----:B------:R-:W-:Y:S01]  /*12610*/  IMAD.MOV R5, RZ, RZ, -R11 ;  /* 0x000000ffff057224 */ /* 0x000fe200078e0a0b */
[C---:B------:R-:W-:Y:S01]  /*12620*/  ISETP.GT.U32.AND P5, PT, R8.reuse, R6, PT ;  /* 0x000000060800720c */ /* 0x040fe20003fa4070 */
[C---:B------:R-:W-:Y:S01]  /*12630*/  IMAD R3, R8.reuse, R7, R3 ;  /* 0x0000000708037224 */ /* 0x040fe200078e0203 */
[----:B------:R-:W-:Y:S01]  /*12640*/  STL [R1+0x178], R15 ;  /* 0x0001780f01007387 */ /* 0x000fe20000100800 */
[----:B------:R-:W-:-:S02]  /*12650*/  IMAD R13, R8, R5, R13 ;  /* 0x00000005080d7224 */ /* 0x000fc400078e020d */
[----:B------:R-:W-:Y:S02]  /*12660*/  IMAD.MOV.U32 R19, RZ, RZ, R17 ;  /* 0x000000ffff137224 */ /* 0x000fe400078e0011 */
[----:B------:R-:W-:Y:S02]  /*12670*/  VIADD R12, R0, 0x15f ;  /* 0x0000015f000c7836 */ /* 0x000fe40000000000 */
[--C-:B------:R-:W-:Y:S01]  /*12680*/  @!P3 IMAD.IADD R14, R14, 0x1, -R8.reuse ;  /* 0x000000010e0eb824 */ /* 0x100fe200078e0a08 */
[----:B------:R-:W-:Y:S01]  /*12690*/  ISETP.GT.U32.AND P3, PT, R8, R3, PT ;  /* 0x000000030800720c */ /* 0x000fe20003f64070 */
[----:B------:R-:W-:Y:S01]  /*126a0*/  VIADD R11, R0, 0x15e ;  /* 0x0000015e000b7836 */ /* 0x000fe20000000000 */
[----:B------:R-:W-:Y:S01]  /*126b0*/  IABS R18, R12 ;  /* 0x0000000c00127213 */ /* 0x000fe20000000000 */
[----:B------:R-:W-:Y:S01]  /*126c0*/  @!P2 IMAD.MOV R19, RZ, RZ, -R19 ;  /* 0x000000ffff13a224 */ /* 0x000fe200078e0a13 */
[----:B------:R-:W-:Y:S01]  /*126d0*/  ISETP.GT.U32.AND P2, PT, R8, R13, PT ;  /* 0x0000000d0800720c */ /* 0x000fe20003f44070 */
[----:B------:R-:W-:Y:S01]  /*126e0*/  @!P5 IMAD.IADD R6, R6, 0x1, -R8 ;  /* 0x000000010606d824 */ /* 0x000fe200078e0a08 */
[----:B------:R-:W-:Y:S01]  /*126f0*/  IABS R10, R11 ;  /* 0x0000000b000a7213 */ /* 0x000fe20000000000 */
[----:B------:R-:W-:Y:S01]  /*12700*/  IMAD.MOV.U32 R17, RZ, RZ, R18 ;  /* 0x000000ffff117224 */ /* 0x000fe200078e0012 */
[----:B------:R0:W-:Y:S01]  /*12710*/  STL [R1+0x17c], R19 ;  /* 0x00017c1301007387 */ /* 0x0001e20000100800 */
[----:B------:R-:W-:Y:S01]  /*12720*/  VIADD R5, R0, 0x160 ;  /* 0x0000016000057836 */ /* 0x000fe20000000000 */
[----:B------:R-:W-:Y:S01]  /*12730*/  ISETP.GT.U32.AND P5, PT, R8, R6, PT ;  /* 0x000000060800720c */ /* 0x000fe20003fa4070 */
[----:B------:R-:W-:-:S03]  /*12740*/  IMAD.HI.U32 R18, R9, R10, RZ ;  /* 0x0000000a09127227 */ /* 0x000fc600078e00ff */
[----:B------:R-:W-:Y:S01]  /*12750*/  IABS R16, R5 ;  /* 0x0000000500107213 */ /* 0x000fe20000000000 */
[----:B------:R-:W-:Y:S02]  /*12760*/  @!P3 IMAD.IADD R3, R3, 0x1, -R8 ;  /* 0x000000010303b824 */ /* 0x000fe400078e0a08 */
[----:B------:R-:W-:Y:S02]  /*12770*/  IMAD.MOV R18, RZ, RZ, -R18 ;  /* 0x000000ffff127224 */ /* 0x000fe400078e0a12 */
[----:B0-----:R-:W-:Y:S01]  /*12780*/  IMAD.MOV.U32 R19, RZ, RZ, R14 ;  /* 0x000000ffff137224 */ /* 0x001fe200078e000e */
[----:B------:R-:W-:Y:S01]  /*12790*/  ISETP.GT.U32.AND P3, PT, R8, R3, PT ;  /* 0x000000030800720c */ /* 0x000fe20003f64070 */
[----:B------:R-:W-:Y:S02]  /*127a0*/  @!P2 IMAD.IADD R13, R13, 0x1, -R8 ;  /* 0x000000010d0da824 */ /* 0x000fe400078e0a08 */
[----:B------:R-:W-:Y:S01]  /*127b0*/  @!P6 IMAD.MOV R19, RZ, RZ, -R19 ;  /* 0x000000ffff13e224 */ /* 0x000fe200078e0a13 */
[----:B------:R-:W-:Y:S01]  /*127c0*/  ISETP.GE.AND P6, PT, R2, RZ, PT ;  /* 0x000000ff0200720c */ /* 0x000fe20003fc6270 */
[C---:B------:R-:W-:Y:S01]  /*127d0*/  IMAD R2, R8.reuse, R18, R10 ;  /* 0x0000001208027224 */ /* 0x040fe200078e020a */
[----:B------:R-:W-:Y:S01]  /*127e0*/  ISETP.GT.U32.AND P2, PT, R8, R13, PT ;  /* 0x0000000d0800720c */ /* 0x000fe20003f44070 */
[----:B------:R-:W-:Y:S01]  /*127f0*/  VIADD R7, R0, 0x161 ;  /* 0x0000016100077836 */ /* 0x000fe20000000000 */
[----:B------:R0:W-:Y:S01]  /*12800*/  STL [R1+0x98c], R19 ;  /* 0x00098c1301007387 */ /* 0x0001e20000100800 */
[----:B------:R-:W-:-:S02]  /*12810*/  IMAD.MOV.U32 R14, RZ, RZ, R16 ;  /* 0x000000ffff0e7224 */ /* 0x000fc400078e0010 */
[----:B------:R-:W-:Y:S01]  /*12820*/  @!P5 IMAD.IADD R6, R6, 0x1, -R8 ;  /* 0x000000010606d824 */ /* 0x000fe200078e0a08 */
[----:B------:R-:W-:Y:S01]  /*12830*/  ISETP.GT.U32.AND P5, PT, R8, R2, PT ;  /* 0x000000020800720c */ /* 0x000fe20003fa4070 */
[----:B------:R-:W-:Y:S01]  /*12840*/  IMAD.HI.U32 R18, R9, R17, RZ ;  /* 0x0000001109127227 */ /* 0x000fe200078e00ff */
[----:B------:R-:W-:-:S03]  /*12850*/  IABS R15, R7 ;  /* 0x00000007000f7213 */ /* 0x000fc60000000000 */
[----:B------:R-:W-:-:S04]  /*12860*/  IMAD.HI.U32 R16, R9, R14, RZ ;  /* 0x0000000e09107227 */ /* 0x000fc800078e00ff */
[----:B------:R-:W-:Y:S02]  /*12870*/  IMAD.MOV R18, RZ, RZ, -R18 ;  /* 0x000000ffff127224 */ /* 0x000fe400078e0a12 */
[----:B------:R-:W-:-:S04]  /*12880*/  IMAD.HI.U32 R10, R9, R15, RZ ;  /* 0x0000000f090a7227 */ /* 0x000fc800078e00ff */
[----:B------:R-:W-:Y:S02]  /*12890*/  IMAD.MOV R16, RZ, RZ, -R16 ;  /* 0x000000ffff107224 */ /* 0x000fe400078e0a10 */
[----:B------:R-:W-:Y:S01]  /*128a0*/  @!P3 IMAD.IADD R3, R3, 0x1, -R8 ;  /* 0x000000010303b824 */ /* 0x000fe200078e0a08 */
[----:B------:R-:W-:Y:S01]  /*128b0*/  ISETP.GE.AND P3, PT, R11, RZ, PT ;  /* 0x000000ff0b00720c */ /* 0x000fe20003f66270 */
[C---:B------:R-:W-:Y:S02]  /*128c0*/  IMAD R11, R8.reuse, R18, R17 ;  /* 0x00000012080b7224 */ /* 0x040fe400078e0211 */
[----:B------:R-:W-:Y:S02]  /*128d0*/  IMAD.MOV R17, RZ, RZ, -R10 ;  /* 0x000000ffff117224 */ /* 0x000fe400078e0a0a */
[----:B------:R-:W-:Y:S02]  /*128e0*/  IMAD R14, R8, R16, R14 ;  /* 0x00000010080e7224 */ /* 0x000fe400078e020e */
[----:B------:R-:W-:-:S02]  /*128f0*/  @!P2 IMAD.IADD R13, R13, 0x1, -R8 ;  /* 0x000000010d0da824 */ /* 0x000fc400078e0a08 */
[----:B0-----:R-:W-:Y:S01]  /*12900*/  IMAD.MOV.U32 R19, RZ, RZ, R6 ;  /* 0x000000ffff137224 */ /* 0x001fe200078e0006 */
[----:B------:R-:W-:Y:S01]  /*12910*/  ISETP.GT.U32.AND P2, PT, R8, R14, PT ;  /* 0x0000000e0800720c */ /* 0x000fe20003f44070 */
[----:B------:R-:W-:Y:S01]  /*12920*/  @!P5 IMAD.IADD R2, R2, 0x1, -R8 ;  /* 0x000000010202d824 */ /* 0x000fe200078e0a08 */
[C---:B------:R-:W-:Y:S01]  /*12930*/  ISETP.GT.U32.AND P5, PT, R8.reuse, R11, PT ;  /* 0x0000000b0800720c */ /* 0x040fe20003fa4070 */
[C---:B------:R-:W-:Y:S02]  /*12940*/  IMAD R6, R8.reuse, R17, R15 ;  /* 0x0000001108067224 */ /* 0x040fe400078e020f */
[----:B------:R-:W-:Y:S02]  /*12950*/  IMAD.MOV.U32 R16, RZ, RZ, R13 ;  /* 0x000000ffff107224 */ /* 0x000fe400078e000d */
[----:B------:R-:W-:Y:S01]  /*12960*/  @!P0 IMAD.MOV R19, RZ, RZ, -R19 ;  /* 0x000000ffff138224 */ /* 0x000fe200078e0a13 */
[----:B------:R-:W-:Y:S01]  /*12970*/  ISETP.GT.U32.AND P0, PT, R8, R2, PT ;  /* 0x000000020800720c */ /* 0x000fe20003f04070 */
[----:B------:R-:W-:Y:S01]  /*12980*/  @!P1 IMAD.MOV R3, RZ, RZ, -R3 ;  /* 0x000000ffff039224 */ /* 0x000fe200078e0a03 */
[----:B------:R-:W-:Y:S01]  /*12990*/  ISETP.GE.AND P1, PT, R12, RZ, PT ;  /* 0x000000ff0c00720c */ /* 0x000fe20003f26270 */
[----:B------:R-:W-:Y:S01]  /*129a0*/  @!P6 IMAD.MOV R16, RZ, RZ, -R16 ;  /* 0x000000ffff10e224 */ /* 0x000fe200078e0a10 */
[----:B------:R-:W-:Y:S01]  /*129b0*/  ISETP.GT.U32.AND P6, PT, R8, R6, PT ;  /* 0x000000060800720c */ /* 0x000fe20003fc4070 */
[----:B------:R-:W-:Y:S01]  /*129c0*/  STL [R1+0x99c], R19 ;  /* 0x00099c1301007387 */ /* 0x000fe20000100800 */
[----:B------:R-:W-:-:S02]  /*129d0*/  VIADD R10, R0, 0x162 ;  /* 0x00000162000a7836 */ /* 0x000fc40000000000 */
[--C-:B------:R-:W-:Y:S01]  /*129e0*/  @!P2 IMAD.IADD R14, R14, 0x1, -R8.reuse ;  /* 0x000000010e0ea824 */ /* 0x100fe200078e0a08 */
[----:B------:R0:W-:Y:S01]  /*129f0*/  STL [R1+0x9ac], R3 ;  /* 0x0009ac0301007387 */ /* 0x0001e20000100800 */
[--C-:B------:R-:W-:Y:S01]  /*12a00*/  @!P5 IMAD.IADD R11, R11, 0x1, -R8.reuse ;  /* 0x000000010b0bd824 */ /* 0x100fe200078e0a08 */
[----:B------:R-:W-:Y:S01]  /*12a10*/  IABS R15, R10 ;  /* 0x0000000a000f7213 */ /* 0x000fe20000000000 */
[----:B------:R-:W-:Y:S01]  /*12a20*/  VIADD R17, R0, 0x167 ;  /* 0x0000016700117836 */ /* 0x000fe20000000000 */
[----:B------:R1:W-:Y:S01]  /*12a30*/  STL [R1+0x9bc], R16 ;  /* 0x0009bc1001007387 */ /* 0x0003e20000100800 */
[----:B------:R-:W-:Y:S01]  /*12a40*/  @!P0 IMAD.IADD R2, R2, 0x1, -R8 ;  /* 0x0000000102028824 */ /* 0x000fe200078e0a08 */
[----:B------:R-:W-:Y:S01]  /*12a50*/  ISETP.GE.AND P5, PT, R7, RZ, PT ;  /* 0x000000ff0700720c */ /* 0x000fe20003fa6270 */
[----:B------:R-:W-:Y:S01]  /*12a60*/  IMAD.HI.U32 R12, R9, R15, RZ ;  /* 0x0000000f090c7227 */ /* 0x000fe200078e00ff */
[----:B------:R-:W-:Y:S02]  /*12a70*/  ISETP.GT.U32.AND P2, PT, R8, R11, PT ;  /* 0x0000000b0800720c */ /* 0x000fe40003f44070 */
[----:B------:R-:W-:Y:S01]  /*12a80*/  ISETP.GE.AND P0, PT, R5, RZ, PT ;  /* 0x000000ff0500720c */ /* 0x000fe20003f06270 */
[----:B0-----:R-:W-:-:S02]  /*12a90*/  VIADD R3, R0, 0x163 ;  /* 0x0000016300037836 */ /* 0x001fc40000000000 */
[----:B------:R-:W-:Y:S01]  /*12aa0*/  @!P6 IMAD.IADD R6, R6, 0x1, -R8 ;  /* 0x000000010606e824 */ /* 0x000fe200078e0a08 */
[C---:B------:R-:W-:Y:S01]  /*12ab0*/  ISETP.GT.U32.AND P6, PT, R8.reuse, R14, PT ;  /* 0x0000000e0800720c */ /* 0x040fe20003fc4070 */
[----:B-1----:R-:W-:Y:S01]  /*12ac0*/  IMAD.MOV.U32 R16, RZ, RZ, R2 ;  /* 0x000000ffff107224 */ /* 0x002fe200078e0002 */
[----:B------:R-:W-:Y:S01]  /*12ad0*/  IABS R13, R3 ;  /* 0x00000003000d7213 */ /* 0x000fe20000000000 */
[----:B------:R-:W-:Y:S02]  /*12ae0*/  IMAD.MOV R12, RZ, RZ, -R12 ;  /* 0x000000ffff0c7224 */ /* 0x000fe400078e0a0c */
[----:B------:R-:W-:Y:S01]  /*12af0*/  @!P3 IMAD.MOV R16, RZ, RZ, -R16 ;  /* 0x000000ffff10b224 */ /* 0x000fe200078e0a10 */
[----:B------:R-:W-:Y:S01]  /*12b00*/  ISETP.GT.U32.AND P3, PT, R8, R6, PT ;  /* 0x000000060800720c */ /* 0x000fe20003f64070 */
[----:B------:R-:W-:-:S03]  /*12b10*/  IMAD.HI.U32 R7, R9, R13, RZ ;  /* 0x0000000d09077227 */ /* 0x000fc600078e00ff */
[----:B------:R0:W-:Y:S01]  /*12b20*/  STL [R1+0x9cc], R16 ;  /* 0x0009cc1001007387 */ /* 0x0001e20000100800 */
[----:B------:R-:W-:Y:S02]  /*12b30*/  IMAD.MOV R7, RZ, RZ, -R7 ;  /* 0x000000ffff077224 */ /* 0x000fe400078e0a07 */
[----:B------:R-:W-:Y:S02]  /*12b40*/  VIADD R5, R0, 0x164 ;  /* 0x0000016400057836 */ /* 0x000fe40000000000 */
[C---:B------:R-:W-:Y:S02]  /*12b50*/  IMAD R13, R8.reuse, R7, R13 ;  /* 0x00000007080d7224 */ /* 0x040fe400078e020d */
[----:B------:R-:W-:Y:S01]  /*12b60*/  IMAD R2, R8, R12, R15 ;  /* 0x0000000c08027224 */ /* 0x000fe200078e020f */
[----:B------:R-:W-:Y:S01]  /*12b70*/  IABS R15, R5 ;  /* 0x00000005000f7213 */ /* 0x000fe20000000000 */
[--C-:B------:R-:W-:Y:S01]  /*12b80*/  @!P6 IMAD.IADD R14, R14, 0x1, -R8.reuse ;  /* 0x000000010e0ee824 */ /* 0x100fe200078e0a08 */
[----:B------:R-:W-:Y:S01]  /*12b90*/  ISETP.GT.U32.AND P6, PT, R8, R13, PT ;  /* 0x0000000d0800720c */ /* 0x000fe20003fc4070 */
[----:B------:R-:W-:Y:S01]  /*12ba0*/  VIADD R12, R0, 0x165 ;  /* 0x00000165000c7836 */ /* 0x000fe20000000000 */
[----:B0-----:R-:W-:Y:S01]  /*12bb0*/  IABS R16, R17 ;  /* 0x0000001100107213 */ /* 0x001fe20000000000 */
[--C-:B------:R-:W-:Y:S01]  /*12bc0*/  @!P2 IMAD.IADD R11, R11, 0x1, -R8.reuse ;  /* 0x000000010b0ba824 */ /* 0x100fe200078e0a08 */
[----:B------:R-:W-:Y:S01]  /*12bd0*/  ISETP.GT.U32.AND P2, PT, R8, R2, PT ;  /* 0x000000020800720c */ /* 0x000fe20003f44070 */
[----:B------:R-:W-:Y:S01]  /*12be0*/  @!P3 IMAD.IADD R6, R6, 0x1, -R8 ;  /* 0x000000010606b824 */ /* 0x000fe200078e0a08 */
[----:B------:R-:W-:Y:S01]  /*12bf0*/  ISETP.GE.AND P3, PT, R10, RZ, PT ;  /* 0x000000ff0a00720c */ /* 0x000fe20003f66270 */
[----:B------:R-:W-:Y:S01]  /*12c00*/  IMAD.MOV.U32 R10, RZ, RZ, R16 ;  /* 0x000000ffff0a7224 */ /* 0x000fe200078e0010 */
[----:B------:R-:W-:Y:S01]  /*12c10*/  IABS R7, R12 ;  /* 0x0000000c00077213 */ /* 0x000fe20000000000 */
[----:B------:R-:W-:-:S04]  /*12c20*/  IMAD.HI.U32 R16, R9, R15, RZ ;  /* 0x0000000f09107227 */ /* 0x000fc800078e00ff */
[----:B------:R-:W-:-:S04]  /*12c30*/  IMAD.HI.U32 R18, R9, R7, RZ ;  /* 0x0000000709127227 */ /* 0x000fc800078e00ff */
[----:B------:R-:W-:Y:S02]  /*12c40*/  IMAD.MOV R16, RZ, RZ, -R16 ;  /* 0x000000ffff107224 */ /* 0x000fe400078e0a10 */
[----:B------:R-:W-:Y:S02]  /*12c50*/  @!P6 IMAD.IADD R13, R13, 0x1, -R8 ;  /* 0x000000010d0de824 */ /* 0x000fe400078e0a08 */
[----:B------:R-:W-:Y:S02]  /*12c60*/  IMAD.MOV.U32 R19, RZ, RZ, R11 ;  /* 0x000000ffff137224 */ /* 0x000fe400078e000b */
[----:B------:R-:W-:Y:S01]  /*12c70*/  IMAD.MOV R11, RZ, RZ, -R18 ;  /* 0x000000ffff0b7224 */ /* 0x000fe200078e0a12 */
[C---:B------:R-:W-:Y:S01]  /*12c80*/  ISETP.GT.U32.AND P6, PT, R8.reuse, R13, PT ;  /* 0x0000000d0800720c */ /* 0x040fe20003fc4070 */
[----:B------:R-:W-:Y:S02]  /*12c90*/  IMAD R15, R8, R16, R15 ;  /* 0x00000010080f7224 */ /* 0x000fe400078e020f */
[----:B------:R-:W-:Y:S01]  /*12ca0*/  @!P2 IMAD.IADD R2, R2, 0x1, -R8 ;  /* 0x000000010202a824 */ /* 0x000fe200078e0a08 */
[----:B------:R-:W-:Y:S01]  /*12cb0*/  ISETP.GE.AND P2, PT, R3, RZ, PT ;  /* 0x000000ff0300720c */ /* 0x000fe20003f46270 */
[----:B------:R-:W-:-:S04]  /*12cc0*/  IMAD.HI.U32 R3, R9, R10, RZ ;  /* 0x0000000a09037227 */ /* 0x000fc800078e00ff */
[C---:B------:R-:W-:Y:S02]  /*12cd0*/  IMAD R7, R8.reuse, R11, R7 ;  /* 0x0000000b08077224 */ /* 0x040fe400078e0207 */
[----:B------:R-:W-:Y:S01]  /*12ce0*/  @!P0 IMAD.MOV R14, RZ, RZ, -R14 ;  /* 0x000000ffff0e8224 */ /* 0x000fe200078e0a0e */
[C---:B------:R-:W-:Y:S01]  /*12cf0*/  ISETP.GT.U32.AND P0, PT, R8.reuse, R15, PT ;  /* 0x0000000f0800720c */ /* 0x040fe20003f04070 */
[----:B------:R-:W-:Y:S02]  /*12d00*/  IMAD.MOV R3, RZ, RZ, -R3 ;  /* 0x000000ffff037224 */ /* 0x000fe400078e0a03 */
[----:B------:R-:W-:Y:S01]  /*12d10*/  @!P5 IMAD.MOV R6, RZ, RZ, -R6 ;  /* 0x000000ffff06d224 */ /* 0x000fe200078e0a06 */
[C---:B------:R-:W-:Y:S01]  /*12d20*/  ISETP.GT.U32.AND P5, PT, R8.reuse, R7, PT ;  /* 0x000000070800720c */ /* 0x040fe20003fa4070 */
[----:B------:R-:W-:Y:S01]  /*12d30*/  @!P1 IMAD.MOV R19, RZ, RZ, -R19 ;  /* 0x000000ffff139224 */ /* 0x000fe200078e0a13 */
[C---:B------:R-:W-:Y:S01]  /*12d40*/  ISETP.GT.U32.AND P1, PT, R8.reuse, R2, PT ;  /* 0x000000020800720c */ /* 0x040fe20003f24070 */
[----:B------:R-:W-:-:S02]  /*12d50*/  IMAD R10, R8, R3, R10 ;  /* 0x00000003080a7224 */ /* 0x000fc400078e020a */
[----:B------:R-:W-:Y:S01]  /*12d60*/  VIADD R3, R0, 0x168 ;  /* 0x0000016800037836 */ /* 0x000fe20000000000 */
[----:B------:R-:W-:Y:S01]  /*12d70*/  STL [R1+0x9dc], R19 ;  /* 0x0009dc1301007387 */ /* 0x000fe20000100800 */
[--C-:B------:R-:W-:Y:S01]  /*12d80*/  @!P6 IMAD.IADD R13, R13, 0x1, -R8.reuse ;  /* 0x000000010d0de824 */ /* 0x100fe200078e0a08 */
[----:B------:R-:W-:Y:S01]  /*12d90*/  ISETP.GT.U32.AND P6, PT, R8, R10, PT ;  /* 0x0000000a0800720c */ /* 0x000fe20003fc4070 */
[--C-:B------:R-:W-:Y:S01]  /*12da0*/  @!P0 IMAD.IADD R15, R15, 0x1, -R8.reuse ;  /* 0x000000010f0f8824 */ /* 0x100fe200078e0a08 */
[----:B------:R0:W-:Y:S01]  /*12db0*/  STL [R1+0x180], R14 ;  /* 0x0001800e01007387 */ /* 0x0001e20000100800 */
[----:B------:R-:W-:Y:S01]  /*12dc0*/  VIADD R11, R0, 0x169 ;  /* 0x00000169000b7836 */ /* 0x000fe20000000000 */
[----:B------:R-:W-:Y:S01]  /*12dd0*/  ISETP.GE.AND P0, PT, R12, RZ, PT ;  /* 0x000000ff0c00720c */ /* 0x000fe20003f06270 */
[--C-:B------:R-:W-:Y:S01]  /*12de0*/  @!P5 IMAD.IADD R7, R7, 0x1, -R8.reuse ;  /* 0x000000010707d824 */ /* 0x100fe200078e0a08 */
[----:B------:R1:W-:Y:S01]  /*12df0*/  STL [R1+0x1a0], R6 ;  /* 0x0001a00601007387 */ /* 0x0003e20000100800 */
[----:B------:R-:W-:Y:S01]  /*12e00*/  ISETP.GT.U32.AND P5, PT, R8, R15, PT ;  /* 0x0000000f0800720c */ /* 0x000fe20003fa4070 */
[----:B------:R-:W-:Y:S01]  /*12e10*/  @!P1 IMAD.IADD R2, R2, 0x1, -R8 ;  /* 0x0000000102029824 */ /* 0x000fe200078e0a08 */
[----:B------:R-:W-:Y:S01]  /*12e20*/  ISETP.GE.AND P1, PT, R5, RZ, PT ;  /* 0x000000ff0500720c */ /* 0x000fe20003f26270 */
[----:B------:R-:W-:Y:S01]  /*12e30*/  VIADD R16, R0, 0x16a ;  /* 0x0000016a00107836 */ /* 0x000fe20000000000 */
[----:B------:R-:W-:Y:S01]  /*12e40*/  IABS R5, R11 ;  /* 0x0000000b00057213 */ /* 0x000fe20000000000 */
[----:B0-----:R-:W-:-:S02]  /*12e50*/  IMAD.MOV.U32 R14, RZ, RZ, R2 ;  /* 0x000000ffff0e7224 */ /* 0x001fc400078e0002 */
[----:B------:R-:W-:Y:S01]  /*12e60*/  @!P6 IMAD.IADD R10, R10, 0x1, -R8 ;  /* 0x000000010a0ae824 */ /* 0x000fe200078e0a08 */
[----:B------:R-:W-:Y:S01]  /*12e70*/  ISETP.GT.U32.AND P6, PT, R8, R7, PT ;  /* 0x000000070800720c */ /* 0x000fe20003fc4070 */
[C---:B------:R-:W-:Y:S01]  /*12e80*/  IMAD.HI.U32 R2, R9.reuse, R5, RZ ;  /* 0x0000000509027227 */ /* 0x040fe200078e00ff */
[----:B-1----:R-:W-:Y:S02]  /*12e90*/  IABS R6, R3 ;  /* 0x0000000300067213 */ /* 0x002fe40000000000 */
[----:B------:R-:W-:Y:S01]  /*12ea0*/  IABS R19, R16 ;  /* 0x0000001000137213 */ /* 0x000fe20000000000 */
[----:B------:R-:W-:Y:S02]  /*12eb0*/  IMAD.MOV R2, RZ, RZ, -R2 ;  /* 0x000000ffff027224 */ /* 0x000fe400078e0a02 */
[----:B------:R-:W-:-:S04]  /*12ec0*/  IMAD.HI.U32 R12, R9, R6, RZ ;  /* 0x00000006090c7227 */ /* 0x000fc800078e00ff */
[----:B------:R-:W-:Y:S02]  /*12ed0*/  IMAD.MOV R12, RZ, RZ, -R12 ;  /* 0x000000ffff0c7224 */ /* 0x000fe400078e0a0c */
[----:B------:R-:W-:Y:S02]  /*12ee0*/  @!P5 IMAD.IADD R15, R15, 0x1, -R8 ;  /* 0x000000010f0fd824 */ /* 0x000fe400078e0a08 */
[C---:B------:R-:W-:Y:S02]  /*12ef0*/  IMAD R6, R8.reuse, R12, R6 ;  /* 0x0000000c08067224 */ /* 0x040fe400078e0206 */
[----:B------:R-:W-:Y:S01]  /*12f00*/  @!P3 IMAD.MOV R14, RZ, RZ, -R14 ;  /* 0x000000ffff0eb224 */ /* 0x000fe200078e0a0e */
[C---:B------:R-:W-:Y:S01]  /*12f10*/  ISETP.GT.U32.AND P3, PT, R8.reuse, R10, PT ;  /* 0x0000000a0800720c */ /* 0x040fe20003f64070 */
[C---:B------:R-:W-:Y:S01]  /*12f20*/  IMAD R5, R8.reuse, R2, R5 ;  /* 0x0000000208057224 */ /* 0x040fe200078e0205 */
[C---:B------:R-:W-:Y:S01]  /*12f30*/  ISETP.GT.U32.AND P5, PT, R8.reuse, R6, PT ;  /* 0x000000060800720c */ /* 0x040fe20003fa4070 */
[----:B------:R-:W-:Y:S01]  /*12f40*/  @!P6 IMAD.IADD R7, R7, 0x1, -R8 ;  /* 0x000000010707e824 */ /* 0x000fe200078e0a08 */
[----:B------:R0:W-:Y:S01]  /*12f50*/  STL [R1+0x9ec], R14 ;  /* 0x0009ec0e01007387 */ /* 0x0001e20000100800 */
[----:B------:R-:W-:Y:S01]  /*12f60*/  IMAD.HI.U32 R21, R9, R19, RZ ;  /* 0x0000001309157227 */ /* 0x000fe200078e00ff */
[----:B------:R-:W-:-:S03]  /*12f70*/  ISETP.GT.U32.AND P6, PT, R8, R5, PT ;  /* 0x000000050800720c */ /* 0x000fc60003fc4070 */
[----:B------:R-:W-:Y:S02]  /*12f80*/  @!P2 IMAD.MOV R13, RZ, RZ, -R13 ;  /* 0x000000ffff0da224 */ /* 0x000fe400078e0a0d */
[----:B------:R-:W-:Y:S02]  /*12f90*/  IMAD.MOV R21, RZ, RZ, -R21 ;  /* 0x000000ffff157224 */ /* 0x000fe400078e0a15 */
[--C-:B------:R-:W-:Y:S01]  /*12fa0*/  @!P3 IMAD.IADD R10, R10, 0x1, -R8.reuse ;  /* 0x000000010a0ab824 */ /* 0x100fe200078e0a08 */
[----:B------:R1:W-:Y:S01]  /*12fb0*/  STL [R1+0x9fc], R13 ;  /* 0x0009fc0d01007387 */ /* 0x0003e20000100800 */
[--C-:B------:R-:W-:Y:S01]  /*12fc0*/  @!P5 IMAD.IADD R6, R6, 0x1, -R8.reuse ;  /* 0x000000010606d824 */ /* 0x100fe200078e0a08 */
[----:B------:R-:W-:Y:S01]  /*12fd0*/  ISETP.GE.AND P5, PT, R3, RZ, PT ;  /* 0x000000ff0300720c */ /* 0x000fe20003fa6270 */
[----:B------:R-:W-:Y:S01]  /*12fe0*/  IMAD R3, R8, R21, R19 ;  /* 0x0000001508037224 */ /* 0x000fe200078e0213 */
[----:B------:R-:W-:Y:S01]  /*12ff0*/  ISETP.GE.AND P3, PT, R17, RZ, PT ;  /* 0x000000ff1100720c */ /* 0x000fe20003f66270 */
[----:B0-----:R-:W-:Y:S01]  /*13000*/  VIADD R14, R0, 0x16b ;  /* 0x0000016b000e7836 */ /* 0x001fe20000000000 */
[----:B------:R-:W-:Y:S01]  /*13010*/  ISETP.GT.U32.AND P2, PT, R8, R6, PT ;  /* 0x000000060800720c */ /* 0x000fe20003f44070 */
[----:B------:R-:W-:-:S02]  /*13020*/  @!P6 IMAD.IADD R5, R5, 0x1, -R8 ;  /* 0x000000010505e824 */ /* 0x000fc400078e0a08 */
[----:B------:R-:W-:Y:S01]  /*13030*/  VIADD R2, R0, 0x16c ;  /* 0x0000016c00027836 */ /* 0x000fe20000000000 */
[----:B------:R-:W-:Y:S01]  /*13040*/  IABS R12, R14 ;  /* 0x0000000e000c7213 */ /* 0x000fe20000000000 */
[----:B-1----:R-:W-:Y:S01]  /*13050*/  IMAD.MOV.U32 R13, RZ, RZ, R15 ;  /* 0x000000ffff0d7224 */ /* 0x002fe200078e000f */
[C---:B------:R-:W-:Y:S01]  /*13060*/  ISETP.GT.U32.AND P6, PT, R8.reuse, R5, PT ;  /* 0x000000050800720c */ /* 0x040fe20003fc4070 */
[----:B------:R-:W-:Y:S01]  /*13070*/  @!P0 IMAD.MOV R7, RZ, RZ, -R7 ;  /* 0x000000ffff078224 */ /* 0x000fe200078e0a07 */
[----:B------:R-:W-:Y:S01]  /*13080*/  IABS R17, R2 ;  /* 0x0000000200117213 */ /* 0x000fe20000000000 */
[----:B------:R-:W-:Y:S01]  /*13090*/  @!P1 IMAD.MOV R13, RZ, RZ, -R13 ;  /* 0x000000ffff0d9224 */ /* 0x000fe200078e0a0d */
[----:B------:R-:W-:Y:S01]  /*130a0*/  ISETP.GT.U32.AND P1, PT, R8, R3, PT ;  /* 0x000000030800720c */ /* 0x000fe20003f24070 */
[----:B------:R-:W-:Y:S01]  /*130b0*/  IMAD.HI.U32 R18, R9, R12, RZ ;  /* 0x0000000c09127227 */ /* 0x000fe200078e00ff */
[----:B------:R-:W-:Y:S02]  /*130c0*/  ISETP.GE.AND P0, PT, R11, RZ, PT ;  /* 0x000000ff0b00720c */ /* 0x000fe40003f06270 */
[----:B------:R0:W-:Y:S01]  /*130d0*/  STL [R1+0xa0c], R13 ;  /* 0x000a0c0d01007387 */ /* 0x0001e20000100800 */
[----:B------:R-:W-:Y:S01]  /*130e0*/  @!P3 IMAD.MOV R10, RZ, RZ, -R10 ;  /* 0x000000ffff0ab224 */ /* 0x000fe200078e0a0a */
[----:B------:R-:W-:Y:S01]  /*130f0*/  ISETP.GE.AND P3, PT, R16, RZ, PT ;  /* 0x000000ff1000720c */ /* 0x000fe20003f66270 */
[----:B------:R-:W-:Y:S01]  /*13100*/  IMAD.MOV R18, RZ, RZ, -R18 ;  /* 0x000000ffff127224 */ /* 0x000fe200078e0a12 */
[----:B------:R1:W-:Y:S01]  /*13110*/  STL [R1+0xa1c], R7 ;  /* 0x000a1c0701007387 */ /* 0x0003e20000100800 */
[----:B------:R-:W-:-:S02]  /*13120*/  @!P6 IMAD.IADD R5, R5, 0x1, -R8 ;  /* 0x000000010505e824 */ /* 0x000fc400078e0a08 */
[----:B------:R-:W-:Y:S01]  /*13130*/  IMAD R12, R8, R18, R12 ;  /* 0x00000012080c7224 */ /* 0x000fe200078e020c */
[----:B------:R2:W-:Y:S01]  /*13140*/  STL [R1+0xa2c], R10 ;  /* 0x000a2c0a01007387 */ /* 0x0005e20000100800 */
[--C-:B------:R-:W-:Y:S02]  /*13150*/  @!P1 IMAD.IADD R3, R3, 0x1, -R8.reuse ;  /* 0x0000000103039824 */ /* 0x100fe400078e0a08 */
[----:B------:R-:W-:Y:S01]  /*13160*/  @!P2 IMAD.IADD R6, R6, 0x1, -R8 ;  /* 0x000000010606a824 */ /* 0x000fe200078e0a08 */
[C---:B------:R-:W-:Y:S01]  /*13170*/  ISETP.GT.U32.AND P6, PT, R8.reuse, R12, PT ;  /* 0x0000000c0800720c */ /* 0x040fe20003fc4070 */
[----:B0-----:R-:W-:Y:S01]  /*13180*/  IMAD.MOV.U32 R13, RZ, RZ, R5 ;  /* 0x000000ffff0d7224 */ /* 0x001fe200078e0005 */
[----:B------:R-:W-:Y:S01]  /*13190*/  ISETP.GT.U32.AND P1, PT, R8, R3, PT ;  /* 0x000000030800720c */ /* 0x000fe20003f24070 */
[----:B-1----:R-:W-:Y:S01]  /*131a0*/  VIADD R7, R0, 0x16d ;  /* 0x0000016d00077836 */ /* 0x002fe20000000000 */
[----:B------:R-:W-:Y:S01]  /*131b0*/  ISETP.GE.AND P2, PT, R14, RZ, PT ;  /* 0x000000ff0e00720c */ /* 0x000fe20003f46270 */
[----:B------:R-:W-:-:S02]  /*131c0*/  IMAD.MOV.U32 R15, RZ, RZ, R6 ;  /* 0x000000ffff0f7224 */ /* 0x000fc400078e0006 */
[----:B--2---:R-:W-:Y:S01]  /*131d0*/  IMAD.HI.U32 R10, R9, R17, RZ ;  /* 0x00000011090a7227 */ /* 0x004fe200078e00ff */
[----:B------:R-:W-:-:S03]  /*131e0*/  IABS R11, R7 ;  /* 0x00000007000b7213 */ /* 0x000fc60000000000 */
[----:B------:R-:W-:Y:S02]  /*131f0*/  IMAD.MOV R10, RZ, RZ, -R10 ;  /* 0x000000ffff0a7224 */ /* 0x000fe400078e0a0a */
[----:B------:R-:W-:Y:S02]  /*13200*/  @!P0 IMAD.MOV R13, RZ, RZ, -R13 ;  /* 0x000000ffff0d8224 */ /* 0x000fe400078e0a0d */
[----:B------:R-:W-:Y:S02]  /*13210*/  IMAD R17, R8, R10, R17 ;  /* 0x0000000a08117224 */ /* 0x000fe400078e0211 */
[----:B------:R-:W-:-:S03]  /*13220*/  IMAD.HI.U32 R5, R9, R11, RZ ;  /* 0x0000000b09057227 */ /* 0x000fc600078e00ff */
[----:B------:R-:W-:Y:S01]  /*13230*/  ISETP.GT.U32.AND P0, PT, R8, R17, PT ;  /* 0x000000110800720c */ /* 0x000fe20003f04070 */
[----:B------:R-:W-:Y:S01]  /*13240*/  @!P5 IMAD.MOV R15, RZ, RZ, -R15 ;  /* 0x000000ffff0fd224 */ /* 0x000fe200078e0a0f */
[----:B------:R-:W-:Y:S01]  /*13250*/  ISETP.GE.AND P5, PT, R2, RZ, PT ;  /* 0x000000ff0200720c */ /* 0x000fe20003fa6270 */
[----:B------:R-:W-:Y:S02]  /*13260*/  IMAD.MOV R5, RZ, RZ, -R5 ;  /* 0x000000ffff057224 */ /* 0x000fe400078e0a05 */
[--C-:B------:R-:W-:Y:S01]  /*13270*/  @!P1 IMAD.IADD R3, R3, 0x1, -R8.reuse ;  /* 0x0000000103039824 */ /* 0x100fe200078e0a08 */
[----:B------:R0:W-:Y:S01]  /*13280*/  STL [R1+0x184], R15 ;  /* 0x0001840f01007387 */ /* 0x0001e20000100800 */
[----:B------:R-:W-:Y:S01]  /*13290*/  VIADD R6, R0, 0x16e ;  /* 0x0000016e00067836 */ /* 0x000fe20000000000 */
[----:B------:R-:W-:Y:S01]  /*132a0*/  ISETP.GE.AND P1, PT, R7, RZ, PT ;  /* 0x000000ff0700720c */ /* 0x000fe20003f26270 */
[----:B------:R-:W-:Y:S01]  /*132b0*/  @!P6 IMAD.IADD R12, R12, 0x1, -R8 ;  /* 0x000000010c0ce824 */ /* 0x000fe200078e0a08 */
[----:B------:R1:W-:Y:S01]  /*132c0*/  STL [R1+0x188], R13 ;  /* 0x0001880d01007387 */ /* 0x0003e20000100800 */
[----:B------:R-:W-:-:S02]  /*132d0*/  IMAD R11, R8, R5, R11 ;  /* 0x00000005080b7224 */ /* 0x000fc400078e020b */
[--C-:B------:R-:W-:Y:S01]  /*132e0*/  @!P0 IMAD.IADD R17, R17, 0x1, -R8.reuse ;  /* 0x0000000111118824 */ /* 0x100fe200078e0a08 */
[----:B------:R-:W-:Y:S01]  /*132f0*/  ISETP.GT.U32.AND P6, PT, R8, R12, PT ;  /* 0x0000000c0800720c */ /* 0x000fe20003fc4070 */
[----:B------:R-:W-:Y:S02]  /*13300*/  VIADD R2, R0, 0x16f ;  /* 0x0000016f00027836 */ /* 0x000fe40000000000 */
[----:B0-----:R-:W-:Y:S01]  /*13310*/  IMAD.MOV.U32 R15, RZ, RZ, R3 ;  /* 0x000000ffff0f7224 */ /* 0x001fe200078e0003 */
[----:B------:R-:W-:Y:S01]  /*13320*/  ISETP.GT.U32.AND P0, PT, R8, R17, PT ;  /* 0x000000110800720c */ /* 0x000fe20003f04070 */
[----:B------:R-:W-:Y:S01]  /*13330*/  VIADD R14, R0, 0x170 ;  /* 0x00000170000e7836 */ /* 0x000fe20000000000 */
[----:B-1----:R-:W-:Y:S01]  /*13340*/  IABS R13, R6 ;  /* 0x00000006000d7213 */ /* 0x002fe20000000000 */
[----:B------:R-:W-:Y:S01]  /*13350*/  @!P3 IMAD.MOV R15, RZ, RZ, -R15 ;  /* 0x000000ffff0fb224 */ /* 0x000fe200078e0a0f */
[----:B------:R-:W-:Y:S01]  /*13360*/  ISETP.GT.U32.AND P3, PT, R8, R11, PT ;  /* 0x0000000b0800720c */ /* 0x000fe20003f64070 */
[----:B------:R-:W-:Y:S01]  /*13370*/  VIADD R19, R0, 0x17c ;  /* 0x0000017c00137836 */ /* 0x000fe20000000000 */
[----:B------:R-:W-:Y:S01]  /*13380*/  IABS R10, R2 ;  /* 0x00000002000a7213 */ /* 0x000fe20000000000 */
[----:B------:R-:W-:Y:S01]  /*13390*/  IMAD.MOV.U32 R7, RZ, RZ, R13 ;  /* 0x000000ffff077224 */ /* 0x000fe200078e000d */
[----:B------:R-:W-:Y:S01]  /*133a0*/  IABS R5, R14 ;  /* 0x0000000e00057213 */ /* 0x000fe20000000000 */
[----:B------:R-:W-:Y:S01]  /*133b0*/  @!P6 IMAD.IADD R12, R12, 0x1, -R8 ;  /* 0x000000010c0ce824 */ /* 0x000fe200078e0a08 */
[----:B------:R-:W-:Y:S01]  /*133c0*/  STL [R1+0xa3c], R15 ;  /* 0x000a3c0f01007387 */ /* 0x000fe20000100800 */
[----:B------:R-:W-:Y:S01]  /*133d0*/  IMAD.HI.U32 R13, R9, R7, RZ ;  /* 0x00000007090d7227 */ /* 0x000fe200078e00ff */
[----:B------:R-:W-:-:S03]  /*133e0*/  ISETP.GE.AND P6, PT, R6, RZ, PT ;  /* 0x000000ff0600720c */ /* 0x000fc60003fc6270 */
[----:B------:R-:W-:Y:S02]  /*133f0*/  IMAD.MOV R13, RZ, RZ, -R13 ;  /* 0x000000ffff0d7224 */ /* 0x000fe400078e0a0d */
[----:B------:R-:W-:Y:S02]  /*13400*/  @!P3 IMAD.IADD R11, R11, 0x1, -R8 ;  /* 0x000000010b0bb824 */ /* 0x000fe400078e0a08 */
[----:B------:R-:W-:-:S03]  /*13410*/  IMAD.HI.U32 R3, R9, R10, RZ ;  /* 0x0000000a09037227 */ /* 0x000fc600078e00ff */
[C---:B------:R-:W-:Y:S01]  /*13420*/  ISETP.GT.U32.AND P3, PT, R8.reuse, R11, PT ;  /* 0x0000000b0800720c */ /* 0x040fe20003f64070 */
[----:B------:R-:W-:Y:S02]  /*13430*/  IMAD R7, R8, R13, R7 ;  /* 0x0000000d08077224 */ /* 0x000fe400078e0207 */
[----:B------:R-:W-:Y:S01]  /*13440*/  @!P2 IMAD.MOV R12, RZ, RZ, -R12 ;  /* 0x000000ffff0ca224 */ /* 0x000fe200078e0a0c */
[----:B------:R-:W-:Y:S01]  /*13450*/  ISETP.GE.AND P2, PT, R2, RZ, PT ;  /* 0x000000ff0200720c */ /* 0x000fe20003f46270 */
[----:B------:R-:W-:Y:S02]  /*13460*/  IMAD.MOV R3, RZ, RZ, -R3 ;  /* 0x000000ffff037224 */ /* 0x000fe400078e0a03 */
[----:B------:R-:W-:Y:S01]  /*13470*/  @!P0 IMAD.IADD R17, R17, 0x1, -R8 ;  /* 0x0000000111118824 */ /* 0x000fe200078e0a08 */
[C---:B------:R-:W-:Y:S01]  /*13480*/  ISETP.GT.U32.AND P0, PT, R8.reuse, R7, PT ;  /* 0x000000070800720c */ /* 0x040fe20003f04070 */
[----:B------:R-:W-:Y:S01]  /*13490*/  IMAD.HI.U32 R2, R9, R5, RZ ;  /* 0x0000000509027227 */ /* 0x000fe200078e00ff */
[----:B------:R0:W-:Y:S03]  /*134a0*/  STL [R1+0xa4c], R12 ;  /* 0x000a4c0c01007387 */ /* 0x0001e60000100800 */
[----:B------:R-:W-:-:S02]  /*134b0*/  IMAD R10, R8, R3, R10 ;  /* 0x00000003080a7224 */ /* 0x000fc400078e020a */
[----:B------:R-:W-:Y:S02]  /*134c0*/  IMAD.MOV R2, RZ, RZ, -R2 ;  /* 0x000000ffff027224 */ /* 0x000fe400078e0a02 */
[--C-:B------:R-:W-:Y:S02]  /*134d0*/  @!P3 IMAD.IADD R11, R11, 0x1, -R8.reuse ;  /* 0x000000010b0bb824 */ /* 0x100fe400078e0a08 */
[C---:B------:R-:W-:Y:S02]  /*134e0*/  IMAD R3, R8.reuse, R2, R5 ;  /* 0x0000000208037224 */ /* 0x040fe400078e0205 */
[----:B0-----:R-:W-:Y:S02]  /*134f0*/  IMAD.MOV.U32 R12, RZ, RZ, R17 ;  /* 0x000000ffff0c7224 */ /* 0x001fe400078e0011 */
[----:B------:R-:W-:Y:S01]  /*13500*/  @!P0 IMAD.IADD R7, R7, 0x1, -R8 ;  /* 0x0000000107078824 */ /* 0x000fe200078e0a08 */
[C---:B------:R-:W-:Y:S01]  /*13510*/  ISETP.GT.U32.AND P3, PT, R8.reuse, R3, PT ;  /* 0x000000030800720c */ /* 0x040fe20003f64070 */
[----:B------:R-:W-:Y:S01]  /*13520*/  @!P5 IMAD.MOV R12, RZ, RZ, -R12 ;  /* 0x000000ffff0cd224 */ /* 0x000fe200078e0a0c */
[----:B------:R-:W-:Y:S01]  /*13530*/  ISETP.GT.U32.AND P5, PT, R8, R10, PT ;  /* 0x0000000a0800720c */ /* 0x000fe20003fa4070 */
[----:B------:R-:W-:Y:S01]  /*13540*/  VIADD R13, R0, 0x171 ;  /* 0x00000171000d7836 */ /* 0x000fe20000000000 */
[----:B------:R-:W-:Y:S01]  /*13550*/  ISETP.GT.U32.AND P0, PT, R8, R7, PT ;  /* 0x000000070800720c */ /* 0x000fe20003f04070 */
[C---:B------:R-:W-:Y:S01]  /*13560*/  VIADD R6, R0.reuse, 0x172 ;  /* 0x0000017200067836 */ /* 0x040fe20000000000 */
[----:B------:R0:W-:Y:S01]  /*13570*/  STL [R1+0xa5c], R12 ;  /* 0x000a5c0c01007387 */ /* 0x0001e20000100800 */
[----:B------:R-:W-:Y:S01]  /*13580*/  VIADD R5, R0, 0x173 ;  /* 0x0000017300057836 */ /* 0x000fe20000000000 */
[----:B------:R-:W-:Y:S01]  /*13590*/  IABS R17, R13 ;  /* 0x0000000d00117213 */ /* 0x000fe20000000000 */
[----:B------:R-:W-:-:S02]  /*135a0*/  IMAD.MOV.U32 R16, RZ, RZ, R11 ;  /* 0x000000ffff107224 */ /* 0x000fc400078e000b */
[----:B------:R-:W-:Y:S01]  /*135b0*/  IMAD.U32 R28, RZ, RZ, UR8 ;  /* 0x00000008ff1c7e24 */ /* 0x000fe2000f8e00ff */
[----:B------:R-:W-:Y:S01]  /*135c0*/  IABS R2, R5 ;  /* 0x0000000500027213 */ /* 0x000fe20000000000 */
[--C-:B------:R-:W-:Y:S02]  /*135d0*/  @!P3 IMAD.IADD R3, R3, 0x1, -R8.reuse ;  /* 0x000000010303b824 */ /* 0x100fe400078e0a08 */
[----:B------:R-:W-:Y:S01]  /*135e0*/  @!P5 IMAD.IADD R10, R10, 0x1, -R8 ;  /* 0x000000010a0ad824 */ /* 0x000fe200078e0a08 */
[----:B0-----:R-:W-:Y:S01]  /*135f0*/  IABS R12, R6 ;  /* 0x00000006000c7213 */ /* 0x001fe20000000000 */
[C---:B------:R-:W-:Y:S01]  /*13600*/  IMAD.HI.U32 R15, R9.reuse, R17, RZ ;  /* 0x00000011090f7227 */ /* 0x040fe200078e00ff */
[C---:B------:R-:W-:Y:S02]  /*13610*/  ISETP.GT.U32.AND P3, PT, R8.reuse, R3, PT ;  /* 0x000000030800720c */ /* 0x040fe40003f64070 */
[----:B------:R-:W-:Y:S01]  /*13620*/  ISETP.GT.U32.AND P5, PT, R8, R10, PT ;  /* 0x0000000a0800720c */ /* 0x000fe20003fa4070 */
[----:B------:R-:W-:-:S04]  /*13630*/  IMAD.HI.U32 R11, R9, R12, RZ ;  /* 0x0000000c090b7227 */ /* 0x000fc800078e00ff */
[----:B------:R-:W-:Y:S01]  /*13640*/  @!P1 IMAD.MOV R16, RZ, RZ, -R16 ;  /* 0x000000ffff109224 */ /* 0x000fe200078e0a10 */
[----:B------:R-:W-:Y:S01]  /*13650*/  ISETP.GE.AND P1, PT, R14, RZ, PT ;  /* 0x000000ff0e00720c */ /* 0x000fe20003f26270 */
[----:B------:R-:W-:Y:S02]  /*13660*/  IMAD.MOV R15, RZ, RZ, -R15 ;  /* 0x000000ffff0f7224 */ /* 0x000fe400078e0a0f */
[----:B------:R-:W-:Y:S01]  /*13670*/  IMAD.HI.U32 R14, R9, R2, RZ ;  /* 0x00000002090e7227 */ /* 0x000fe200078e00ff */
[----:B------:R0:W-:Y:S03]  /*13680*/  STL [R1+0xa6c], R16 ;  /* 0x000a6c1001007387 */ /* 0x0001e60000100800 */
[----:B------:R-:W-:Y:S02]  /*13690*/  IMAD.MOV R11, RZ, RZ, -R11 ;  /* 0x000000ffff0b7224 */ /* 0x000fe400078e0a0b */
[----:B------:R-:W-:Y:S01]  /*136a0*/  @!P0 IMAD.IADD R7, R7, 0x1, -R8 ;  /* 0x0000000107078824 */ /* 0x000fe200078e0a08 */
[----:B------:R-:W-:Y:S01]  /*136b0*/  ISETP.GE.AND P0, PT, R13, RZ, PT ;  /* 0x000000ff0d00720c */ /* 0x000fe20003f06270 */
[----:B------:R-:W-:-:S02]  /*136c0*/  IMAD R17, R8, R15, R17 ;  /* 0x0000000f08117224 */ /* 0x000fc400078e0211 */
[----:B------:R-:W-:Y:S02]  /*136d0*/  IMAD.MOV R14, RZ, RZ, -R14 ;  /* 0x000000ffff0e7224 */ /* 0x000fe400078e0a0e */
[----:B------:R-:W-:Y:S02]  /*136e0*/  IMAD R12, R8, R11, R12 ;  /* 0x0000000b080c7224 */ /* 0x000fe400078e020c */
[----:B------:R-:W-:Y:S02]  /*136f0*/  IMAD.MOV.U32 R18, RZ, RZ, R7 ;  /* 0x000000ffff127224 */ /* 0x000fe400078e0007 */
[----:B------:R-:W-:Y:S01]  /*13700*/  @!P5 IMAD.IADD R10, R10, 0x1, -R8 ;  /* 0x000000010a0ad824 */ /* 0x000fe200078e0a08 */
[C---:B------:R-:W-:Y:S01]  /*13710*/  ISETP.GT.U32.AND P5, PT, R8.reuse, R17, PT ;  /* 0x000000110800720c */ /* 0x040fe20003fa4070 */
[C---:B------:R-:W-:Y:S02]  /*13720*/  IMAD R2, R8.reuse, R14, R2 ;  /* 0x0000000e08027224 */ /* 0x040fe400078e0202 */
[----:B------:R-:W-:Y:S01]  /*13730*/  @!P6 IMAD.MOV R18, RZ, RZ, -R18 ;  /* 0x000000ffff12e224 */ /* 0x000fe200078e0a12 */
[C---:B------:R-:W-:Y:S01]  /*13740*/  ISETP.GT.U32.AND P6, PT, R8.reuse, R12, PT ;  /* 0x0000000c0800720c */ /* 0x040fe20003fc4070 */
[----:B------:R-:W-:Y:S01]  /*13750*/  @!P3 IMAD.IADD R3, R3, 0x1, -R8 ;  /* 0x000000010303b824 */ /* 0x000fe200078e0a08 */
[----:B------:R-:W-:Y:S01]  /*13760*/  ISETP.GT.U32.AND P3, PT, R8, R2, PT ;  /* 0x000000020800720c */ /* 0x000fe20003f64070 */
[----:B------:R-:W-:Y:S01]  /*13770*/  VIADD R15, R0, 0x174 ;  /* 0x00000174000f7836 */ /* 0x000fe20000000000 */
[----:B------:R1:W-:Y:S01]  /*13780*/  STL [R1+0xa7c], R18 ;  /* 0x000a7c1201007387 */ /* 0x0003e20000100800 */
[----:B0-----:R-:W-:-:S02]  /*13790*/  IMAD.MOV.U32 R16, RZ, RZ, R10 ;  /* 0x000000ffff107224 */ /* 0x001fc400078e000a */
[----:B------:R-:W-:Y:S01]  /*137a0*/  VIADD R14, R0, 0x175 ;  /* 0x00000175000e7836 */ /* 0x000fe20000000000 */
[----:B------:R-:W-:Y:S01]  /*137b0*/  IABS R7, R15 ;  /* 0x0000000f00077213 */ /* 0x000fe20000000000 */
[----:B------:R-:W-:Y:S01]  /*137c0*/  @!P2 IMAD.MOV R16, RZ, RZ, -R16 ;  /* 0x000000ffff10a224 */ /* 0x000fe200078e0a10 */
[----:B------:R-:W-:Y:S01]  /*137d0*/  ISETP.GE.AND P2, PT, R6, RZ, PT ;  /* 0x000000ff0600720c */ /* 0x000fe20003f46270 */
[--C-:B------:R-:W-:Y:S01]  /*137e0*/  @!P5 IMAD.IADD R17, R17, 0x1, -R8.reuse ;  /* 0x000000011111d824 */ /* 0x100fe200078e0a08 */
[----:B------:R-:W-:Y:S01]  /*137f0*/  ISETP.GE.AND P5, PT, R5, RZ, PT ;  /* 0x000000ff0500720c */ /* 0x000fe20003fa6270 */
[--C-:B------:R-:W-:Y:S01]  /*13800*/  @!P6 IMAD.IADD R12, R12, 0x1, -R8.reuse ;  /* 0x000000010c0ce824 */ /* 0x100fe200078e0a08 */
[----:B------:R-:W-:Y:S01]  /*13810*/  IABS R6, R14 ;  /* 0x0000000e00067213 */ /* 0x000fe20000000000 */
[----:B------:R-:W-:Y:S01]  /*13820*/  IMAD.HI.U32 R5, R9, R7, RZ ;  /* 0x0000000709057227 */ /* 0x000fe200078e00ff */
[----:B------:R-:W-:Y:S01]  /*13830*/  ISETP.GT.U32.AND P6, PT, R8, R17, PT ;  /* 0x000000110800720c */ /* 0x000fe20003fc4070 */
[----:B------:R0:W-:Y:S02]  /*13840*/  STL [R1+0xa8c], R16 ;  /* 0x000a8c1001007387 */ /* 0x0001e40000100800 */
[----:B------:R-:W-:Y:S01]  /*13850*/  @!P3 IMAD.IADD R2, R2, 0x1, -R8 ;  /* 0x000000010202b824 */ /* 0x000fe200078e0a08 */
[----:B------:R-:W-:Y:S01]  /*13860*/  ISETP.GT.U32.AND P3, PT, R8, R12, PT ;  /* 0x0000000c0800720c */ /* 0x000fe20003f64070 */
[----:B------:R-:W-:-:S02]  /*13870*/  IMAD.MOV R5, RZ, RZ, -R5 ;  /* 0x000000ffff057224 */ /* 0x000fc400078e0a05 */
[----:B------:R-:W-:-:S04]  /*13880*/  IMAD.HI.U32 R10, R9, R6, RZ ;  /* 0x00000006090a7227 */ /* 0x000fc800078e00ff */
[C---:B------:R-:W-:Y:S02]  /*13890*/  IMAD R5, R8.reuse, R5, R7 ;  /* 0x0000000508057224 */ /* 0x040fe400078e0207 */
[----:B------:R-:W-:Y:S02]  /*138a0*/  IMAD.MOV R7, RZ, RZ, -R10 ;  /* 0x000000ffff077224 */ /* 0x000fe400078e0a0a */
[----:B------:R-:W-:Y:S02]  /*138b0*/  IMAD.MOV.U32 R13, RZ, RZ, R3 ;  /* 0x000000ffff0d7224 */ /* 0x000fe400078e0003 */
[C---:B------:R-:W-:Y:S02]  /*138c0*/  IMAD R6, R8.reuse, R7, R6 ;  /* 0x0000000708067224 */ /* 0x040fe400078e0206 */
[----:B------:R-:W-:Y:S01]  /*138d0*/  @!P1 IMAD.MOV R13, RZ, RZ, -R13 ;  /* 0x000000ffff0d9224 */ /* 0x000fe200078e0a0d */
[----:B------:R-:W-:Y:S01]  /*138e0*/  ISETP.GT.U32.AND P1, PT, R8, R2, PT ;  /* 0x000000020800720c */ /* 0x000fe20003f24070 */
[--C-:B------:R-:W-:Y:S01]  /*138f0*/  @!P3 IMAD.IADD R12, R12, 0x1, -R8.reuse ;  /* 0x000000010c0cb824 */ /* 0x100fe200078e0a08 */
[----:B------:R-:W-:Y:S01]  /*13900*/  ISETP.GT.U32.AND P3, PT, R8, R6, PT ;  /* 0x000000060800720c */ /* 0x000fe20003f64070 */
[----:B------:R-:W-:Y:S01]  /*13910*/  VIADD R11, R0, 0x176 ;  /* 0x00000176000b7836 */ /* 0x000fe20000000000 */
[----:B------:R2:W-:Y:S01]  /*13920*/  STL [R1+0x18c], R13 ;  /* 0x00018c0d01007387 */ /* 0x0005e20000100800 */
[----:B------:R-:W-:Y:S01]  /*13930*/  @!P6 IMAD.IADD R17, R17, 0x1, -R8 ;  /* 0x000000011111e824 */ /* 0x000fe200078e0a08 */
[----:B------:R-:W-:Y:S01]  /*13940*/  ISETP.GT.U32.AND P6, PT, R8, R5, PT ;  /* 0x000000050800720c */ /* 0x000fe20003fc4070 */
[C---:B------:R-:W-:Y:S01]  /*13950*/  VIADD R7, R0.reuse, 0x178 ;  /* 0x0000017800077836 */ /* 0x040fe20000000000 */
[----:B------:R-:W-:Y:S01]  /*13960*/  IABS R3, R11 ;  /* 0x0000000b00037213 */ /* 0x000fe20000000000 */
[----:B------:R-:W-:-:S02]  /*13970*/  VIADD R10, R0, 0x177 ;  /* 0x00000177000a7836 */ /* 0x000fc40000000000 */
[----:B-1----:R-:W-:Y:S02]  /*13980*/  IMAD.MOV.U32 R18, RZ, RZ, R17 ;  /* 0x000000ffff127224 */ /* 0x002fe400078e0011 */
[--C-:B------:R-:W-:Y:S01]  /*13990*/  @!P1 IMAD.IADD R2, R2, 0x1, -R8.reuse ;  /* 0x0000000102029824 */ /* 0x100fe200078e0a08 */
[----:B------:R-:W-:Y:S01]  /*139a0*/  ISETP.GE.AND P1, PT, R15, RZ, PT ;  /* 0x000000ff0f00720c */ /* 0x000fe20003f26270 */
[C---:B0-----:R-:W-:Y:S01]  /*139b0*/  IMAD.HI.U32 R16, R9.reuse, R3, RZ ;  /* 0x0000000309107227 */ /* 0x041fe200078e00ff */
[----:B------:R-:W-:Y:S02]  /*139c0*/  IABS R15, R7 ;  /* 0x00000007000f7213 */ /* 0x000fe40000000000 */
[----:B--2---:R-:W-:Y:S01]  /*139d0*/  IABS R13, R10 ;  /* 0x0000000a000d7213 */ /* 0x004fe20000000000 */
[----:B------:R-:W-:Y:S02]  /*139e0*/  @!P3 IMAD.IADD R6, R6, 0x1, -R8 ;  /* 0x000000010606b824 */ /* 0x000fe400078e0a08 */
[----:B------:R-:W-:Y:S01]  /*139f0*/  @!P0 IMAD.MOV R18, RZ, RZ, -R18 ;  /* 0x000000ffff128224 */ /* 0x000fe200078e0a12 */
[----:B------:R-:W-:Y:S01]  /*13a00*/  ISETP.GE.AND P0, PT, R14, RZ, PT ;  /* 0x000000ff0e00720c */ /* 0x000fe20003f06270 */
[----:B------:R-:W-:Y:S01]  /*13a10*/  IMAD.MOV R16, RZ, RZ, -R16 ;  /* 0x000000ffff107224 */ /* 0x000fe200078e0a10 */
[----:B------:R-:W-:Y:S01]  /*13a20*/  ISETP.GT.U32.AND P3, PT, R8, R6, PT ;  /* 0x000000060800720c */ /* 0x000fe20003f64070 */
[----:B------:R-:W-:Y:S01]  /*13a30*/  IMAD.MOV.U32 R14, RZ, RZ, R15 ;  /* 0x000000ffff0e7224 */ /* 0x000fe200078e000f */
[----:B------:R-:W-:Y:S01]  /*13a40*/  STL [R1+0x190], R18 ;  /* 0x0001901201007387 */ /* 0x000fe20000100800 */
[----:B------:R-:W-:-:S04]  /*13a50*/  IMAD.HI.U32 R15, R9, R13, RZ ;  /* 0x0000000d090f7227 */ /* 0x000fc800078e00ff */
[C---:B------:R-:W-:Y:S02]  /*13a60*/  IMAD R3, R8.reuse, R16, R3 ;  /* 0x0000001008037224 */ /* 0x040fe400078e0203 */
[----:B------:R-:W-:Y:S02]  /*13a70*/  IMAD.MOV R15, RZ, RZ, -R15 ;  /* 0x000000ffff0f7224 */ /* 0x000fe400078e0a0f */
[----:B------:R-:W-:Y:S02]  /*13a80*/  @!P6 IMAD.IADD R5, R5, 0x1, -R8 ;  /* 0x000000010505e824 */ /* 0x000fe400078e0a08 */
[----:B------:R-:W-:Y:S01]  /*13a90*/  @!P2 IMAD.MOV R12, RZ, RZ, -R12 ;  /* 0x000000ffff0ca224 */ /* 0x000fe200078e0a0c */
[C---:B------:R-:W-:Y:S01]  /*13aa0*/  ISETP.GT.U32.AND P2, PT, R8.reuse, R3, PT ;  /* 0x000000030800720c */ /* 0x040fe20003f44070 */
[C---:B------:R-:W-:Y:S01]  /*13ab0*/  IMAD R13, R8.reuse, R15, R13 ;  /* 0x0000000f080d7224 */ /* 0x040fe200078e020d */
[----:B------:R-:W-:Y:S01]  /*13ac0*/  ISETP.GT.U32.AND P6, PT, R8, R5, PT ;  /* 0x000000050800720c */ /* 0x000fe20003fc4070 */
[----:B------:R-:W-:Y:S01]  /*13ad0*/  @!P3 IMAD.IADD R6, R6, 0x1, -R8 ;  /* 0x000000010606b824 */ /* 0x000fe200078e0a08 */
[----:B------:R0:W-:Y:S01]  /*13ae0*/  STL [R1+0xa9c], R12 ;  /* 0x000a9c0c01007387 */ /* 0x0001e20000100800 */
[----:B------:R-:W-:Y:S01]  /*13af0*/  IMAD.HI.U32 R16, R9, R14, RZ ;  /* 0x0000000e09107227 */ /* 0x000fe200078e00ff */
[----:B------:R-:W-:-:S03]  /*13b00*/  ISETP.GT.U32.AND P3, PT, R8, R13, PT ;  /* 0x0000000d0800720c */ /* 0x000fc60003f64070 */
[----:B------:R-:W-:Y:S01]  /*13b10*/  @!P5 IMAD.MOV R2, RZ, RZ, -R2 ;  /* 0x000000ffff02d224 */ /* 0x000fe200078e0a02 */
[----:B------:R-:W-:Y:S01]  /*13b20*/  ISETP.GE.AND P5, PT, R11, RZ, PT ;  /* 0x000000ff0b00720c */ /* 0x000fe20003fa6270 */
[----:B------:R-:W-:Y:S02]  /*13b30*/  IMAD.MOV R16, RZ, RZ, -R16 ;  /* 0x000000ffff107224 */ /* 0x000fe400078e0a10 */
[--C-:B------:R-:W-:Y:S01]  /*13b40*/  @!P2 IMAD.IADD R3, R3, 0x1, -R8.reuse ;  /* 0x000000010303a824 */ /* 0x100fe200078e0a08 */
[----:B------:R1:W-:Y:S01]  /*13b50*/  STL [R1+0xaac], R2 ;  /* 0x000aac0201007387 */ /* 0x0003e20000100800 */
[----:B0-----:R-:W-:Y:S02]  /*13b60*/  VIADD R12, R0, 0x179 ;  /* 0x00000179000c7836 */ /* 0x001fe40000000000 */
[--C-:B------:R-:W-:Y:S01]  /*13b70*/  @!P6 IMAD.IADD R5, R5, 0x1, -R8.reuse ;  /* 0x000000010505e824 */ /* 0x100fe200078e0a08 */
[----:B------:R-:W-:Y:S01]  /*13b80*/  ISETP.GT.U32.AND P2, PT, R8, R3, PT ;  /* 0x000000030800720c */ /* 0x000fe20003f44070 */
[----:B------:R-:W-:Y:S01]  /*13b90*/  VIADD R11, R0, 0x17a ;  /* 0x0000017a000b7836 */ /* 0x000fe20000000000 */
[----:B------:R-:W-:Y:S01]  /*13ba0*/  IABS R23, R12 ;  /* 0x0000000c00177213 */ /* 0x000fe20000000000 */
[----:B------:R-:W-:Y:S01]  /*13bb0*/  @!P3 IMAD.IADD R13, R13, 0x1, -R8 ;  /* 0x000000010d0db824 */ /* 0x000fe200078e0a08 */
[----:B------:R-:W-:Y:S01]  /*13bc0*/  ISETP.GE.AND P6, PT, R10, RZ, PT ;  /* 0x000000ff0a00720c */ /* 0x000fe20003fc6270 */
[----:B------:R-:W-:-:S02]  /*13bd0*/  IMAD.MOV.U32 R17, RZ, RZ, R5 ;  /* 0x000000ffff117224 */ /* 0x000fc400078e0005 */
[C---:B-1----:R-:W-:Y:S01]  /*13be0*/  IMAD R2, R8.reuse, R16, R14 ;  /* 0x0000001008027224 */ /* 0x042fe200078e020e */
[----:B------:R-:W-:Y:S01]  /*13bf0*/  IABS R14, R11 ;  /* 0x0000000b000e7213 */ /* 0x000fe20000000000 */
[----:B------:R-:W-:Y:S01]  /*13c00*/  IMAD.MOV.U32 R5, RZ, RZ, R6 ;  /* 0x000000ffff057224 */ /* 0x000fe200078e0006 */
[C---:B------:R-:W-:Y:S01]  /*13c10*/  ISETP.GT.U32.AND P3, PT, R8.reuse, R13, PT ;  /* 0x0000000d0800720c */ /* 0x040fe20003f64070 */
[----:B------:R-:W-:Y:S01]  /*13c20*/  @!P1 IMAD.MOV R17, RZ, RZ, -R17 ;  /* 0x000000ffff119224 */ /* 0x000fe200078e0a11 */
[----:B------:R-:W-:Y:S01]  /*13c30*/  ISETP.GT.U32.AND P1, PT, R8, R2, PT ;  /* 0x000000020800720c */ /* 0x000fe20003f24070 */
[----:B------:R-:W-:-:S03]  /*13c40*/  IMAD.HI.U32 R15, R9, R23, RZ ;  /* 0x00000017090f7227 */ /* 0x000fc600078e00ff */
[----:B------:R0:W-:Y:S01]  /*13c50*/  STL [R1+0xabc], R17 ;  /* 0x000abc1101007387 */ /* 0x0001e20000100800 */
[----:B------:R-:W-:-:S04]  /*13c60*/  IMAD.HI.U32 R6, R9, R14, RZ ;  /* 0x0000000e09067227 */ /* 0x000fc800078e00ff */
[----:B------:R-:W-:Y:S01]  /*13c70*/  @!P0 IMAD.MOV R5, RZ, RZ, -R5 ;  /* 0x000000ffff058224 */ /* 0x000fe200078e0a05 */
[----:B------:R-:W-:Y:S01]  /*13c80*/  ISETP.GE.AND P0, PT, R7, RZ, PT ;  /* 0x000000ff0700720c */ /* 0x000fe20003f06270 */
[----:B------:R-:W-:Y:S02]  /*13c90*/  IMAD.MOV R7, RZ, RZ, -R15 ;  /* 0x000000ffff077224 */ /* 0x000fe400078e0a0f */
[----:B------:R-:W-:Y:S01]  /*13ca0*/  IMAD.MOV R6, RZ, RZ, -R6 ;  /* 0x000000ffff067224 */ /* 0x000fe200078e0a06 */
[----:B------:R1:W-:Y:S01]  /*13cb0*/  STL [R1+0xacc], R5 ;  /* 0x000acc0501007387 */ /* 0x0003e20000100800 */
[----:B------:R-:W-:Y:S01]  /*13cc0*/  @!P2 IMAD.IADD R3, R3, 0x1, -R8 ;  /* 0x000000010303a824 */ /* 0x000fe200078e0a08 */
[----:B------:R-:W-:Y:S01]  /*13cd0*/  ISETP.GE.AND P2, PT, R12, RZ, PT ;  /* 0x000000ff0c00720c */ /* 0x000fe20003f46270 */
[C---:B------:R-:W-:Y:S02]  /*13ce0*/  IMAD R23, R8.reuse, R7, R23 ;  /* 0x0000000708177224 */ /* 0x040fe400078e0217 */
[----:B------:R-:W-:-:S02]  /*13cf0*/  IMAD R14, R8, R6, R14 ;  /* 0x00000006080e7224 */ /* 0x000fc400078e020e */
[----:B0-----:R-:W-:Y:S01]  /*13d00*/  IMAD.MOV.U32 R17, RZ, RZ, R3 ;  /* 0x000000ffff117224 */ /* 0x001fe200078e0003 */
[----:B------:R-:W-:Y:S01]  /*13d10*/  IABS R3, R19 ;  /* 0x0000001300037213 */ /* 0x000fe20000000000 */
[--C-:B------:R-:W-:Y:S01]  /*13d20*/  @!P3 IMAD.IADD R13, R13, 0x1, -R8.reuse ;  /* 0x000000010d0db824 */ /* 0x100fe200078e0a08 */
[----:B------:R-:W-:Y:S01]  /*13d30*/  ISETP.GT.U32.AND P3, PT, R8, R23, PT ;  /* 0x000000170800720c */ /* 0x000fe20003f64070 */
[----:B------:R-:W-:Y:S02]  /*13d40*/  @!P1 IMAD.IADD R2, R2, 0x1, -R8 ;  /* 0x0000000102029824 */ /* 0x000fe400078e0a08 */
[----:B------:R-:W-:Y:S01]  /*13d50*/  @!P5 IMAD.MOV R17, RZ, RZ, -R17 ;  /* 0x000000ffff11d224 */ /* 0x000fe200078e0a11 */
[----:B------:R-:W-:Y:S01]  /*13d60*/  ISETP.GT.U32.AND P5, PT, R8, R14, PT ;  /* 0x0000000e0800720c */ /* 0x000fe20003fa4070 */
[----:B------:R-:W-:Y:S01]  /*13d70*/  VIADD R10, R0, 0x17b ;  /* 0x0000017b000a7836 */ /* 0x000fe20000000000 */
[----:B------:R-:W-:Y:S01]  /*13d80*/  ISETP.GT.U32.AND P1, PT, R8, R2, PT ;  /* 0x000000020800720c */ /* 0x000fe20003f24070 */
[----:B------:R-:W-:Y:S01]  /*13d90*/  IMAD.MOV.U32 R16, RZ, RZ, R13 ;  /* 0x000000ffff107224 */ /* 0x000fe200078e000d */
[----:B------:R0:W-:Y:S01]  /*13da0*/  STL [R1+0xadc], R17 ;  /* 0x000adc1101007387 */ /* 0x0001e20000100800 */
[----:B------:R-:W-:Y:S01]  /*13db0*/  VIADD R18, R0, 0x17e ;  /* 0x0000017e00127836 */ /* 0x000fe20000000000 */
[----:B-1----:R-:W-:Y:S01]  /*13dc0*/  IABS R5, R10 ;  /* 0x0000000a00057213 */ /* 0x002fe20000000000 */
[----:B------:R-:W-:Y:S01]  /*13dd0*/  @!P6 IMAD.MOV R16, RZ, RZ, -R16 ;  /* 0x000000ffff10e224 */ /* 0x000fe200078e0a10 */
[----:B------:R-:W-:Y:S01]  /*13de0*/  ISETP.GE.AND P6, PT, R11, RZ, PT ;  /* 0x000000ff0b00720c */ /* 0x000fe20003fc6270 */
[--C-:B------:R-:W-:Y:S01]  /*13df0*/  @!P3 IMAD.IADD R23, R23, 0x1, -R8.reuse ;  /* 0x000000011717b824 */ /* 0x100fe200078e0a08 */
[----:B------:R-:W-:Y:S01]  /*13e00*/  IABS R11, R18 ;  /* 0x00000012000b7213 */ /* 0x000fe20000000000 */
[----:B------:R-:W-:Y:S01]  /*13e10*/  IMAD.HI.U32 R6, R9, R5, RZ ;  /* 0x0000000509067227 */ /* 0x000fe200078e00ff */
[----:B------:R1:W-:Y:S02]  /*13e20*/  STL [R1+0xaec], R16 ;  /* 0x000aec1001007387 */ /* 0x0003e40000100800 */
[----:B------:R-:W-:Y:S01]  /*13e30*/  ISETP.GT.U32.AND P3, PT, R8, R23, PT ;  /* 0x000000170800720c */ /* 0x000fe20003f64070 */
[----:B------:R-:W-:-:S02]  /*13e40*/  @!P5 IMAD.IADD R14, R14, 0x1, -R8 ;  /* 0x000000010e0ed824 */ /* 0x000fc400078e0a08 */
[----:B------:R-:W-:Y:S02]  /*13e50*/  IMAD.MOV R6, RZ, RZ, -R6 ;  /* 0x000000ffff067224 */ /* 0x000fe400078e0a06 */
[----:B------:R-:W-:Y:S01]  /*13e60*/  @!P1 IMAD.IADD R2, R2, 0x1, -R8 ;  /* 0x0000000102029824 */ /* 0x000fe200078e0a08 */
[----:B------:R-:W-:Y:S01]  /*13e70*/  ISETP.GE.AND P1, PT, R10, RZ, PT ;  /* 0x000000ff0a00720c */ /* 0x000fe20003f26270 */
[C---:B------:R-:W-:Y:S01]  /*13e80*/  IMAD R10, R8.reuse, R6, R5 ;  /* 0x00000006080a7224 */ /* 0x040fe200078e0205 */
[----:B------:R-:W-:Y:S01]  /*13e90*/  ISETP.GT.U32.AND P5, PT, R8, R14, PT ;  /* 0x0000000e0800720c */ /* 0x000fe20003fa4070 */
[----:B------:R-:W-:-:S04]  /*13ea0*/  IMAD.HI.U32 R5, R9, R3, RZ ;  /* 0x0000000309057227 */ /* 0x000fc800078e00ff */
[----:B0-----:R-:W-:Y:S02]  /*13eb0*/  VIADD R17, R0, 0x17d ;  /* 0x0000017d00117836 */ /* 0x001fe40000000000 */
[----:B------:R-:W-:Y:S02]  /*13ec0*/  IMAD.MOV R5, RZ, RZ, -R5 ;  /* 0x000000ffff057224 */ /* 0x000fe400078e0a05 */
[--C-:B------:R-:W-:Y:S01]  /*13ed0*/  @!P3 IMAD.IADD R23, R23, 0x1, -R8.reuse ;  /* 0x000000011717b824 */ /* 0x100fe200078e0a08 */
[----:B------:R-:W-:Y:S01]  /*13ee0*/  IABS R12, R17 ;  /* 0x00000011000c7213 */ /* 0x000fe20000000000 */
[C---:B------:R-:W-:Y:S01]  /*13ef0*/  IMAD R3, R8.reuse, R5, R3 ;  /* 0x0000000508037224 */ /* 0x040fe200078e0203 */
[----:B------:R-:W-:Y:S01]  /*13f00*/  ISETP.GT.U32.AND P3, PT, R8, R10, PT ;  /* 0x0000000a0800720c */ /* 0x000fe20003f64070 */
[----:B------:R-:W-:Y:S02]  /*13f10*/  @!P5 IMAD.IADD R14, R14, 0x1, -R8 ;  /* 0x000000010e0ed824 */ /* 0x000fe400078e0a08 */
[----:B-1----:R-:W-:Y:S01]  /*13f20*/  IMAD.HI.U32 R16, R9, R12, RZ ;  /* 0x0000000c09107227 */ /* 0x002fe200078e00ff */
[----:B------:R-:W-:-:S03]  /*13f30*/  ISETP.GT.U32.AND P5, PT, R8, R3, PT ;  /* 0x000000030800720c */ /* 0x000fc60003fa4070 */
[----:B------:R-:W-:-:S04]  /*13f40*/  IMAD.HI.U32 R7, R9, R11, RZ ;  /* 0x0000000b09077227 */ /* 0x000fc800078e00ff */
[----:B------:R-:W-:Y:S02]  /*13f50*/  IMAD.MOV R16, RZ, RZ, -R16 ;  /* 0x000000ffff107224 */ /* 0x000fe400078e0a10 */
[----:B------:R-:W-:Y:S02]  /*13f60*/  IMAD.MOV R7, RZ, RZ, -R7 ;  /* 0x000000ffff077224 */ /* 0x000fe400078e0a07 */
[C---:B------:R-:W-:Y:S02]  /*13f70*/  IMAD R12, R8.reuse, R16, R12 ;  /* 0x00000010080c7224 */ /* 0x040fe400078e020c */
[----:B------:R-:W-:Y:S02]  /*13f80*/  IMAD R11, R8, R7, R11 ;  /* 0x00000007080b7224 */ /* 0x000fe400078e020b */
        /* <DEDUP_REMOVED lines=12> */
[----:B------:R-:W-:-:S04]  /*14050*/  IMAD.HI.U32 R24, R9, R5, RZ ;  /* 0x0000000509187227 */ /* 0x000fc800078e00ff */
[----:B------:R-:W-:Y:S01]  /*14060*/  @!P3 IMAD.IADD R12, R12, 0x1, -R8 ;  /* 0x000000010c0cb824 */ /* 0x000fe200078e0a08 */
[C---:B------:R-:W-:Y:S01]  /*14070*/  ISETP.GT.U32.AND P3, PT, R8.reuse, R3, PT ;  /* 0x000000030800720c */ /* 0x040fe20003f64070 */
[----:B------:R-:W-:Y:S01]  /*14080*/  @!P0 IMAD.MOV R25, RZ, RZ, -R25 ;  /* 0x000000ffff198224 */ /* 0x000fe200078e0a19 */
[C---:B------:R-:W-:Y:S01]  /*14090*/  ISETP.GT.U32.AND P0, PT, R8.reuse, R10, PT ;  /* 0x0000000a0800720c */ /* 0x040fe20003f04070 */
[----:B------:R-:W-:Y:S02]  /*140a0*/  IMAD.MOV R22, RZ, RZ, -R22 ;  /* 0x000000ffff167224 */ /* 0x000fe400078e0a16 */
[----:B------:R-:W-:Y:S01]  /*140b0*/  @!P2 IMAD.MOV R23, RZ, RZ, -R23 ;  /* 0x000000ffff17a224 */ /* 0x000fe200078e0a17 */
[----:B------:R-:W-:Y:S01]  /*140c0*/  STL [R1+0x154], R25 ;  /* 0x0001541901007387 */ /* 0x000fe20000100800 */
[----:B------:R-:W-:Y:S01]  /*140d0*/  @!P5 IMAD.IADD R11, R11, 0x1, -R8 ;  /* 0x000000010b0bd824 */ /* 0x000fe200078e0a08 */
[C---:B------:R-:W-:Y:S01]  /*140e0*/  ISETP.GT.U32.AND P5, PT, R8.reuse, R12, PT ;  /* 0x0000000c0800720c */ /* 0x040fe20003fa4070 */
[----:B------:R-:W-:Y:S01]  /*140f0*/  IMAD.MOV R24, RZ, RZ, -R24 ;  /* 0x000000ffff187224 */ /* 0x000fe200078e0a18 */
[----:B------:R0:W-:Y:S01]  /*14100*/  STL [R1+0x170], R23 ;  /* 0x0001701701007387 */ /* 0x0001e20000100800 */
[C---:B------:R-:W-:Y:S01]  /*14110*/  IMAD R15, R8.reuse, R22, R15 ;  /* 0x00000016080f7224 */ /* 0x040fe200078e020f */
[----:B------:R-:W-:Y:S01]  /*14120*/  ISETP.GT.U32.AND P2, PT, R8, R11, PT ;  /* 0x0000000b0800720c */ /* 0x000fe20003f44070 */
[----:B------:R-:W-:-:S04]  /*14130*/  IMAD.HI.U32 R22, R9, R21, RZ ;  /* 0x0000001509167227 */ /* 0x000fc800078e00ff */
[----:B------:R-:W-:Y:S02]  /*14140*/  IMAD R5, R8, R24, R5 ;  /* 0x0000001808057224 */ /* 0x000fe400078e0205 */
[----:B------:R-:W-:Y:S02]  /*14150*/  IMAD.MOV R22, RZ, RZ, -R22 ;  /* 0x000000ffff167224 */ /* 0x000fe400078e0a16 */
[----:B0-----:R-:W-:Y:S02]  /*14160*/  IMAD.MOV.U32 R23, RZ, RZ, R14 ;  /* 0x000000ffff177224 */ /* 0x001fe400078e000e */
[----:B------:R-:W-:Y:S02]  /*14170*/  VIADD R7, R0, 0x182 ;  /* 0x0000018200077836 */ /* 0x000fe40000000000 */
[----:B------:R-:W-:Y:S01]  /*14180*/  @!P6 IMAD.MOV R23, RZ, RZ, -R23 ;  /* 0x000000ffff17e224 */ /* 0x000fe200078e0a17 */
[C---:B------:R-:W-:Y:S01]  /*14190*/  ISETP.GT.U32.AND P6, PT, R8.reuse, R5, PT ;  /* 0x000000050800720c */ /* 0x040fe20003fc4070 */
[----:B------:R-:W-:Y:S01]  /*141a0*/  IMAD R14, R8, R22, R21 ;  /* 0x00000016080e7224 */ /* 0x000fe200078e0215 */
[----:B------:R-:W-:Y:S01]  /*141b0*/  IABS R2, R7 ;  /* 0x0000000700027213 */ /* 0x000fe20000000000 */
[--C-:B------:R-:W-:Y:S01]  /*141c0*/  @!P0 IMAD.IADD R10, R10, 0x1, -R8.reuse ;  /* 0x000000010a0a8824 */ /* 0x100fe200078e0a08 */
[----:B------:R-:W-:Y:S01]  /*141d0*/  ISETP.GT.U32.AND P0, PT, R8, R15, PT ;  /* 0x0000000f0800720c */ /* 0x000fe20003f04070 */
[--C-:B------:R-:W-:Y:S01]  /*141e0*/  @!P5 IMAD.IADD R12, R12, 0x1, -R8.reuse ;  /* 0x000000010c0cd824 */ /* 0x100fe200078e0a08 */
[----:B------:R-:W-:Y:S01]  /*141f0*/  ISETP.GT.U32.AND P5, PT, R8, R14, PT ;  /* 0x0000000e0800720c */ /* 0x000fe20003fa4070 */
[--C-:B------:R-:W-:Y:S01]  /*14200*/  @!P3 IMAD.IADD R3, R3, 0x1, -R8.reuse ;  /* 0x000000010303b824 */ /* 0x100fe200078e0a08 */
[----:B------:R-:W-:Y:S01]  /*14210*/  ISETP.GE.AND P3, PT, R19, RZ, PT ;  /* 0x000000ff1300720c */ /* 0x000fe20003f66270 */
[----:B------:R-:W-:Y:S01]  /*14220*/  @!P2 IMAD.IADD R11, R11, 0x1, -R8 ;  /* 0x000000010b0ba824 */ /* 0x000fe200078e0a08 */
[----:B------:R-:W-:Y:S01]  /*14230*/  ISETP.GE.AND P2, PT, R17, RZ, PT ;  /* 0x000000ff1100720c */ /* 0x000fe20003f46270 */
[----:B------:R-:W-:Y:S01]  /*14240*/  IMAD.MOV.U32 R21, RZ, RZ, R2 ;  /* 0x000000ffff157224 */ /* 0x000fe200078e0002 */
[----:B------:R0:W-:Y:S01]  /*14250*/  STL [R1+0xafc], R23 ;  /* 0x000afc1701007387 */ /* 0x0001e20000100800 */
[----:B------:R-:W-:Y:S01]  /*14260*/  @!P6 IMAD.IADD R5, R5, 0x1, -R8 ;  /* 0x000000010505e824 */ /* 0x000fe200078e0a08 */
[----:B------:R-:W-:Y:S01]  /*14270*/  ISETP.GE.AND P6, PT, R18, RZ, PT ;  /* 0x000000ff1200720c */ /* 0x000fe20003fc6270 */
[----:B------:R-:W-:-:S04]  /*14280*/  IMAD.HI.U32 R19, R9, R21, RZ ;  /* 0x0000001509137227 */ /* 0x000fc800078e00ff */
[----:B------:R-:W-:Y:S02]  /*14290*/  VIADD R2, R0, 0x183 ;  /* 0x0000018300027836 */ /* 0x000fe40000000000 */
[----:B------:R-:W-:Y:S02]  /*142a0*/  IMAD.MOV.U32 R22, RZ, RZ, R3 ;  /* 0x000000ffff167224 */ /* 0x000fe400078e0003 */
[----:B0-----:R-:W-:Y:S01]  /*142b0*/  IMAD.MOV.U32 R23, RZ, RZ, R10 ;  /* 0x000000ffff177224 */ /* 0x001fe200078e000a */
[----:B------:R-:W-:Y:S01]  /*142c0*/  IABS R17, R2 ;  /* 0x0000000200117213 */ /* 0x000fe20000000000 */
[----:B------:R-:W-:Y:S02]  /*142d0*/  IMAD.MOV R19, RZ, RZ, -R19 ;  /* 0x000000ffff137224 */ /* 0x000fe400078e0a13 */
[----:B------:R-:W-:Y:S02]  /*142e0*/  IMAD.MOV.U32 R3, RZ, RZ, R12 ;  /* 0x000000ffff037224 */ /* 0x000fe400078e000c */
[--C-:B------:R-:W-:Y:S01]  /*142f0*/  @!P0 IMAD.IADD R15, R15, 0x1, -R8.reuse ;  /* 0x000000010f0f8824 */ /* 0x100fe200078e0a08 */
[----:B------:R-:W-:Y:S01]  /*14300*/  ISETP.GE.AND P0, PT, R6, RZ, PT ;  /* 0x000000ff0600720c */ /* 0x000fe20003f06270 */
[----:B------:R-:W-:-:S02]  /*14310*/  @!P5 IMAD.IADD R14, R14, 0x1, -R8 ;  /* 0x000000010e0ed824 */ /* 0x000fc400078e0a08 */
[----:B------:R-:W-:Y:S01]  /*14320*/  @!P1 IMAD.MOV R23, RZ, RZ, -R23 ;  /* 0x000000ffff179224 */ /* 0x000fe200078e0a17 */
[C---:B------:R-:W-:Y:S01]  /*14330*/  ISETP.GT.U32.AND P1, PT, R8.reuse, R5, PT ;  /* 0x000000050800720c */ /* 0x040fe20003f24070 */
[----:B------:R-:W-:Y:S01]  /*14340*/  @!P3 IMAD.MOV R22, RZ, RZ, -R22 ;  /* 0x000000ffff16b224 */ /* 0x000fe200078e0a16 */
[C---:B------:R-:W-:Y:S01]  /*14350*/  ISETP.GT.U32.AND P3, PT, R8.reuse, R14, PT ;  /* 0x0000000e0800720c */ /* 0x040fe20003f64070 */
[C---:B------:R-:W-:Y:S01]  /*14360*/  IMAD R6, R8.reuse, R19, R21 ;  /* 0x0000001308067224 */ /* 0x040fe200078e0215 */
[----:B------:R-:W-:Y:S01]  /*14370*/  STL [R1+0xb0c], R23 ;  /* 0x000b0c1701007387 */ /* 0x000fe20000100800 */
[----:B------:R-:W-:Y:S01]  /*14380*/  @!P2 IMAD.MOV R3, RZ, RZ, -R3 ;  /* 0x000000ffff03a224 */ /* 0x000fe200078e0a03 */
[----:B------:R-:W-:Y:S01]  /*14390*/  ISETP.GT.U32.AND P5, PT, R8, R15, PT ;  /* 0x0000000f0800720c */ /* 0x000fe20003fa4070 */
[----:B------:R-:W-:Y:S01]  /*143a0*/  VIADD R21, R0, 0x184 ;  /* 0x0000018400157836 */ /* 0x000fe20000000000 */
[----:B------:R-:W-:Y:S01]  /*143b0*/  STL [R1+0xb1c], R22 ;  /* 0x000b1c1601007387 */ /* 0x000fe20000100800 */
[----:B------:R-:W-:Y:S01]  /*143c0*/  IMAD.MOV.U32 R12, RZ, RZ, R11 ;  /* 0x000000ffff0c7224 */ /* 0x000fe200078e000b */
[----:B------:R-:W-:Y:S01]  /*143d0*/  ISETP.GE.AND P2, PT, R13, RZ, PT ;  /* 0x000000ff0d00720c */ /* 0x000fe20003f46270 */
[----:B------:R-:W-:Y:S01]  /*143e0*/  IMAD.HI.U32 R10, R9, R17, RZ ;  /* 0x00000011090a7227 */ /* 0x000fe200078e00ff */
[----:B------:R0:W-:Y:S03]  /*143f0*/  STL [R1+0xb2c], R3 ;  /* 0x000b2c0301007387 */ /* 0x0001e60000100800 */
[----:B------:R-:W-:Y:S01]  /*14400*/  @!P6 IMAD.MOV R12, RZ, RZ, -R12 ;  /* 0x000000ffff0ce224 */ /* 0x000fe200078e0a0c */
[----:B------:R-:W-:Y:S01]  /*14410*/  ISETP.GT.U32.AND P6, PT, R8, R6, PT ;  /* 0x000000060800720c */ /* 0x000fe20003fc4070 */
[----:B------:R-:W-:-:S02]  /*14420*/  IMAD.MOV R11, RZ, RZ, -R10 ;  /* 0x000000ffff0b7224 */ /* 0x000fc400078e0a0a */
[--C-:B------:R-:W-:Y:S01]  /*14430*/  @!P1 IMAD.IADD R5, R5, 0x1, -R8.reuse ;  /* 0x0000000105059824 */ /* 0x100fe200078e0a08 */
[----:B------:R1:W-:Y:S01]  /*14440*/  STL [R1+0xb3c], R12 ;  /* 0x000b3c0c01007387 */ /* 0x0003e20000100800 */
[--C-:B------:R-:W-:Y:S01]  /*14450*/  @!P3 IMAD.IADD R14, R14, 0x1, -R8.reuse ;  /* 0x000000010e0eb824 */ /* 0x100fe200078e0a08 */
[----:B0-----:R-:W-:Y:S01]  /*14460*/  IABS R3, R21 ;  /* 0x0000001500037213 */ /* 0x001fe20000000000 */
[----:B------:R-:W-:Y:S01]  /*14470*/  IMAD.MOV.U32 R13, RZ, RZ, R5 ;  /* 0x000000ffff0d7224 */ /* 0x000fe200078e0005 */
[----:B------:R-:W-:Y:S01]  /*14480*/  ISETP.GE.AND P1, PT, R16, RZ, PT ;  /* 0x000000ff1000720c */ /* 0x000fe20003f26270 */
[----:B------:R-:W-:Y:S01]  /*14490*/  @!P5 IMAD.IADD R15, R15, 0x1, -R8 ;  /* 0x000000010f0fd824 */ /* 0x000fe200078e0a08 */
[----:B------:R-:W-:Y:S01]  /*144a0*/  ISETP.GE.AND P5, PT, R7, RZ, PT ;  /* 0x000000ff0700720c */ /* 0x000fe20003fa6270 */
[----:B------:R-:W-:Y:S02]  /*144b0*/  IMAD.MOV.U32 R10, RZ, RZ, R3 ;  /* 0x000000ffff0a7224 */ /* 0x000fe400078e0003 */
[----:B------:R-:W-:-:S02]  /*144c0*/  IMAD R3, R8, R11, R17 ;  /* 0x0000000b08037224 */ /* 0x000fc400078e0211 */
[----:B------:R-:W-:Y:S01]  /*144d0*/  @!P6 IMAD.IADD R6, R6, 0x1, -R8 ;  /* 0x000000010606e824 */ /* 0x000fe200078e0a08 */
[----:B------:R-:W-:Y:S01]  /*144e0*/  ISETP.GE.AND P6, PT, R2, RZ, PT ;  /* 0x000000ff0200720c */ /* 0x000fe20003fc6270 */
[----:B------:R-:W-:Y:S01]  /*144f0*/  @!P0 IMAD.MOV R13, RZ, RZ, -R13 ;  /* 0x000000ffff0d8224 */ /* 0x000fe200078e0a0d */
[C---:B------:R-:W-:Y:S01]  /*14500*/  ISETP.GT.U32.AND P3, PT, R8.reuse, R3, PT ;  /* 0x000000030800720c */ /* 0x040fe20003f64070 */
[----:B------:R-:W-:Y:S01]  /*14510*/  IMAD.HI.U32 R7, R9, R10, RZ ;  /* 0x0000000a09077227 */ /* 0x000fe200078e00ff */
[----:B------:R-:W-:Y:S02]  /*14520*/  ISETP.GT.U32.AND P0, PT, R8, R6, PT ;  /* 0x000000060800720c */ /* 0x000fe40003f04070 */
[----:B------:R0:W-:Y:S01]  /*14530*/  STL [R1+0xb4c], R13 ;  /* 0x000b4c0d01007387 */ /* 0x0001e20000100800 */
[----:B-1----:R-:W-:Y:S02]  /*14540*/  VIADD R12, R0, 0x185 ;  /* 0x00000185000c7836 */ /* 0x002fe40000000000 */
[----:B------:R-:W-:-:S02]  /*14550*/  IMAD.MOV R7, RZ, RZ, -R7 ;  /* 0x000000ffff077224 */ /* 0x000fc400078e0a07 */
[----:B------:R-:W-:Y:S01]  /*14560*/  VIADD R11, R0, 0x188 ;  /* 0x00000188000b7836 */ /* 0x000fe20000000000 */
[----:B------:R-:W-:Y:S01]  /*14570*/  IABS R5, R12 ;  /* 0x0000000c00057213 */ /* 0x000fe20000000000 */
[----:B------:R-:W-:Y:S02]  /*14580*/  IMAD R2, R8, R7, R10 ;  /* 0x0000000708027224 */ /* 0x000fe400078e020a */
[----:B------:R-:W-:Y:S01]  /*14590*/  @!P3 IMAD.IADD R3, R3, 0x1, -R8 ;  /* 0x000000010303b824 */ /* 0x000fe200078e0a08 */
[----:B------:R-:W-:Y:S01]  /*145a0*/  IABS R17, R11 ;  /* 0x0000000b00117213 */ /* 0x000fe20000000000 */
[----:B0-----:R-:W-:-:S03]  /*145b0*/  IMAD.HI.U32 R13, R9, R5, RZ ;  /* 0x00000005090d7227 */ /* 0x001fc600078e00ff */
[----:B------:R-:W-:Y:S01]  /*145c0*/  ISETP.GT.U32.AND P3, PT, R8, R3, PT ;  /* 0x000000030800720c */ /* 0x000fe20003f64070 */
[--C-:B------:R-:W-:Y:S01]  /*145d0*/  @!P0 IMAD.IADD R6, R6, 0x1, -R8.reuse ;  /* 0x0000000106068824 */ /* 0x100fe200078e0a08 */
[----:B------:R-:W-:Y:S01]  /*145e0*/  ISETP.GT.U32.AND P0, PT, R8, R2, PT ;  /* 0x000000020800720c */ /* 0x000fe20003f04070 */
[C---:B------:R-:W-:Y:S02]  /*145f0*/  VIADD R10, R0.reuse, 0x186 ;  /* 0x00000186000a7836 */ /* 0x040fe40000000000 */
[----:B------:R-:W-:Y:S02]  /*14600*/  IMAD.MOV R13, RZ, RZ, -R13 ;  /* 0x000000ffff0d7224 */ /* 0x000fe400078e0a0d */
[----:B------:R-:W-:Y:S01]  /*14610*/  VIADD R7, R0, 0x187 ;  /* 0x0000018700077836 */ /* 0x000fe20000000000 */
[----:B------:R-:W-:Y:S01]  /*14620*/  IABS R22, R10 ;  /* 0x0000000a00167213 */ /* 0x000fe20000000000 */
[C---:B------:R-:W-:Y:S02]  /*14630*/  IMAD R5, R8.reuse, R13, R5 ;  /* 0x0000000d08057224 */ /* 0x040fe400078e0205 */
[----:B------:R-:W-:Y:S01]  /*14640*/  @!P2 IMAD.MOV R15, RZ, RZ, -R15 ;  /* 0x000000ffff0fa224 */ /* 0x000fe200078e0a0f */
[----:B------:R-:W-:Y:S01]  /*14650*/  IABS R16, R7 ;  /* 0x0000000700107213 */ /* 0x000fe20000000000 */
[--C-:B------:R-:W-:Y:S01]  /*14660*/  @!P3 IMAD.IADD R3, R3, 0x1, -R8.reuse ;  /* 0x000000010303b824 */ /* 0x100fe200078e0a08 */
[----:B------:R-:W-:Y:S01]  /*14670*/  ISETP.GT.U32.AND P3, PT, R8, R5, PT ;  /* 0x000000050800720c */ /* 0x000fe20003f64070 */
[----:B------:R-:W-:Y:S01]  /*14680*/  IMAD.HI.U32 R23, R9, R22, RZ ;  /* 0x0000001609177227 */ /* 0x000fe200078e00ff */
[----:B------:R-:W-:Y:S03]  /*14690*/  STL [R1+0x158], R15 ;  /* 0x0001580f01007387 */ /* 0x000fe60000100800 */
[----:B------:R-:W-:Y:S01]  /*146a0*/  @!P0 IMAD.IADD R2, R2, 0x1, -R8 ;  /* 0x0000000102028824 */ /* 0x000fe200078e0a08 */
[----:B------:R-:W-:Y:S01]  /*146b0*/  ISETP.GE.AND P0, PT, R21, RZ, PT ;  /* 0x000000ff1500720c */ /* 0x000fe20003f06270 */
[----:B------:R-:W-:-:S03]  /*146c0*/  IMAD.HI.U32 R18, R9, R16, RZ ;  /* 0x0000001009127227 */ /* 0x000fc600078e00ff */
[----:B------:R-:W-:Y:S01]  /*146d0*/  ISETP.GT.U32.AND P2, PT, R8, R2, PT ;  /* 0x000000020800720c */ /* 0x000fe20003f44070 */
[----:B------:R-:W-:Y:S02]  /*146e0*/  IMAD.MOV R23, RZ, RZ, -R23 ;  /* 0x000000ffff177224 */ /* 0x000fe400078e0a17 */
[----:B------:R-:W-:Y:S02]  /*146f0*/  @!P1 IMAD.MOV R14, RZ, RZ, -R14 ;  /* 0x000000ffff0e9224 */ /* 0x000fe400078e0a0e */
[----:B------:R-:W-:-:S03]  /*14700*/  IMAD.HI.U32 R19, R9, R17, RZ ;  /* 0x0000001109137227 */ /* 0x000fc600078e00ff */
[----:B------:R0:W-:Y:S01]  /*14710*/  STL [R1+0x160], R14 ;  /* 0x0001600e01007387 */ /* 0x0001e20000100800 */
[----:B------:R-:W-:Y:S02]  /*14720*/  IMAD.MOV R18, RZ, RZ, -R18 ;  /* 0x000000ffff127224 */ /* 0x000fe400078e0a12 */
[C---:B------:R-:W-:Y:S02]  /*14730*/  IMAD R22, R8.reuse, R23, R22 ;  /* 0x0000001708167224 */ /* 0x040fe400078e0216 */
[----:B------:R-:W-:Y:S02]  /*14740*/  IMAD.MOV R19, RZ, RZ, -R19 ;  /* 0x000000ffff137224 */ /* 0x000fe400078e0a13 */
[C---:B------:R-:W-:Y:S02]  /*14750*/  IMAD R16, R8.reuse, R18, R16 ;  /* 0x0000001208107224 */ /* 0x040fe400078e0210 */
[----:B------:R-:W-:Y:S01]  /*14760*/  @!P3 IMAD.IADD R5, R5, 0x1, -R8 ;  /* 0x000000010505b824 */ /* 0x000fe200078e0a08 */
[----:B------:R-:W-:Y:S01]  /*14770*/  ISETP.GT.U32.AND P3, PT, R8, R22, PT ;  /* 0x000000160800720c */ /* 0x000fe20003f64070 */
[----:B0-----:R-:W-:-:S02]  /*14780*/  IMAD.MOV.U32 R14, RZ, RZ, R6 ;  /* 0x000000ffff0e7224 */ /* 0x001fc400078e0006 */
[C---:B------:R-:W-:Y:S01]  /*14790*/  IMAD R17, R8.reuse, R19, R17 ;  /* 0x0000001308117224 */ /* 0x040fe200078e0211 */
[C---:B------:R-:W-:Y:S01]  /*147a0*/  ISETP.GT.U32.AND P1, PT, R8.reuse, R5, PT ;  /* 0x000000050800720c */ /* 0x040fe20003f24070 */
[----:B------:R-:W-:Y:S01]  /*147b0*/  @!P5 IMAD.MOV R14, RZ, RZ, -R14 ;  /* 0x000000ffff0ed224 */ /* 0x000fe200078e0a0e */
[----:B------:R-:W-:Y:S01]  /*147c0*/  ISETP.GT.U32.AND P5, PT, R8, R16, PT ;  /* 0x000000100800720c */ /* 0x000fe20003fa4070 */
[--C-:B------:R-:W-:Y:S01]  /*147d0*/  @!P2 IMAD.IADD R2, R2, 0x1, -R8.reuse ;  /* 0x000000010202a824 */ /* 0x100fe200078e0a08 */
[----:B------:R-:W-:Y:S01]  /*147e0*/  ISETP.GT.U32.AND P2, PT, R8, R17, PT ;  /* 0x000000110800720c */ /* 0x000fe20003f44070 */
[----:B------:R-:W-:Y:S01]  /*147f0*/  VIADD R13, R0, 0x189 ;  /* 0x00000189000d7836 */ /* 0x000fe20000000000 */
[----:B------:R0:W-:Y:S01]  /*14800*/  STL [R1+0x5fc], R14 ;  /* 0x0005fc0e01007387 */ /* 0x0001e20000100800 */
[----:B------:R-:W-:Y:S01]  /*14810*/  @!P6 IMAD.MOV R3, RZ, RZ, -R3 ;  /* 0x000000ffff03e224 */ /* 0x000fe200078e0a03 */
[----:B------:R-:W-:Y:S01]  /*14820*/  ISETP.GE.AND P6, PT, R12, RZ, PT ;  /* 0x000000ff0c00720c */ /* 0x000fe20003fc6270 */
[--C-:B------:R-:W-:Y:S01]  /*14830*/  @!P3 IMAD.IADD R22, R22, 0x1, -R8.reuse ;  /* 0x000000011616b824 */ /* 0x100fe200078e0a08 */
[----:B------:R-:W-:Y:S01]  /*14840*/  IABS R21, R13 ;  /* 0x0000000d00157213 */ /* 0x000fe20000000000 */
[----:B------:R-:W-:Y:S01]  /*14850*/  VIADD R23, R0, 0x196 ;  /* 0x0000019600177836 */ /* 0x000fe20000000000 */
[----:B------:R1:W-:Y:S01]  /*14860*/  STL [R1+0xb6c], R3 ;  /* 0x000b6c0301007387 */ /* 0x0003e20000100800 */
[--C-:B------:R-:W-:Y:S01]  /*14870*/  @!P1 IMAD.IADD R5, R5, 0x1, -R8.reuse ;  /* 0x0000000105059824 */ /* 0x100fe200078e0a08 */
[----:B------:R-:W-:Y:S01]  /*14880*/  ISETP.GE.AND P1, PT, R10, RZ, PT ;  /* 0x000000ff0a00720c */ /* 0x000fe20003f26270 */
[----:B------:R-:W-:Y:S01]  /*14890*/  @!P5 IMAD.IADD R16, R16, 0x1, -R8 ;  /* 0x000000011010d824 */ /* 0x000fe200078e0a08 */
[----:B------:R-:W-:Y:S01]  /*148a0*/  ISETP.GT.U32.AND P5, PT, R8, R22, PT ;  /* 0x000000160800720c */ /* 0x000fe20003fa4070 */
[----:B------:R-:W-:Y:S01]  /*148b0*/  IMAD.HI.U32 R6, R9, R21, RZ ;  /* 0x0000001509067227 */ /* 0x000fe200078e00ff */
[----:B------:R-:W-:-:S03]  /*148c0*/  ISETP.GE.AND P3, PT, R7, RZ, PT ;  /* 0x000000ff0700720c */ /* 0x000fc60003f66270 */
[----:B0-----:R-:W-:Y:S02]  /*148d0*/  IMAD.MOV.U32 R14, RZ, RZ, R2 ;  /* 0x000000ffff0e7224 */ /* 0x001fe400078e0002 */
[----:B-1----:R-:W-:Y:S02]  /*148e0*/  VIADD R3, R0, 0x18a ;  /* 0x0000018a00037836 */ /* 0x002fe40000000000 */
[----:B------:R-:W-:Y:S01]  /*148f0*/  @!P2 IMAD.IADD R17, R17, 0x1, -R8 ;  /* 0x000000011111a824 */ /* 0x000fe200078e0a08 */
[C---:B------:R-:W-:Y:S01]  /*14900*/  ISETP.GT.U32.AND P2, PT, R8.reuse, R16, PT ;  /* 0x000000100800720c */ /* 0x040fe20003f44070 */
[----:B------:R-:W-:Y:S01]  /*14910*/  IMAD.MOV R6, RZ, RZ, -R6 ;  /* 0x000000ffff067224 */ /* 0x000fe200078e0a06 */
[----:B------:R-:W-:Y:S01]  /*14920*/  IABS R10, R3 ;  /* 0x00000003000a7213 */ /* 0x000fe20000000000 */
[----:B------:R-:W-:Y:S01]  /*14930*/  @!P0 IMAD.MOV R14, RZ, RZ, -R14 ;  /* 0x000000ffff0e8224 */ /* 0x000fe200078e0a0e */
[----:B------:R-:W-:Y:S01]  /*14940*/  ISETP.GT.U32.AND P0, PT, R8, R17, PT ;  /* 0x000000110800720c */ /* 0x000fe20003f04070 */
[----:B------:R-:W-:-:S02]  /*14950*/  VIADD R2, R0, 0x18b ;  /* 0x0000018b00027836 */ /* 0x000fc40000000000 */
[----:B------:R-:W-:Y:S01]  /*14960*/  IMAD R21, R8, R6, R21 ;  /* 0x0000000608157224 */ /* 0x000fe200078e0215 */
[----:B------:R0:W-:Y:S01]  /*14970*/  STL [R1+0x604], R14 ;  /* 0x0006040e01007387 */ /* 0x0001e20000100800 */
[----:B------:R-:W-:Y:S01]  /*14980*/  IMAD.MOV.U32 R6, RZ, RZ, R10 ;  /* 0x000000ffff067224 */ /* 0x000fe200078e000a */
[----:B------:R-:W-:Y:S01]  /*14990*/  IABS R10, R2 ;  /* 0x00000002000a7213 */ /* 0x000fe20000000000 */
[----:B------:R-:W-:Y:S01]  /*149a0*/  @!P5 IMAD.IADD R22, R22, 0x1, -R8 ;  /* 0x000000011616d824 */ /* 0x000fe200078e0a08 */
[----:B------:R-:W-:Y:S01]  /*149b0*/  ISETP.GT.U32.AND P5, PT, R8, R21, PT ;  /* 0x000000150800720c */ /* 0x000fe20003fa4070 */
[----:B------:R-:W-:-:S04]  /*149c0*/  IMAD.HI.U32 R7, R9, R6, RZ ;  /* 0x0000000609077227 */ /* 0x000fc800078e00ff */
[----:B------:R-:W-:Y:S02]  /*149d0*/  IMAD.MOV R7, RZ, RZ, -R7 ;  /* 0x000000ffff077224 */ /* 0x000fe400078e0a07 */
[----:B------:R-:W-:-:S04]  /*149e0*/  IMAD.HI.U32 R12, R9, R10, RZ ;  /* 0x0000000a090c7227 */ /* 0x000fc800078e00ff */
[----:B------:R-:W-:Y:S01]  /*149f0*/  @!P0 IMAD.IADD R17, R17, 0x1, -R8 ;  /* 0x0000000111118824 */ /* 0x000fe200078e0a08 */
[----:B------:R-:W-:Y:S01]  /*14a00*/  ISETP.GE.AND P0, PT, R13, RZ, PT ;  /* 0x000000ff0d00720c */ /* 0x000fe20003f06270 */
[----:B------:R-:W-:Y:S01]  /*14a10*/  @!P6 IMAD.MOV R5, RZ, RZ, -R5 ;  /* 0x000000ffff05e224 */ /* 0x000fe200078e0a05 */
[----:B------:R-:W-:Y:S01]  /*14a20*/  ISETP.GE.AND P6, PT, R11, RZ, PT ;  /* 0x000000ff0b00720c */ /* 0x000fe20003fc6270 */
[----:B0-----:R-:W-:Y:S02]  /*14a30*/  IMAD.MOV.U32 R14, RZ, RZ, R22 ;  /* 0x000000ffff0e7224 */ /* 0x001fe400078e0016 */
[----:B------:R-:W-:Y:S01]  /*14a40*/  IMAD R6, R8, R7, R6 ;  /* 0x0000000708067224 */ /* 0x000fe200078e0206 */
[----:B------:R0:W-:Y:S01]  /*14a50*/  STL [R1+0xb8c], R5 ;  /* 0x000b8c0501007387 */ /* 0x0001e20000100800 */
[----:B------:R-:W-:Y:S02]  /*14a60*/  IMAD.MOV R13, RZ, RZ, -R12 ;  /* 0x000000ffff0d7224 */ /* 0x000fe400078e0a0c */
[----:B------:R-:W-:Y:S01]  /*14a70*/  @!P2 IMAD.IADD R16, R16, 0x1, -R8 ;  /* 0x000000011010a824 */ /* 0x000fe200078e0a08 */
[----:B------:R-:W-:Y:S01]  /*14a80*/  ISETP.GT.U32.AND P2, PT, R8, R6, PT ;  /* 0x000000060800720c */ /* 0x000fe20003f44070 */
[----:B------:R-:W-:-:S02]  /*14a90*/  VIADD R7, R0, 0x18c ;  /* 0x0000018c00077836 */ /* 0x000fc40000000000 */
[----:B------:R-:W-:Y:S02]  /*14aa0*/  @!P1 IMAD.MOV R14, RZ, RZ, -R14 ;  /* 0x000000ffff0e9224 */ /* 0x000fe400078e0a0e */
[----:B------:R-:W-:Y:S01]  /*14ab0*/  IMAD R10, R8, R13, R10 ;  /* 0x0000000d080a7224 */ /* 0x000fe200078e020a */
[----:B------:R-:W-:Y:S01]  /*14ac0*/  IABS R11, R7 ;  /* 0x00000007000b7213 */ /* 0x000fe20000000000 */
[----:B0-----:R-:W-:Y:S01]  /*14ad0*/  VIADD R5, R0, 0x18d ;  /* 0x0000018d00057836 */ /* 0x001fe20000000000 */
[----:B------:R0:W-:Y:S01]  /*14ae0*/  STL [R1+0x5f8], R14 ;  /* 0x0005f80e01007387 */ /* 0x0001e20000100800 */
[----:B------:R-:W-:Y:S01]  /*14af0*/  @!P5 IMAD.IADD R21, R21, 0x1, -R8 ;  /* 0x000000011515d824 */ /* 0x000fe200078e0a08 */
[----:B------:R-:W-:Y:S01]  /*14b00*/  ISETP.GE.AND P5, PT, R3, RZ, PT ;  /* 0x000000ff0300720c */ /* 0x000fe20003fa6270 */
[----:B------:R-:W-:Y:S01]  /*14b10*/  IMAD.MOV.U32 R13, RZ, RZ, R16 ;  /* 0x000000ffff0d7224 */ /* 0x000fe200078e0010 */
[----:B------:R-:W-:Y:S01]  /*14b20*/  IABS R12, R5 ;  /* 0x00000005000c7213 */ /* 0x000fe20000000000 */
[----:B------:R-:W-:Y:S01]  /*14b30*/  IMAD.HI.U32 R3, R9, R11, RZ ;  /* 0x0000000b09037227 */ /* 0x000fe200078e00ff */
[----:B------:R-:W-:-:S03]  /*14b40*/  ISETP.GT.U32.AND P1, PT, R8, R21, PT ;  /* 0x000000150800720c */ /* 0x000fc60003f24070 */
[----:B------:R-:W-:Y:S01]  /*14b50*/  @!P3 IMAD.MOV R13, RZ, RZ, -R13 ;  /* 0x000000ffff0db224 */ /* 0x000fe200078e0a0d */
[----:B------:R-:W-:Y:S01]  /*14b60*/  ISETP.GE.AND P3, PT, R2, RZ, PT ;  /* 0x000000ff0200720c */ /* 0x000fe20003f66270 */
[----:B0-----:R-:W-:Y:S02]  /*14b70*/  IMAD.MOV.U32 R14, RZ, RZ, R17 ;  /* 0x000000ffff0e7224 */ /* 0x001fe400078e0011 */
[----:B------:R-:W-:Y:S01]  /*14b80*/  IMAD.MOV R3, RZ, RZ, -R3 ;  /* 0x000000ffff037224 */ /* 0x000fe200078e0a03 */
[----:B------:R0:W-:Y:S01]  /*14b90*/  STL [R1+0x600], R13 ;  /* 0x0006000d01007387 */ /* 0x0001e20000100800 */
[----:B------:R-:W-:Y:S01]  /*14ba0*/  @!P6 IMAD.MOV R14, RZ, RZ, -R14 ;  /* 0x000000ffff0ee224 */ /* 0x000fe200078e0a0e */
[----:B------:R-:W-:Y:S01]  /*14bb0*/  ISETP.GT.U32.AND P6, PT, R8, R10, PT ;  /* 0x0000000a0800720c */ /* 0x000fe20003fc4070 */
[--C-:B------:R-:W-:Y:S02]  /*14bc0*/  @!P2 IMAD.IADD R6, R6, 0x1, -R8.reuse ;  /* 0x000000010606a824 */ /* 0x100fe400078e0a08 */
[----:B------:R-:W-:Y:S01]  /*14bd0*/  IMAD R11, R8, R3, R11 ;  /* 0x00000003080b7224 */ /* 0x000fe200078e020b */
[----:B------:R1:W-:Y:S01]  /*14be0*/  STL [R1+0x164], R14 ;  /* 0x0001640e01007387 */ /* 0x0003e20000100800 */
[----:B------:R-:W-:Y:S01]  /*14bf0*/  VIADD R2, R0, 0x18e ;  /* 0x0000018e00027836 */ /* 0x000fe20000000000 */
[C---:B------:R-:W-:Y:S01]  /*14c00*/  ISETP.GT.U32.AND P2, PT, R8.reuse, R6, PT ;  /* 0x000000060800720c */ /* 0x040fe20003f44070 */
[----:B------:R-:W-:Y:S01]  /*14c10*/  @!P1 IMAD.IADD R21, R21, 0x1, -R8 ;  /* 0x0000000115159824 */ /* 0x000fe200078e0a08 */
[----:B------:R-:W-:Y:S01]  /*14c20*/  ISETP.GT.U32.AND P1, PT, R8, R11, PT ;  /* 0x0000000b0800720c */ /* 0x000fe20003f24070 */
[----:B0-----:R-:W-:-:S04]  /*14c30*/  IMAD.HI.U32 R13, R9, R12, RZ ;  /* 0x0000000c090d7227 */ /* 0x001fc800078e00ff */
[----:B------:R-:W-:Y:S02]  /*14c40*/  @!P6 IMAD.IADD R10, R10, 0x1, -R8 ;  /* 0x000000010a0ae824 */ /* 0x000fe400078e0a08 */
[----:B-1----:R-:W-:Y:S01]  /*14c50*/  IMAD.MOV R14, RZ, RZ, -R13 ;  /* 0x000000ffff0e7224 */ /* 0x002fe200078e0a0d */
[----:B------:R-:W-:Y:S01]  /*14c60*/  IABS R13, R2 ;  /* 0x00000002000d7213 */ /* 0x000fe20000000000 */
[----:B------:R-:W-:Y:S02]  /*14c70*/  IMAD.MOV.U32 R16, RZ, RZ, R21 ;  /* 0x000000ffff107224 */ /* 0x000fe400078e0015 */
[C---:B------:R-:W-:Y:S02]  /*14c80*/  IMAD R12, R8.reuse, R14, R12 ;  /* 0x0000000e080c7224 */ /* 0x040fe400078e020c */
[----:B------:R-:W-:Y:S01]  /*14c90*/  @!P0 IMAD.MOV R16, RZ, RZ, -R16 ;  /* 0x000000ffff108224 */ /* 0x000fe200078e0a10 */
[C---:B------:R-:W-:Y:S01]  /*14ca0*/  ISETP.GT.U32.AND P0, PT, R8.reuse, R10, PT ;  /* 0x0000000a0800720c */ /* 0x040fe20003f04070 */
[----:B------:R-:W-:Y:S01]  /*14cb0*/  IMAD.HI.U32 R15, R9, R13, RZ ;  /* 0x0000000d090f7227 */ /* 0x000fe200078e00ff */
[----:B------:R-:W-:-:S02]  /*14cc0*/  ISETP.GT.U32.AND P6, PT, R8, R12, PT ;  /* 0x0000000c0800720c */ /* 0x000fc40003fc4070 */
[----:B------:R0:W-:Y:S01]  /*14cd0*/  STL [R1+0x16c], R16 ;  /* 0x00016c1001007387 */ /* 0x0001e20000100800 */
[----:B------:R-:W-:Y:S02]  /*14ce0*/  VIADD R3, R0, 0x18f ;  /* 0x0000018f00037836 */ /* 0x000fe40000000000 */
[--C-:B------:R-:W-:Y:S01]  /*14cf0*/  @!P2 IMAD.IADD R6, R6, 0x1, -R8.reuse ;  /* 0x000000010606a824 */ /* 0x100fe200078e0a08 */
[----:B------:R-:W-:Y:S01]  /*14d00*/  ISETP.GE.AND P2, PT, R7, RZ, PT ;  /* 0x000000ff0700720c */ /* 0x000fe20003f46270 */
[----:B------:R-:W-:Y:S01]  /*14d10*/  IMAD.MOV R15, RZ, RZ, -R15 ;  /* 0x000000ffff0f7224 */ /* 0x000fe200078e0a0f */
[----:B------:R-:W-:Y:S01]  /*14d20*/  IABS R14, R3 ;  /* 0x00000003000e7213 */ /* 0x000fe20000000000 */
[----:B------:R-:W-:Y:S02]  /*14d30*/  @!P1 IMAD.IADD R11, R11, 0x1, -R8 ;  /* 0x000000010b0b9824 */ /* 0x000fe400078e0a08 */
[----:B------:R-:W-:Y:S02]  /*14d40*/  VIADD R7, R0, 0x190 ;  /* 0x0000019000077836 */ /* 0x000fe40000000000 */
[----:B0-----:R-:W-:Y:S01]  /*14d50*/  IMAD.MOV.U32 R16, RZ, RZ, R6 ;  /* 0x000000ffff107224 */ /* 0x001fe200078e0006 */
[----:B------:R-:W-:Y:S01]  /*14d60*/  ISETP.GT.U32.AND P1, PT, R8, R11, PT ;  /* 0x0000000b0800720c */ /* 0x000fe20003f24070 */
[----:B------:R-:W-:-:S02]  /*14d70*/  @!P6 IMAD.IADD R12, R12, 0x1, -R8 ;  /* 0x000000010c0ce824 */ /* 0x000fc400078e0a08 */
[C---:B------:R-:W-:Y:S02]  /*14d80*/  IMAD R13, R8.reuse, R15, R13 ;  /* 0x0000000f080d7224 */ /* 0x040fe400078e020d */
[----:B------:R-:W-:Y:S01]  /*14d90*/  @!P5 IMAD.MOV R16, RZ, RZ, -R16 ;  /* 0x000000ffff10d224 */ /* 0x000fe200078e0a10 */
[----:B------:R-:W-:Y:S01]  /*14da0*/  ISETP.GE.AND P5, PT, R5, RZ, PT ;  /* 0x000000ff0500720c */ /* 0x000fe20003fa6270 */
[----:B------:R-:W-:Y:S01]  /*14db0*/  IMAD.HI.U32 R6, R9, R14, RZ ;  /* 0x0000000e09067227 */ /* 0x000fe200078e00ff */
[----:B------:R-:W-:Y:S02]  /*14dc0*/  IABS R5, R7 ;  /* 0x0000000700057213 */ /* 0x000fe40000000000 */
[----:B------:R-:W-:Y:S01]  /*14dd0*/  ISETP.GT.U32.AND P6, PT, R8, R12, PT ;  /* 0x0000000c0800720c */ /* 0x000fe20003fc4070 */
[----:B------:R-:W-:Y:S01]  /*14de0*/  @!P0 IMAD.IADD R10, R10, 0x1, -R8 ;  /* 0x000000010a0a8824 */ /* 0x000fe200078e0a08 */
[----:B------:R-:W-:Y:S01]  /*14df0*/  ISETP.GT.U32.AND P0, PT, R8, R13, PT ;  /* 0x0000000d0800720c */ /* 0x000fe20003f04070 */
[----:B------:R-:W-:Y:S01]  /*14e00*/  IMAD.MOV R6, RZ, RZ, -R6 ;  /* 0x000000ffff067224 */ /* 0x000fe200078e0a06 */
[----:B------:R0:W-:Y:S01]  /*14e10*/  STL [R1+0x5f4], R16 ;  /* 0x0005f41001007387 */ /* 0x0001e20000100800 */
[----:B------:R-:W-:-:S02]  /*14e20*/  @!P1 IMAD.IADD R11, R11, 0x1, -R8 ;  /* 0x000000010b0b9824 */ /* 0x000fc400078e0a08 */
[----:B------:R-:W-:Y:S02]  /*14e30*/  IMAD.MOV.U32 R18, RZ, RZ, R10 ;  /* 0x000000ffff127224 */ /* 0x000fe400078e000a */
[----:B------:R-:W-:Y:S02]  /*14e40*/  IMAD.MOV.U32 R17, RZ, RZ, R11 ;  /* 0x000000ffff117224 */ /* 0x000fe400078e000b */
[----:B------:R-:W-:Y:S01]  /*14e50*/  @!P3 IMAD.MOV R18, RZ, RZ, -R18 ;  /* 0x000000ffff12b224 */ /* 0x000fe200078e0a12 */
[----:B------:R-:W-:Y:S01]  /*14e60*/  ISETP.GE.AND P3, PT, R2, RZ, PT ;  /* 0x000000ff0200720c */ /* 0x000fe20003f66270 */
[----:B------:R-:W-:Y:S01]  /*14e70*/  @!P6 IMAD.IADD R12, R12, 0x1, -R8 ;  /* 0x000000010c0ce824 */ /* 0x000fe200078e0a08 */
[----:B------:R-:W-:Y:S01]  /*14e80*/  ISETP.GE.AND P6, PT, R7, RZ, PT ;  /* 0x000000ff0700720c */ /* 0x000fe20003fc6270 */
[----:B0-----:R-:W-:Y:S01]  /*14e90*/  IMAD.MOV.U32 R16, RZ, RZ, R5 ;  /* 0x000000ffff107224 */ /* 0x001fe200078e0005 */
[----:B------:R-:W-:Y:S01]  /*14ea0*/  STL [R1+0x494], R18 ;  /* 0x0004941201007387 */ /* 0x000fe20000100800 */
[----:B------:R-:W-:-:S02]  /*14eb0*/  IMAD R5, R8, R6, R14 ;  /* 0x0000000608057224 */ /* 0x000fc400078e020e */
[----:B------:R-:W-:-:S03]  /*14ec0*/  IMAD.HI.U32 R6, R9, R16, RZ ;  /* 0x0000001009067227 */ /* 0x000fc600078e00ff */
[C---:B------:R-:W-:Y:S01]  /*14ed0*/  ISETP.GT.U32.AND P1, PT, R8.reuse, R5, PT ;  /* 0x000000050800720c */ /* 0x040fe20003f24070 */
[----:B------:R-:W-:Y:S02]  /*14ee0*/  IMAD.MOV R6, RZ, RZ, -R6 ;  /* 0x000000ffff067224 */ /* 0x000fe400078e0a06 */
[----:B------:R-:W-:Y:S02]  /*14ef0*/  @!P0 IMAD.IADD R13, R13, 0x1, -R8 ;  /* 0x000000010d0d8824 */ /* 0x000fe400078e0a08 */
        /* <DEDUP_REMOVED lines=8> */
[----:B------:R-:W-:-:S02]  /*14f80*/  VIADD R6, R0, 0x192 ;  /* 0x0000019200067836 */ /* 0x000fc40000000000 */
[----:B------:R-:W-:Y:S01]  /*14f90*/  @!P2 IMAD.MOV R17, RZ, RZ, -R17 ;  /* 0x000000ffff11a224 */ /* 0x000fe200078e0a11 */
[----:B------:R-:W-:Y:S01]  /*14fa0*/  ISETP.GT.U32.AND P1, PT, R8, R5, PT ;  /* 0x000000050800720c */ /* 0x000fe20003f24070 */
[----:B------:R-:W-:Y:S01]  /*14fb0*/  IMAD.HI.U32 R12, R9, R11, RZ ;  /* 0x0000000b090c7227 */ /* 0x000fe200078e00ff */
[----:B------:R-:W-:Y:S02]  /*14fc0*/  ISETP.GE.AND P2, PT, R3, RZ, PT ;  /* 0x000000ff0300720c */ /* 0x000fe40003f46270 */
[----:B------:R-:W-:Y:S01]  /*14fd0*/  IABS R15, R6 ;  /* 0x00000006000f7213 */ /* 0x000fe20000000000 */
[--C-:B------:R-:W-:Y:S01]  /*14fe0*/  @!P0 IMAD.IADD R13, R13, 0x1, -R8.reuse ;  /* 0x000000010d0d8824 */ /* 0x100fe200078e0a08 */
[----:B------:R-:W-:Y:S01]  /*14ff0*/  ISETP.GE.AND P0, PT, R7, RZ, PT ;  /* 0x000000ff0700720c */ /* 0x000fe20003f06270 */
[----:B------:R-:W-:Y:S01]  /*15000*/  @!P5 IMAD.IADD R16, R16, 0x1, -R8 ;  /* 0x000000011010d824 */ /* 0x000fe200078e0a08 */
[----:B------:R-:W-:Y:S01]  /*15010*/  STL [R1+0x5f0], R17 ;  /* 0x0005f01101007387 */ /* 0x000fe20000100800 */
[----:B------:R-:W-:-:S02]  /*15020*/  IMAD.MOV.U32 R14, RZ, RZ, R13 ;  /* 0x000000ffff0e7224 */ /* 0x000fc400078e000d */
[----:B------:R-:W-:Y:S01]  /*15030*/  VIADD R2, R0, 0x193 ;  /* 0x0000019300027836 */ /* 0x000fe20000000000 */
[----:B------:R0:W-:Y:S01]  /*15040*/  STL [R1+0x5ec], R10 ;  /* 0x0005ec0a01007387 */ /* 0x0001e20000100800 */
[----:B------:R-:W-:Y:S02]  /*15050*/  IMAD.MOV R12, RZ, RZ, -R12 ;  /* 0x000000ffff0c7224 */ /* 0x000fe400078e0a0c */
[----:B------:R-:W-:Y:S01]  /*15060*/  @!P3 IMAD.MOV R14, RZ, RZ, -R14 ;  /* 0x000000ffff0eb224 */ /* 0x000fe200078e0a0e */
[----:B------:R-:W-:Y:S01]  /*15070*/  ISETP.GT.U32.AND P3, PT, R8, R16, PT ;  /* 0x000000100800720c */ /* 0x000fe20003f64070 */
[----:B------:R-:W-:Y:S01]  /*15080*/  IMAD.HI.U32 R7, R9, R15, RZ ;  /* 0x0000000f09077227 */ /* 0x000fe200078e00ff */
[----:B------:R-:W-:Y:S02]  /*15090*/  IABS R3, R2 ;  /* 0x0000000200037213 */ /* 0x000fe40000000000 */
[----:B------:R-:W-:Y:S01]  /*150a0*/  ISETP.GE.AND P5, PT, R2, RZ, PT ;  /* 0x000000ff0200720c */ /* 0x000fe20003fa6270 */
[----:B------:R-:W-:Y:S01]  /*150b0*/  @!P1 IMAD.IADD R5, R5, 0x1, -R8 ;  /* 0x0000000105059824 */ /* 0x000fe200078e0a08 */
[----:B------:R1:W-:Y:S01]  /*150c0*/  STL [R1+0x490], R14 ;  /* 0x0004900e01007387 */ /* 0x0003e20000100800 */
[----:B------:R-:W-:Y:S01]  /*150d0*/  IMAD R2, R8, R12, R11 ;  /* 0x0000000c08027224 */ /* 0x000fe200078e020b */
[----:B------:R-:W-:Y:S01]  /*150e0*/  IABS R11, R23 ;  /* 0x00000017000b7213 */ /* 0x000fe20000000000 */
[----:B------:R-:W-:Y:S01]  /*150f0*/  IMAD.MOV R7, RZ, RZ, -R7 ;  /* 0x000000ffff077224 */ /* 0x000fe200078e0a07 */
[----:B------:R-:W-:Y:S01]  /*15100*/  ISETP.GE.AND P1, PT, R6, RZ, PT ;  /* 0x000000ff0600720c */ /* 0x000fe20003f26270 */
[----:B------:R-:W-:Y:S01]  /*15110*/  @!P2 IMAD.MOV R5, RZ, RZ, -R5 ;  /* 0x000000ffff05a224 */ /* 0x000fe200078e0a05 */
[C---:B------:R-:W-:Y:S01]  /*15120*/  ISETP.GT.U32.AND P2, PT, R8.reuse, R2, PT ;  /* 0x000000020800720c */ /* 0x040fe20003f44070 */
[----:B------:R-:W-:-:S02]  /*15130*/  IMAD R15, R8, R7, R15 ;  /* 0x00000007080f7224 */ /* 0x000fc400078e020f */
[----:B------:R-:W-:Y:S01]  /*15140*/  @!P3 IMAD.IADD R16, R16, 0x1, -R8 ;  /* 0x000000011010b824 */ /* 0x000fe200078e0a08 */
[----:B------:R2:W-:Y:S01]  /*15150*/  STL [R1+0x484], R5 ;  /* 0x0004840501007387 */ /* 0x0005e20000100800 */
[----:B0-----:R-:W-:Y:S01]  /*15160*/  IMAD.HI.U32 R10, R9, R3, RZ ;  /* 0x00000003090a7227 */ /* 0x001fe200078e00ff */
[----:B------:R-:W-:-:S03]  /*15170*/  ISETP.GT.U32.AND P3, PT, R8, R15, PT ;  /* 0x0000000f0800720c */ /* 0x000fc60003f64070 */
[----:B------:R-:W-:Y:S02]  /*15180*/  VIADD R22, R0, 0x194 ;  /* 0x0000019400167836 */ /* 0x000fe40000000000 */
[----:B------:R-:W-:Y:S02]  /*15190*/  IMAD.MOV R10, RZ, RZ, -R10 ;  /* 0x000000ffff0a7224 */ /* 0x000fe400078e0a0a */
[----:B------:R-:W-:Y:S01]  /*151a0*/  @!P2 IMAD.IADD R2, R2, 0x1, -R8 ;  /* 0x000000010202a824 */ /* 0x000fe200078e0a08 */
[----:B------:R-:W-:Y:S01]  /*151b0*/  IABS R7, R22 ;  /* 0x0000001600077213 */ /* 0x000fe20000000000 */
[----:B------:R-:W-:Y:S02]  /*151c0*/  IMAD R13, R8, R10, R3 ;  /* 0x0000000a080d7224 */ /* 0x000fe400078e0203 */
[----:B------:R-:W-:Y:S01]  /*151d0*/  VIADD R3, R0, 0x195 ;  /* 0x0000019500037836 */ /* 0x000fe20000000000 */
[----:B------:R-:W-:Y:S01]  /*151e0*/  ISETP.GT.U32.AND P2, PT, R8, R2, PT ;  /* 0x000000020800720c */ /* 0x000fe20003f44070 */
[----:B------:R-:W-:-:S03]  /*151f0*/  IMAD.HI.U32 R18, R9, R7, RZ ;  /* 0x0000000709127227 */ /* 0x000fc600078e00ff */
[----:B------:R-:W-:Y:S01]  /*15200*/  IABS R10, R3 ;  /* 0x00000003000a7213 */ /* 0x000fe20000000000 */
[----:B------:R-:W-:Y:S02]  /*15210*/  @!P3 IMAD.IADD R15, R15, 0x1, -R8 ;  /* 0x000000010f0fb824 */ /* 0x000fe400078e0a08 */
[----:B------:R-:W-:Y:S02]  /*15220*/  IMAD.MOV.U32 R21, RZ, RZ, R16 ;  /* 0x000000ffff157224 */ /* 0x000fe400078e0010 */
[----:B------:R-:W-:Y:S01]  /*15230*/  IMAD.MOV R18, RZ, RZ, -R18 ;  /* 0x000000ffff127224 */ /* 0x000fe200078e0a12 */
[----:B------:R-:W-:Y:S01]  /*15240*/  ISETP.GT.U32.AND P3, PT, R8, R15, PT ;  /* 0x0000000f0800720c */ /* 0x000fe20003f64070 */
[----:B-1----:R-:W-:-:S04]  /*15250*/  IMAD.HI.U32 R14, R9, R10, RZ ;  /* 0x0000000a090e7227 */ /* 0x002fc800078e00ff */
[----:B------:R-:W-:Y:S01]  /*15260*/  @!P6 IMAD.MOV R21, RZ, RZ, -R21 ;  /* 0x000000ffff15e224 */ /* 0x000fe200078e0a15 */
[----:B------:R-:W-:Y:S01]  /*15270*/  ISETP.GT.U32.AND P6, PT, R8, R13, PT ;  /* 0x0000000d0800720c */ /* 0x000fe20003fc4070 */
[----:B--2---:R-:W-:-:S03]  /*15280*/  IMAD.HI.U32 R5, R9, R11, RZ ;  /* 0x0000000b09057227 */ /* 0x004fc600078e00ff */
[----:B------:R0:W-:Y:S01]  /*15290*/  STL [R1+0x168], R21 ;  /* 0x0001681501007387 */ /* 0x0001e20000100800 */
[----:B------:R-:W-:Y:S02]  /*152a0*/  IMAD R7, R8, R18, R7 ;  /* 0x0000001208077224 */ /* 0x000fe400078e0207 */
[----:B------:R-:W-:Y:S02]  /*152b0*/  IMAD.MOV R14, RZ, RZ, -R14 ;  /* 0x000000ffff0e7224 */ /* 0x000fe400078e0a0e */
[----:B------:R-:W-:Y:S02]  /*152c0*/  IMAD.MOV R16, RZ, RZ, -R5 ;  /* 0x000000ffff107224 */ /* 0x000fe400078e0a05 */
[----:B------:R-:W-:Y:S01]  /*152d0*/  @!P2 IMAD.IADD R2, R2, 0x1, -R8 ;  /* 0x000000010202a824 */ /* 0x000fe200078e0a08 */
[C---:B------:R-:W-:Y:S01]  /*152e0*/  ISETP.GT.U32.AND P2, PT, R8.reuse, R7, PT ;  /* 0x000000070800720c */ /* 0x040fe20003f44070 */
[----:B------:R-:W-:Y:S02]  /*152f0*/  IMAD R10, R8, R14, R10 ;  /* 0x0000000e080a7224 */ /* 0x000fe400078e020a */
[----:B------:R-:W-:-:S02]  /*15300*/  VIADD R19, R0, 0x198 ;  /* 0x0000019800137836 */ /* 0x000fc40000000000 */
[----:B------:R-:W-:Y:S02]  /*15310*/  IMAD R11, R8, R16, R11 ;  /* 0x00000010080b7224 */ /* 0x000fe400078e020b */
[----:B------:R-:W-:Y:S01]  /*15320*/  VIADD R12, R0, 0x197 ;  /* 0x00000197000c7836 */ /* 0x000fe20000000000 */
[----:B------:R-:W-:Y:S01]  /*15330*/  IABS R6, R19 ;  /* 0x0000001300067213 */ /* 0x000fe20000000000 */
[--C-:B------:R-:W-:Y:S01]  /*15340*/  @!P3 IMAD.IADD R15, R15, 0x1, -R8.reuse ;  /* 0x000000010f0fb824 */ /* 0x100fe200078e0a08 */
[C---:B------:R-:W-:Y:S01]  /*15350*/  ISETP.GT.U32.AND P3, PT, R8.reuse, R10, PT ;  /* 0x0000000a0800720c */ /* 0x040fe20003f64070 */
[----:B------:R-:W-:Y:S01]  /*15360*/  @!P6 IMAD.IADD R13, R13, 0x1, -R8 ;  /* 0x000000010d0de824 */ /* 0x000fe200078e0a08 */
[----:B------:R-:W-:Y:S01]  /*15370*/  ISETP.GT.U32.AND P6, PT, R8, R11, PT ;  /* 0x0000000b0800720c */ /* 0x000fe20003fc4070 */
[----:B------:R-:W-:Y:S01]  /*15380*/  IMAD.HI.U32 R5, R9, R6, RZ ;  /* 0x0000000609057227 */ /* 0x000fe200078e00ff */
[----:B------:R-:W-:-:S03]  /*15390*/  IABS R17, R12 ;  /* 0x0000000c00117213 */ /* 0x000fc60000000000 */
[----:B------:R-:W-:Y:S01]  /*153a0*/  @!P2 IMAD.IADD R7, R7, 0x1, -R8 ;  /* 0x000000010707a824 */ /* 0x000fe200078e0a08 */
[----:B------:R-:W-:Y:S01]  /*153b0*/  ISETP.GT.U32.AND P2, PT, R8, R13, PT ;  /* 0x0000000d0800720c */ /* 0x000fe20003f44070 */
[----:B------:R-:W-:-:S04]  /*153c0*/  IMAD.HI.U32 R14, R9, R17, RZ ;  /* 0x00000011090e7227 */ /* 0x000fc800078e00ff */
[----:B------:R-:W-:Y:S02]  /*153d0*/  IMAD.MOV R5, RZ, RZ, -R5 ;  /* 0x000000ffff057224 */ /* 0x000fe400078e0a05 */
[----:B0-----:R-:W-:Y:S02]  /*153e0*/  VIADD R21, R0, 0x199 ;  /* 0x0000019900157836 */ /* 0x001fe40000000000 */
[----:B------:R-:W-:Y:S02]  /*153f0*/  IMAD.MOV.U32 R24, RZ, RZ, R2 ;  /* 0x000000ffff187224 */ /* 0x000fe400078e0002 */
[----:B------:R-:W-:Y:S02]  /*15400*/  IMAD.MOV R14, RZ, RZ, -R14 ;  /* 0x000000ffff0e7224 */ /* 0x000fe400078e0a0e */
[----:B------:R-:W-:Y:S01]  /*15410*/  @!P3 IMAD.IADD R10, R10, 0x1, -R8 ;  /* 0x000000010a0ab824 */ /* 0x000fe200078e0a08 */
[C---:B------:R-:W-:Y:S01]  /*15420*/  ISETP.GT.U32.AND P3, PT, R8.reuse, R7, PT ;  /* 0x000000070800720c */ /* 0x040fe20003f64070 */
[----:B------:R-:W-:Y:S01]  /*15430*/  IMAD R6, R8, R5, R6 ;  /* 0x0000000508067224 */ /* 0x000fe200078e0206 */
[----:B------:R-:W-:Y:S01]  /*15440*/  IABS R5, R21 ;  /* 0x0000001500057213 */ /* 0x000fe20000000000 */
[----:B------:R-:W-:-:S02]  /*15450*/  @!P6 IMAD.IADD R11, R11, 0x1, -R8 ;  /* 0x000000010b0be824 */ /* 0x000fc400078e0a08 */
[----:B------:R-:W-:Y:S01]  /*15460*/  @!P0 IMAD.MOV R24, RZ, RZ, -R24 ;  /* 0x000000ffff188224 */ /* 0x000fe200078e0a18 */
[C---:B------:R-:W-:Y:S01]  /*15470*/  ISETP.GT.U32.AND P0, PT, R8.reuse, R10, PT ;  /* 0x0000000a0800720c */ /* 0x040fe20003f04070 */
[C---:B------:R-:W-:Y:S01]  /*15480*/  IMAD R17, R8.reuse, R14, R17 ;  /* 0x0000000e08117224 */ /* 0x040fe200078e0211 */
[----:B------:R-:W-:Y:S01]  /*15490*/  ISETP.GT.U32.AND P6, PT, R8, R11, PT ;  /* 0x0000000b0800720c */ /* 0x000fe20003fc4070 */
[--C-:B------:R-:W-:Y:S01]  /*154a0*/  @!P2 IMAD.IADD R13, R13, 0x1, -R8.reuse ;  /* 0x000000010d0da824 */ /* 0x100fe200078e0a08 */
[----:B------:R0:W-:Y:S01]  /*154b0*/  STL [R1+0x15c], R24 ;  /* 0x00015c1801007387 */ /* 0x0001e20000100800 */
[----:B------:R-:W-:Y:S01]  /*154c0*/  VIADD R16, R0, 0x19a ;  /* 0x0000019a00107836 */ /* 0x000fe20000000000 */
[C---:B------:R-:W-:Y:S01]  /*154d0*/  ISETP.GT.U32.AND P2, PT, R8.reuse, R17, PT ;  /* 0x000000110800720c */ /* 0x040fe20003f44070 */
[----:B------:R-:W-:Y:S01]  /*154e0*/  @!P3 IMAD.IADD R7, R7, 0x1, -R8 ;  /* 0x000000010707b824 */ /* 0x000fe200078e0a08 */
[----:B------:R-:W-:Y:S01]  /*154f0*/  ISETP.GT.U32.AND P3, PT, R8, R6, PT ;  /* 0x000000060800720c */ /* 0x000fe20003f64070 */
[----:B------:R-:W-:Y:S01]  /*15500*/  VIADD R18, R0, 0x19b ;  /* 0x0000019b00127836 */ /* 0x000fe20000000000 */
[----:B------:R-:W-:Y:S01]  /*15510*/  IABS R2, R16 ;  /* 0x0000001000027213 */ /* 0x000fe20000000000 */
[----:B------:R-:W-:-:S02]  /*15520*/  IMAD.MOV.U32 R25, RZ, RZ, R13 ;  /* 0x000000ffff197224 */ /* 0x000fc400078e000d */
[----:B------:R-:W-:Y:S01]  /*15530*/  @!P0 IMAD.IADD R10, R10, 0x1, -R8 ;  /* 0x000000010a0a8824 */ /* 0x000fe200078e0a08 */
[----:B------:R-:W-:Y:S01]  /*15540*/  ISETP.GE.AND P0, PT, R22, RZ, PT ;  /* 0x000000ff1600720c */ /* 0x000fe20003f06270 */
[----:B0-----:R-:W-:Y:S01]  /*15550*/  IMAD.HI.U32 R24, R9, R5, RZ ;  /* 0x0000000509187227 */ /* 0x001fe200078e00ff */
[----:B------:R-:W-:-:S03]  /*15560*/  IABS R14, R18 ;  /* 0x00000012000e7213 */ /* 0x000fc60000000000 */
[----:B------:R-:W-:Y:S02]  /*15570*/  IMAD.MOV R24, RZ, RZ, -R24 ;  /* 0x000000ffff187224 */ /* 0x000fe400078e0a18 */
[--C-:B------:R-:W-:Y:S02]  /*15580*/  @!P6 IMAD.IADD R11, R11, 0x1, -R8.reuse ;  /* 0x000000010b0be824 */ /* 0x100fe400078e0a08 */
[C---:B------:R-:W-:Y:S02]  /*15590*/  IMAD R5, R8.reuse, R24, R5 ;  /* 0x0000001808057224 */ /* 0x040fe400078e0205 */
[----:B------:R-:W-:Y:S01]  /*155a0*/  @!P2 IMAD.IADD R17, R17, 0x1, -R8 ;  /* 0x000000011111a824 */ /* 0x000fe200078e0a08 */
[----:B------:R-:W-:Y:S01]  /*155b0*/  ISETP.GE.AND P2, PT, R3, RZ, PT ;  /* 0x000000ff0300720c */ /* 0x000fe20003f46270 */
[----:B------:R-:W-:Y:S01]  /*155c0*/  IMAD.HI.U32 R24, R9, R2, RZ ;  /* 0x0000000209187227 */ /* 0x000fe200078e00ff */
[----:B------:R-:W-:-:S03]  /*155d0*/  ISETP.GT.U32.AND P6, PT, R8, R5, PT ;  /* 0x000000050800720c */ /* 0x000fc60003fc4070 */
[----:B------:R-:W-:Y:S01]  /*155e0*/  @!P3 IMAD.IADD R6, R6, 0x1, -R8 ;  /* 0x000000010606b824 */ /* 0x000fe200078e0a08 */
[----:B------:R-:W-:Y:S01]  /*155f0*/  ISETP.GE.AND P3, PT, R23, RZ, PT ;  /* 0x000000ff1700720c */ /* 0x000fe20003f66270 */
[----:B------:R-:W-:Y:S01]  /*15600*/  @!P1 IMAD.MOV R15, RZ, RZ, -R15 ;  /* 0x000000ffff0f9224 */ /* 0x000fe200078e0a0f */
[C---:B------:R-:W-:Y:S01]  /*15610*/  ISETP.GT.U32.AND P1, PT, R8.reuse, R17, PT ;  /* 0x000000110800720c */ /* 0x040fe20003f24070 */
[----:B------:R-:W-:Y:S02]  /*15620*/  IMAD.MOV R24, RZ, RZ, -R24 ;  /* 0x000000ffff187224 */ /* 0x000fe400078e0a18 */
[----:B------:R-:W-:Y:S01]  /*15630*/  IMAD.MOV.U32 R13, RZ, RZ, R7 ;  /* 0x000000ffff0d7224 */ /* 0x000fe200078e0007 */
[----:B------:R-:W-:Y:S01]  /*15640*/  STL [R1+0x458], R15 ;  /* 0x0004580f01007387 */ /* 0x000fe20000100800 */
[----:B------:R-:W-:Y:S01]  /*15650*/  @!P5 IMAD.MOV R25, RZ, RZ, -R25 ;  /* 0x000000ffff19d224 */ /* 0x000fe200078e0a19 */
[----:B------:R-:W-:Y:S01]  /*15660*/  ISETP.GT.U32.AND P5, PT, R8, R6, PT ;  /* 0x000000060800720c */ /* 0x000fe20003fa4070 */
[----:B------:R-:W-:-:S02]  /*15670*/  IMAD.MOV.U32 R7, RZ, RZ, R10 ;  /* 0x000000ffff077224 */ /* 0x000fc400078e000a */
[C---:B------:R-:W-:Y:S01]  /*15680*/  IMAD R2, R8.reuse, R24, R2 ;  /* 0x0000001808027224 */ /* 0x040fe200078e0202 */
[----:B------:R-:W-:Y:S01]  /*15690*/  STL [R1+0x468], R25 ;  /* 0x0004681901007387 */ /* 0x000fe20000100800 */
[----:B------:R-:W-:Y:S02]  /*156a0*/  @!P6 IMAD.IADD R5, R5, 0x1, -R8 ;  /* 0x000000010505e824 */ /* 0x000fe400078e0a08 */
[----:B------:R-:W-:Y:S01]  /*156b0*/  IMAD.HI.U32 R22, R9, R14, RZ ;  /* 0x0000000e09167227 */ /* 0x000fe200078e00ff */
[----:B------:R-:W-:-:S03]  /*156c0*/  ISETP.GT.U32.AND P6, PT, R8, R2, PT ;  /* 0x000000020800720c */ /* 0x000fc60003fc4070 */
[----:B------:R-:W-:Y:S01]  /*156d0*/  @!P2 IMAD.MOV R7, RZ, RZ, -R7 ;  /* 0x000000ffff07a224 */ /* 0x000fe200078e0a07 */
[----:B------:R-:W-:Y:S01]  /*156e0*/  ISETP.GE.AND P2, PT, R12, RZ, PT ;  /* 0x000000ff0c00720c */ /* 0x000fe20003f46270 */
[----:B------:R-:W-:Y:S02]  /*156f0*/  VIADD R3, R0, 0x19c ;  /* 0x0000019c00037836 */ /* 0x000fe40000000000 */
[----:B------:R-:W-:Y:S01]  /*15700*/  @!P0 IMAD.MOV R13, RZ, RZ, -R13 ;  /* 0x000000ffff0d8224 */ /* 0x000fe200078e0a0d */
[C---:B------:R-:W-:Y:S01]  /*15710*/  ISETP.GT.U32.AND P0, PT, R8.reuse, R5, PT ;  /* 0x000000050800720c */ /* 0x040fe20003f04070 */
[----:B------:R-:W-:Y:S01]  /*15720*/  IMAD.MOV R22, RZ, RZ, -R22 ;  /* 0x000000ffff167224 */ /* 0x000fe200078e0a16 */
[----:B------:R-:W-:Y:S01]  /*15730*/  IABS R23, R3 ;  /* 0x0000000300177213 */ /* 0x000fe20000000000 */
[----:B------:R-:W-:Y:S01]  /*15740*/  @!P1 IMAD.IADD R17, R17, 0x1, -R8 ;  /* 0x0000000111119824 */ /* 0x000fe200078e0a08 */
[----:B------:R-:W-:Y:S01]  /*15750*/  STL [R1+0xf2c], R13 ;  /* 0x000f2c0d01007387 */ /* 0x000fe20000100800 */
[----:B------:R-:W-:Y:S01]  /*15760*/  IMAD R14, R8, R22, R14 ;  /* 0x00000016080e7224 */ /* 0x000fe200078e020e */
[----:B------:R-:W-:Y:S01]  /*15770*/  ISETP.GE.AND P1, PT, R19, RZ, PT ;  /* 0x000000ff1300720c */ /* 0x000fe20003f26270 */
[----:B------:R-:W-:Y:S01]  /*15780*/  IMAD.MOV.U32 R10, RZ, RZ, R11 ;  /* 0x000000ffff0a7224 */ /* 0x000fe200078e000b */
[----:B------:R0:W-:Y:S01]  /*15790*/  STL [R1+0xf34], R7 ;  /* 0x000f340701007387 */ /* 0x0001e20000100800 */
[----:B------:R-:W-:Y:S01]  /*157a0*/  @!P5 IMAD.IADD R6, R6, 0x1, -R8 ;  /* 0x000000010606d824 */ /* 0x000fe200078e0a08 */
[----:B------:R-:W-:Y:S01]  /*157b0*/  ISETP.GE.AND P5, PT, R21, RZ, PT ;  /* 0x000000ff1500720c */ /* 0x000fe20003fa6270 */
[----:B------:R-:W-:-:S02]  /*157c0*/  IMAD.MOV.U32 R11, RZ, RZ, R17 ;  /* 0x000000ffff0b7224 */ /* 0x000fc400078e0011 */
[----:B------:R-:W-:Y:S01]  /*157d0*/  @!P3 IMAD.MOV R10, RZ, RZ, -R10 ;  /* 0x000000ffff0ab224 */ /* 0x000fe200078e0a0a */
[----:B------:R-:W-:Y:S01]  /*157e0*/  ISETP.GT.U32.AND P3, PT, R8, R14, PT ;  /* 0x0000000e0800720c */ /* 0x000fe20003f64070 */
[----:B------:R-:W-:Y:S02]  /*157f0*/  @!P2 IMAD.MOV R11, RZ, RZ, -R11 ;  /* 0x000000ffff0ba224 */ /* 0x000fe400078e0a0b */
[----:B------:R-:W-:Y:S01]  /*15800*/  @!P0 IMAD.IADD R5, R5, 0x1, -R8 ;  /* 0x0000000105058824 */ /* 0x000fe200078e0a08 */
[----:B------:R1:W-:Y:S01]  /*15810*/  STL [R1+0xf3c], R10 ;  /* 0x000f3c0a01007387 */ /* 0x0003e20000100800 */
[----:B0-----:R-:W-:Y:S01]  /*15820*/  IMAD.HI.U32 R7, R9, R23, RZ ;  /* 0x0000001709077227 */ /* 0x001fe200078e00ff */
[----:B------:R-:W-:Y:S02]  /*15830*/  ISETP.GE.AND P0, PT, R16, RZ, PT ;  /* 0x000000ff1000720c */ /* 0x000fe40003f06270 */
[----:B------:R0:W-:Y:S01]  /*15840*/  STL [R1+0xf44], R11 ;  /* 0x000f440b01007387 */ /* 0x0001e20000100800 */
[----:B------:R-:W-:-:S02]  /*15850*/  IMAD.MOV R7, RZ, RZ, -R7 ;  /* 0x000000ffff077224 */ /* 0x000fc400078e0a07 */
[--C-:B------:R-:W-:Y:S01]  /*15860*/  @!P6 IMAD.IADD R2, R2, 0x1, -R8.reuse ;  /* 0x000000010202e824 */ /* 0x100fe200078e0a08 */
[----:B------:R-:W-:Y:S01]  /*15870*/  ISETP.GE.AND P6, PT, R18, RZ, PT ;  /* 0x000000ff1200720c */ /* 0x000fe20003fc6270 */
[----:B------:R-:W-:Y:S02]  /*15880*/  IMAD R23, R8, R7, R23 ;  /* 0x0000000708177224 */ /* 0x000fe400078e0217 */
[----:B-1----:R-:W-:Y:S01]  /*15890*/  VIADD R10, R0, 0x19d ;  /* 0x0000019d000a7836 */ /* 0x002fe20000000000 */
[----:B------:R-:W-:Y:S01]  /*158a0*/  ISETP.GT.U32.AND P2, PT, R8, R2, PT ;  /* 0x000000020800720c */ /* 0x000fe20003f44070 */
[----:B------:R-:W-:Y:S02]  /*158b0*/  @!P3 IMAD.IADD R14, R14, 0x1, -R8 ;  /* 0x000000010e0eb824 */ /* 0x000fe400078e0a08 */
[----:B0-----:R-:W-:Y:S02]  /*158c0*/  IMAD.MOV.U32 R11, RZ, RZ, R5 ;  /* 0x000000ffff0b7224 */ /* 0x001fe400078e0005 */
[----:B------:R-:W-:Y:S01]  /*158d0*/  IMAD.MOV.U32 R12, RZ, RZ, R6 ;  /* 0x000000ffff0c7224 */ /* 0x000fe200078e0006 */
[----:B------:R-:W-:Y:S01]  /*158e0*/  IABS R6, R10 ;  /* 0x0000000a00067213 */ /* 0x000fe20000000000 */
[----:B------:R-:W-:Y:S01]  /*158f0*/  @!P5 IMAD.MOV R11, RZ, RZ, -R11 ;  /* 0x000000ffff0bd224 */ /* 0x000fe200078e0a0b */
[C---:B------:R-:W-:Y:S01]  /*15900*/  ISETP.GT.U32.AND P5, PT, R8.reuse, R23, PT ;  /* 0x000000170800720c */ /* 0x040fe20003fa4070 */
[----:B------:R-:W-:Y:S01]  /*15910*/  @!P1 IMAD.MOV R12, RZ, RZ, -R12 ;  /* 0x000000ffff0c9224 */ /* 0x000fe200078e0a0c */
[----:B------:R-:W-:Y:S01]  /*15920*/  ISETP.GT.U32.AND P3, PT, R8, R14, PT ;  /* 0x0000000e0800720c */ /* 0x000fe20003f64070 */
[----:B------:R-:W-:Y:S01]  /*15930*/  VIADD R7, R0, 0x19e ;  /* 0x0000019e00077836 */ /* 0x000fe20000000000 */
[----:B------:R-:W-:Y:S01]  /*15940*/  ISETP.GE.AND P1, PT, R3, RZ, PT ;  /* 0x000000ff0300720c */ /* 0x000fe20003f26270 */
[----:B------:R-:W-:Y:S01]  /*15950*/  @!P2 IMAD.IADD R2, R2, 0x1, -R8 ;  /* 0x000000010202a824 */ /* 0x000fe200078e0a08 */
[----:B------:R0:W-:Y:S01]  /*15960*/  STL [R1+0x144], R12 ;  /* 0x0001440c01007387 */ /* 0x0001e20000100800 */
[----:B------:R-:W-:Y:S01]  /*15970*/  IMAD.MOV.U32 R5, RZ, RZ, R6 ;  /* 0x000000ffff057224 */ /* 0x000fe200078e0006 */
[----:B------:R-:W-:Y:S01]  /*15980*/  IABS R3, R7 ;  /* 0x0000000700037213 */ /* 0x000fe20000000000 */
[----:B------:R-:W-:Y:S01]  /*15990*/  VIADD R6, R0, 0x19f ;  /* 0x0000019f00067836 */ /* 0x000fe20000000000 */
[----:B------:R-:W-:Y:S01]  /*159a0*/  ISETP.GE.AND P2, PT, R10, RZ, PT ;  /* 0x000000ff0a00720c */ /* 0x000fe20003f46270 */
[----:B------:R-:W-:Y:S01]  /*159b0*/  IMAD.HI.U32 R10, R9, R5, RZ ;  /* 0x00000005090a7227 */ /* 0x000fe200078e00ff */
[----:B------:R1:W-:Y:S02]  /*159c0*/  STL [R1+0x148], R11 ;  /* 0x0001480b01007387 */ /* 0x0003e40000100800 */
[----:B------:R-:W-:Y:S01]  /*159d0*/  IABS R13, R6 ;  /* 0x00000006000d7213 */ /* 0x000fe20000000000 */
[----:B------:R-:W-:-:S02]  /*159e0*/  @!P5 IMAD.IADD R23, R23, 0x1, -R8 ;  /* 0x000000011717d824 */ /* 0x000fc400078e0a08 */
[----:B0-----:R-:W-:Y:S02]  /*159f0*/  IMAD.MOV.U32 R12, RZ, RZ, R2 ;  /* 0x000000ffff0c7224 */ /* 0x001fe400078e0002 */
[----:B------:R-:W-:Y:S01]  /*15a00*/  @!P3 IMAD.IADD R14, R14, 0x1, -R8 ;  /* 0x000000010e0eb824 */ /* 0x000fe200078e0a08 */
[----:B------:R-:W-:Y:S01]  /*15a10*/  ISETP.GT.U32.AND P5, PT, R8, R23, PT ;  /* 0x000000170800720c */ /* 0x000fe20003fa4070 */
[----:B------:R-:W-:Y:S01]  /*15a20*/  @!P0 IMAD.MOV R12, RZ, RZ, -R12 ;  /* 0x000000ffff0c8224 */ /* 0x000fe200078e0a0c */
[----:B------:R-:W-:Y:S01]  /*15a30*/  ISETP.GE.AND P3, PT, R7, RZ, PT ;  /* 0x000000ff0700720c */ /* 0x000fe20003f66270 */
[----:B-1----:R-:W-:Y:S01]  /*15a40*/  IMAD.HI.U32 R11, R9, R3, RZ ;  /* 0x00000003090b7227 */ /* 0x002fe200078e00ff */
[----:B------:R-:W-:Y:S02]  /*15a50*/  ISETP.GE.AND P0, PT, R6, RZ, PT ;  /* 0x000000ff0600720c */ /* 0x000fe40003f06270 */
[----:B------:R0:W-:Y:S01]  /*15a60*/  STL [R1+0xf4c], R12 ;  /* 0x000f4c0c01007387 */ /* 0x0001e20000100800 */
[----:B------:R-:W-:-:S02]  /*15a70*/  IMAD.MOV R10, RZ, RZ, -R10 ;  /* 0x000000ffff0a7224 */ /* 0x000fc400078e0a0a */
[----:B------:R-:W-:Y:S02]  /*15a80*/  IMAD.MOV R11, RZ, RZ, -R11 ;  /* 0x000000ffff0b7224 */ /* 0x000fe400078e0a0b */
[C---:B------:R-:W-:Y:S02]  /*15a90*/  IMAD R2, R8.reuse, R10, R5 ;  /* 0x0000000a08027224 */ /* 0x040fe400078e0205 */
[C---:B------:R-:W-:Y:S02]  /*15aa0*/  IMAD R7, R8.reuse, R11, R3 ;  /* 0x0000000b08077224 */ /* 0x040fe400078e0203 */
[----:B------:R-:W-:Y:S02]  /*15ab0*/  @!P5 IMAD.IADD R23, R23, 0x1, -R8 ;  /* 0x000000011717d824 */ /* 0x000fe400078e0a08 */
[----:B0-----:R-:W-:Y:S01]  /*15ac0*/  IMAD.MOV.U32 R12, RZ, RZ, R14 ;  /* 0x000000ffff0c7224 */ /* 0x001fe200078e000e */
[----:B------:R-:W-:Y:S01]  /*15ad0*/  ISETP.GT.U32.AND P5, PT, R8, R7, PT ;  /* 0x000000070800720c */ /* 0x000fe20003fa4070 */
[----:B------:R-:W-:-:S02]  /*15ae0*/  VIADD R15, R0, 0x1a0 ;  /* 0x000001a0000f7836 */ /* 0x000fc40000000000 */
[----:B------:R-:W-:Y:S01]  /*15af0*/  @!P6 IMAD.MOV R12, RZ, RZ, -R12 ;  /* 0x000000ffff0ce224 */ /* 0x000fe200078e0a0c */
[----:B------:R-:W-:Y:S01]  /*15b00*/  ISETP.GT.U32.AND P6, PT, R8, R2, PT ;  /* 0x000000020800720c */ /* 0x000fe20003fc4070 */
[----:B------:R-:W-:Y:S01]  /*15b10*/  IMAD.HI.U32 R3, R9, R13, RZ ;  /* 0x0000000d09037227 */ /* 0x000fe200078e00ff */
[----:B------:R-:W-:Y:S02]  /*15b20*/  IABS R14, R15 ;  /* 0x0000000f000e7213 */ /* 0x000fe40000000000 */
[----:B------:R0:W-:Y:S01]  /*15b30*/  STL [R1+0xf54], R12 ;  /* 0x000f540c01007387 */ /* 0x0001e20000100800 */
[----:B------:R-:W-:Y:S02]  /*15b40*/  VIADD R16, R0, 0x1a1 ;  /* 0x000001a100107836 */ /* 0x000fe40000000000 */
[----:B------:R-:W-:Y:S02]  /*15b50*/  IMAD.MOV R3, RZ, RZ, -R3 ;  /* 0x000000ffff037224 */ /* 0x000fe400078e0a03 */
[----:B------:R-:W-:Y:S01]  /*15b60*/  @!P5 IMAD.IADD R7, R7, 0x1, -R8 ;  /* 0x000000010707d824 */ /* 0x000fe200078e0a08 */
[----:B------:R-:W-:Y:S01]  /*15b70*/  IABS R10, R16 ;  /* 0x00000010000a7213 */ /* 0x000fe20000000000 */
[----:B------:R-:W-:-:S02]  /*15b80*/  IMAD R13, R8, R3, R13 ;  /* 0x00000003080d7224 */ /* 0x000fc400078e020d */
[----:B------:R-:W-:Y:S01]  /*15b90*/  @!P6 IMAD.IADD R2, R2, 0x1, -R8 ;  /* 0x000000010202e824 */ /* 0x000fe200078e0a08 */
[----:B------:R-:W-:Y:S01]  /*15ba0*/  ISETP.GT.U32.AND P5, PT, R8, R7, PT ;  /* 0x000000070800720c */ /* 0x000fe20003fa4070 */
[----:B------:R-:W-:-:S03]  /*15bb0*/  IMAD.HI.U32 R3, R9, R14, RZ ;  /* 0x0000000e09037227 */ /* 0x000fc600078e00ff */
[----:B------:R-:W-:Y:S01]  /*15bc0*/  ISETP.GT.U32.AND P6, PT, R8, R2, PT ;  /* 0x000000020800720c */ /* 0x000fe20003fc4070 */
[----:B0-----:R-:W-:Y:S02]  /*15bd0*/  VIADD R12, R0, 0x1a2 ;  /* 0x000001a2000c7836 */ /* 0x001fe40000000000 */
[----:B------:R-:W-:Y:S02]  /*15be0*/  IMAD.MOV.U32 R17, RZ, RZ, R23 ;  /* 0x000000ffff117224 */ /* 0x000fe400078e0017 */
[----:B------:R-:W-:Y:S01]  /*15bf0*/  IMAD.HI.U32 R6, R9, R10, RZ ;  /* 0x0000000a09067227 */ /* 0x000fe200078e00ff */
[----:B------:R-:W-:-:S03]  /*15c00*/  IABS R5, R12 ;  /* 0x0000000c00057213 */ /* 0x000fc60000000000 */
[----:B------:R-:W-:Y:S02]  /*15c10*/  IMAD.MOV R11, RZ, RZ, -R3 ;  /* 0x000000ffff0b7224 */ /* 0x000fe400078e0a03 */
[----:B------:R-:W-:Y:S01]  /*15c20*/  @!P1 IMAD.MOV R17, RZ, RZ, -R17 ;  /* 0x000000ffff119224 */ /* 0x000fe200078e0a11 */
[C---:B------:R-:W-:Y:S01]  /*15c30*/  ISETP.GT.U32.AND P1, PT, R8.reuse, R13, PT ;  /* 0x0000000d0800720c */ /* 0x040fe20003f24070 */
[----:B------:R-:W-:Y:S02]  /*15c40*/  IMAD.MOV R3, RZ, RZ, -R6 ;  /* 0x000000ffff037224 */ /* 0x000fe400078e0a06 */
[C---:B------:R-:W-:Y:S01]  /*15c50*/  IMAD R14, R8.reuse, R11, R14 ;  /* 0x0000000b080e7224 */ /* 0x040fe200078e020e */
[----:B------:R0:W-:Y:S01]  /*15c60*/  STL [R1+0x1104], R17 ;  /* 0x0011041101007387 */ /* 0x0001e20000100800 */
[----:B------:R-:W-:Y:S02]  /*15c70*/  IMAD R10, R8, R3, R10 ;  /* 0x00000003080a7224 */ /* 0x000fe400078e020a */
[--C-:B------:R-:W-:Y:S01]  /*15c80*/  @!P6 IMAD.IADD R2, R2, 0x1, -R8.reuse ;  /* 0x000000010202e824 */ /* 0x100fe200078e0a08 */
[C---:B------:R-:W-:Y:S01]  /*15c90*/  ISETP.GT.U32.AND P6, PT, R8.reuse, R14, PT ;  /* 0x0000000e0800720c */ /* 0x040fe20003fc4070 */
[----:B------:R-:W-:Y:S01]  /*15ca0*/  @!P5 IMAD.IADD R7, R7, 0x1, -R8 ;  /* 0x000000010707d824 */ /* 0x000fe200078e0a08 */
[----:B------:R-:W-:Y:S01]  /*15cb0*/  ISETP.GT.U32.AND P5, PT, R8, R10, PT ;  /* 0x0000000a0800720c */ /* 0x000fe20003fa4070 */
[----:B------:R-:W-:-:S02]  /*15cc0*/  VIADD R6, R0, 0x1a4 ;  /* 0x000001a400067836 */ /* 0x000fc40000000000 */
[----:B------:R-:W-:Y:S02]  /*15cd0*/  VIADD R11, R0, 0x1a3 ;  /* 0x000001a3000b7836 */ /* 0x000fe40000000000 */
[----:B0-----:R-:W-:-:S03]  /*15ce0*/  IMAD.HI.U32 R17, R9, R5, RZ ;  /* 0x0000000509117227 */ /* 0x001fc600078e00ff */
[----:B------:R-:W-:Y:S01]  /*15cf0*/  IABS R3, R11 ;  /* 0x0000000b00037213 */ /* 0x000fe20000000000 */
[----:B------:R-:W-:Y:S02]  /*15d00*/  IMAD.MOV R17, RZ, RZ, -R17 ;  /* 0x000000ffff117224 */ /* 0x000fe400078e0a11 */
[----:B------:R-:W-:Y:S02]  /*15d10*/  IMAD.MOV.U32 R19, RZ, RZ, R2 ;  /* 0x000000ffff137224 */ /* 0x000fe400078e0002 */
[C---:B------:R-:W-:Y:S01]  /*15d20*/  IMAD R5, R8.reuse, R17, R5 ;  /* 0x0000001108057224 */ /* 0x040fe200078e0205 */
[----:B------:R-:W-:Y:S01]  /*15d30*/  IABS R17, R6 ;  /* 0x0000000600117213 */ /* 0x000fe20000000000 */
[--C-:B------:R-:W-:Y:S02]  /*15d40*/  @!P1 IMAD.IADD R13, R13, 0x1, -R8.reuse ;  /* 0x000000010d0d9824 */ /* 0x100fe400078e0a08 */
[----:B------:R-:W-:Y:S01]  /*15d50*/  @!P2 IMAD.MOV R19, RZ, RZ, -R19 ;  /* 0x000000ffff13a224 */ /* 0x000fe200078e0a13 */
[----:B------:R-:W-:Y:S01]  /*15d60*/  ISETP.GT.U32.AND P2, PT, R8, R5, PT ;  /* 0x000000050800720c */ /* 0x000fe20003f44070 */
[--C-:B------:R-:W-:Y:S01]  /*15d70*/  @!P6 IMAD.IADD R14, R14, 0x1, -R8.reuse ;  /* 0x000000010e0ee824 */ /* 0x100fe200078e0a08 */
[----:B------:R-:W-:Y:S01]  /*15d80*/  ISETP.GT.U32.AND P1, PT, R8, R13, PT ;  /* 0x0000000d0800720c */ /* 0x000fe20003f24070 */
[----:B------:R-:W-:Y:S01]  /*15d90*/  @!P5 IMAD.IADD R10, R10, 0x1, -R8 ;  /* 0x000000010a0ad824 */ /* 0x000fe200078e0a08 */
[----:B------:R0:W-:Y:S01]  /*15da0*/  STL [R1+0x10fc], R19 ;  /* 0x0010fc1301007387 */ /* 0x0001e20000100800 */
[----:B------:R-:W-:Y:S01]  /*15db0*/  IMAD.MOV.U32 R2, RZ, RZ, R17 ;  /* 0x000000ffff027224 */ /* 0x000fe200078e0011 */
[C---:B------:R-:W-:Y:S01]  /*15dc0*/  ISETP.GT.U32.AND P6, PT, R8.reuse, R14, PT ;  /* 0x0000000e0800720c */ /* 0x040fe20003fc4070 */
[----:B------:R-:W-:Y:S01]  /*15dd0*/  IMAD.HI.U32 R17, R9, R3, RZ ;  /* 0x0000000309117227 */ /* 0x000fe200078e00ff */
[----:B------:R-:W-:-:S03]  /*15de0*/  ISETP.GT.U32.AND P5, PT, R8, R10, PT ;  /* 0x0000000a0800720c */ /* 0x000fc60003fa4070 */
[----:B------:R-:W-:Y:S02]  /*15df0*/  IMAD.MOV.U32 R18, RZ, RZ, R7 ;  /* 0x000000ffff127224 */ /* 0x000fe400078e0007 */
[----:B------:R-:W-:Y:S02]  /*15e00*/  IMAD.MOV R17, RZ, RZ, -R17 ;  /* 0x000000ffff117224 */ /* 0x000fe400078e0a11 */
[----:B------:R-:W-:Y:S01]  /*15e10*/  @!P3 IMAD.MOV R18, RZ, RZ, -R18 ;  /* 0x000000ffff12b224 */ /* 0x000fe200078e0a12 */
[----:B------:R-:W-:Y:S01]  /*15e20*/  ISETP.GE.AND P3, PT, R15, RZ, PT ;  /* 0x000000ff0f00720c */ /* 0x000fe20003f66270 */
[----:B------:R-:W-:-:S03]  /*15e30*/  IMAD.HI.U32 R15, R9, R2, RZ ;  /* 0x00000002090f7227 */ /* 0x000fc600078e00ff */
[----:B------:R1:W-:Y:S01]  /*15e40*/  STL [R1+0x10f8], R18 ;  /* 0x0010f81201007387 */ /* 0x0003e20000100800 */
[----:B------:R-:W-:Y:S02]  /*15e50*/  VIADD R7, R0, 0x1a5 ;  /* 0x000001a500077836 */ /* 0x000fe40000000000 */
[--C-:B------:R-:W-:Y:S02]  /*15e60*/  @!P2 IMAD.IADD R5, R5, 0x1, -R8.reuse ;  /* 0x000000010505a824 */ /* 0x100fe400078e0a08 */
[----:B------:R-:W-:Y:S02]  /*15e70*/  IMAD R3, R8, R17, R3 ;  /* 0x0000001108037224 */ /* 0x000fe400078e0203 */
[--C-:B------:R-:W-:Y:S01]  /*15e80*/  @!P1 IMAD.IADD R13, R13, 0x1, -R8.reuse ;  /* 0x000000010d0d9824 */ /* 0x100fe200078e0a08 */
[----:B------:R-:W-:Y:S01]  /*15e90*/  ISETP.GE.AND P1, PT, R16, RZ, PT ;  /* 0x000000ff1000720c */ /* 0x000fe20003f26270 */
[----:B------:R-:W-:Y:S01]  /*15ea0*/  IMAD.MOV R16, RZ, RZ, -R15 ;  /* 0x000000ffff107224 */ /* 0x000fe200078e0a0f */
[----:B------:R-:W-:Y:S01]  /*15eb0*/  IABS R15, R7 ;  /* 0x00000007000f7213 */ /* 0x000fe20000000000 */
[--C-:B------:R-:W-:Y:S01]  /*15ec0*/  @!P6 IMAD.IADD R14, R14, 0x1, -R8.reuse ;  /* 0x000000010e0ee824 */ /* 0x100fe200078e0a08 */
[----:B------:R-:W-:Y:S01]  /*15ed0*/  ISETP.GT.U32.AND P2, PT, R8, R5, PT ;  /* 0x000000050800720c */ /* 0x000fe20003f44070 */
[----:B------:R-:W-:Y:S01]  /*15ee0*/  @!P5 IMAD.IADD R10, R10, 0x1, -R8 ;  /* 0x000000010a0ad824 */ /* 0x000fe200078e0a08 */
[----:B------:R-:W-:Y:S01]  /*15ef0*/  ISETP.GT.U32.AND P6, PT, R8, R3, PT ;  /* 0x000000030800720c */ /* 0x000fe20003fc4070 */
[----:B0-----:R-:W-:Y:S01]  /*15f00*/  IMAD.MOV.U32 R19, RZ, RZ, R13 ;  /* 0x000000ffff137224 */ /* 0x001fe200078e000d */
[----:B------:R-:W-:Y:S01]  /*15f10*/  ISETP.GE.AND P5, PT, R12, RZ, PT ;  /* 0x000000ff0c00720c */ /* 0x000fe20003fa6270 */
[----:B------:R-:W-:-:S02]  /*15f20*/  IMAD R2, R8, R16, R2 ;  /* 0x0000001008027224 */ /* 0x000fc400078e0202 */
[----:B------:R-:W-:-:S04]  /*15f30*/  IMAD.HI.U32 R13, R9, R15, RZ ;  /* 0x0000000f090d7227 */ /* 0x000fc800078e00ff */
[----:B------:R-:W-:Y:S01]  /*15f40*/  @!P0 IMAD.MOV R19, RZ, RZ, -R19 ;  /* 0x000000ffff138224 */ /* 0x000fe200078e0a13 */
[----:B------:R-:W-:Y:S01]  /*15f50*/  ISETP.GT.U32.AND P0, PT, R8, R2, PT ;  /* 0x000000020800720c */ /* 0x000fe20003f04070 */
[----:B------:R-:W-:Y:S02]  /*15f60*/  IMAD.MOV R13, RZ, RZ, -R13 ;  /* 0x000000ffff0d7224 */ /* 0x000fe400078e0a0d */
[----:B-1----:R-:W-:Y:S01]  /*15f70*/  IMAD.MOV.U32 R18, RZ, RZ, R14 ;  /* 0x000000ffff127224 */ /* 0x002fe200078e000e */
[----:B------:R-:W-:Y:S01]  /*15f80*/  STL [R1+0x10f0], R19 ;  /* 0x0010f01301007387 */ /* 0x000fe20000100800 */
[--C-:B------:R-:W-:Y:S01]  /*15f90*/  @!P2 IMAD.IADD R5, R5, 0x1, -R8.reuse ;  /* 0x000000010505a824 */ /* 0x100fe200078e0a08 */
[----:B------:R-:W-:Y:S01]  /*15fa0*/  ISETP.GE.AND P2, PT, R6, RZ, PT ;  /* 0x000000ff0600720c */ /* 0x000fe20003f46270 */
[----:B------:R-:W-:Y:S02]  /*15fb0*/  @!P6 IMAD.IADD R3, R3, 0x1, -R8 ;  /* 0x000000010303e824 */ /* 0x000fe400078e0a08 */
[----:B------:R-:W-:-:S02]  /*15fc0*/  IMAD R12, R8, R13, R15 ;  /* 0x0000000d080c7224 */ /* 0x000fc400078e020f */
[----:B------:R-:W-:Y:S01]  /*15fd0*/  @!P3 IMAD.MOV R18, RZ, RZ, -R18 ;  /* 0x000000ffff12b224 */ /* 0x000fe200078e0a12 */
[C---:B------:R-:W-:Y:S01]  /*15fe0*/  ISETP.GT.U32.AND P6, PT, R8.reuse, R3, PT ;  /* 0x000000030800720c */ /* 0x040fe20003fc4070 */
[----:B------:R-:W-:Y:S01]  /*15ff0*/  @!P1 IMAD.MOV R10, RZ, RZ, -R10 ;  /* 0x000000ffff0a9224 */ /* 0x000fe200078e0a0a */
[----:B------:R-:W-:Y:S01]  /*16000*/  ISETP.GE.AND P3, PT, R11, RZ, PT ;  /* 0x000000ff0b00720c */ /* 0x000fe20003f66270 */
[----:B------:R-:W-:Y:S01]  /*16010*/  @!P5 IMAD.MOV R5, RZ, RZ, -R5 ;  /* 0x000000ffff05d224 */ /* 0x000fe200078e0a05 */
[----:B------:R-:W-:Y:S01]  /*16020*/  ISETP.GT.U32.AND P5, PT, R8, R12, PT ;  /* 0x0000000c0800720c */ /* 0x000fe20003fa4070 */
[----:B------:R-:W-:Y:S01]  /*16030*/  STL [R1+0x14c], R18 ;  /* 0x00014c1201007387 */ /* 0x000fe20000100800 */
        /* <DEDUP_REMOVED lines=8> */
[--C-:B------:R-:W-:Y:S01]  /*160c0*/  @!P6 IMAD.IADD R3, R3, 0x1, -R8.reuse ;  /* 0x000000010303e824 */ /* 0x100fe200078e0a08 */
[----:B------:R1:W-:Y:S01]  /*160d0*/  STL [R1+0x10d4], R5 ;  /* 0x0010d40501007387 */ /* 0x0003e20000100800 */
[----:B------:R-:W-:Y:S01]  /*160e0*/  IABS R16, R7 ;  /* 0x0000000700107213 */ /* 0x000fe20000000000 */
[----:B------:R-:W-:-:S02]  /*160f0*/  @!P5 IMAD.IADD R12, R12, 0x1, -R8 ;  /* 0x000000010c0cd824 */ /* 0x000fc400078e0a08 */
[----:B0-----:R-:W-:Y:S02]  /*16100*/  VIADD R10, R0, 0x1a6 ;  /* 0x000001a6000a7836 */ /* 0x001fe40000000000 */
[----:B------:R-:W-:Y:S01]  /*16110*/  IMAD.MOV.U32 R14, RZ, RZ, R3 ;  /* 0x000000ffff0e7224 */ /* 0x000fe200078e0003 */
[----:B------:R-:W-:Y:S01]  /*16120*/  ISETP.GT.U32.AND P5, PT, R8, R12, PT ;  /* 0x0000000c0800720c */ /* 0x000fe20003fa4070 */
[C---:B------:R-:W-:Y:S01]  /*16130*/  IMAD.HI.U32 R3, R9.reuse, R16, RZ ;  /* 0x0000001009037227 */ /* 0x040fe200078e00ff */
[----:B------:R-:W-:Y:S02]  /*16140*/  IABS R6, R10 ;  /* 0x0000000a00067213 */ /* 0x000fe40000000000 */
[----:B------:R-:W-:Y:S01]  /*16150*/  ISETP.GE.AND P6, PT, R10, RZ, PT ;  /* 0x000000ff0a00720c */ /* 0x000fe20003fc6270 */
[----:B-1----:R-:W-:-:S04]  /*16160*/  IMAD.HI.U32 R5, R9, R13, RZ ;  /* 0x0000000d09057227 */ /* 0x002fc800078e00ff */
[----:B------:R-:W-:-:S04]  /*16170*/  IMAD.HI.U32 R10, R9, R6, RZ ;  /* 0x00000006090a7227 */ /* 0x000fc800078e00ff */
[----:B------:R-:W-:Y:S02]  /*16180*/  IMAD.MOV R10, RZ, RZ, -R10 ;  /* 0x000000ffff0a7224 */ /* 0x000fe400078e0a0a */
[----:B------:R-:W-:Y:S01]  /*16190*/  @!P0 IMAD.IADD R2, R2, 0x1, -R8 ;  /* 0x0000000102028824 */ /* 0x000fe200078e0a08 */
[----:B------:R-:W-:Y:S01]  /*161a0*/  ISETP.GE.AND P0, PT, R11, RZ, PT ;  /* 0x000000ff0b00720c */ /* 0x000fe20003f06270 */
[----:B------:R-:W-:Y:S01]  /*161b0*/  IMAD.MOV R5, RZ, RZ, -R5 ;  /* 0x000000ffff057224 */ /* 0x000fe200078e0a05 */
[----:B------:R-:W-:Y:S01]  /*161c0*/  IABS R11, R22 ;  /* 0x00000016000b7213 */ /* 0x000fe20000000000 */
[C---:B------:R-:W-:Y:S02]  /*161d0*/  IMAD R6, R8.reuse, R10, R6 ;  /* 0x0000000a08067224 */ /* 0x040fe400078e0206 */
[C---:B------:R-:W-:Y:S02]  /*161e0*/  IMAD R13, R8.reuse, R5, R13 ;  /* 0x00000005080d7224 */ /* 0x040fe400078e020d */
[----:B------:R-:W-:Y:S01]  /*161f0*/  @!P2 IMAD.MOV R2, RZ, RZ, -R2 ;  /* 0x000000ffff02a224 */ /* 0x000fe200078e0a02 */
[----:B------:R-:W-:Y:S01]  /*16200*/  ISETP.GT.U32.AND P2, PT, R8, R6, PT ;  /* 0x000000060800720c */ /* 0x000fe20003f44070 */
[----:B------:R-:W-:Y:S01]  /*16210*/  @!P5 IMAD.IADD R12, R12, 0x1, -R8 ;  /* 0x000000010c0cd824 */ /* 0x000fe200078e0a08 */
[----:B------:R-:W-:Y:S01]  /*16220*/  ISETP.GT.U32.AND P5, PT, R8, R13, PT ;  /* 0x0000000d0800720c */ /* 0x000fe20003fa4070 */
[----:B------:R-:W-:-:S02]  /*16230*/  IMAD.MOV R3, RZ, RZ, -R3 ;  /* 0x000000ffff037224 */ /* 0x000fc400078e0a03 */
[----:B------:R-:W-:Y:S02]  /*16240*/  VIADD R10, R0, 0x1a9 ;  /* 0x000001a9000a7836 */ /* 0x000fe40000000000 */
[----:B------:R-:W-:Y:S02]  /*16250*/  IMAD R16, R8, R3, R16 ;  /* 0x0000000308107224 */ /* 0x000fe400078e0210 */
[----:B------:R-:W-:Y:S01]  /*16260*/  VIADD R3, R0, 0x1aa ;  /* 0x000001aa00037836 */ /* 0x000fe20000000000 */
[----:B------:R-:W-:Y:S01]  /*16270*/  IABS R15, R10 ;  /* 0x0000000a000f7213 */ /* 0x000fe20000000000 */
[----:B------:R-:W-:Y:S01]  /*16280*/  @!P3 IMAD.MOV R14, RZ, RZ, -R14 ;  /* 0x000000ffff0eb224 */ /* 0x000fe200078e0a0e */
[----:B------:R-:W-:Y:S01]  /*16290*/  ISETP.GE.AND P3, PT, R7, RZ, PT ;  /* 0x000000ff0700720c */ /* 0x000fe20003f66270 */
[--C-:B------:R-:W-:Y:S01]  /*162a0*/  @!P2 IMAD.IADD R6, R6, 0x1, -R8.reuse ;  /* 0x000000010606a824 */ /* 0x100fe200078e0a08 */
[----:B------:R-:W-:Y:S01]  /*162b0*/  ISETP.GT.U32.AND P2, PT, R8, R16, PT ;  /* 0x000000100800720c */ /* 0x000fe20003f44070 */
[----:B------:R-:W-:Y:S01]  /*162c0*/  @!P5 IMAD.IADD R13, R13, 0x1, -R8 ;  /* 0x000000010d0dd824 */ /* 0x000fe200078e0a08 */
[----:B------:R-:W-:Y:S01]  /*162d0*/  IABS R7, R3 ;  /* 0x0000000300077213 */ /* 0x000fe20000000000 */
[----:B------:R-:W-:Y:S01]  /*162e0*/  VIADD R5, R0, 0x1ab ;  /* 0x000001ab00057836 */ /* 0x000fe20000000000 */
[----:B------:R-:W-:Y:S01]  /*162f0*/  ISETP.GT.U32.AND P5, PT, R8, R6, PT ;  /* 0x000000060800720c */ /* 0x000fe20003fa4070 */
[----:B------:R-:W-:Y:S01]  /*16300*/  IMAD.HI.U32 R18, R9, R15, RZ ;  /* 0x0000000f09127227 */ /* 0x000fe200078e00ff */
[----:B------:R-:W-:Y:S02]  /*16310*/  STL [R1+0x10d0], R14 ;  /* 0x0010d00e01007387 */ /* 0x000fe40000100800 */
[----:B------:R-:W-:Y:S01]  /*16320*/  IABS R17, R5 ;  /* 0x0000000500117213 */ /* 0x000fe20000000000 */
[----:B------:R-:W-:Y:S01]  /*16330*/  IMAD.MOV.U32 R21, RZ, RZ, R12 ;  /* 0x000000ffff157224 */ /* 0x000fe200078e000c */
[----:B------:R-:W-:Y:S01]  /*16340*/  STL [R1+0x1100], R2 ;  /* 0x0011000201007387 */ /* 0x000fe20000100800 */
[----:B------:R-:W-:-:S02]  /*16350*/  IMAD.MOV R18, RZ, RZ, -R18 ;  /* 0x000000ffff127224 */ /* 0x000fc400078e0a12 */
[----:B------:R-:W-:-:S04]  /*16360*/  IMAD.HI.U32 R19, R9, R7, RZ ;  /* 0x0000000709137227 */ /* 0x000fc800078e00ff */
[----:B------:R-:W-:Y:S01]  /*16370*/  @!P2 IMAD.IADD R16, R16, 0x1, -R8 ;  /* 0x000000011010a824 */ /* 0x000fe200078e0a08 */
[C---:B------:R-:W-:Y:S01]  /*16380*/  ISETP.GT.U32.AND P2, PT, R8.reuse, R13, PT ;  /* 0x0000000d0800720c */ /* 0x040fe20003f44070 */
[----:B------:R-:W-:Y:S02]  /*16390*/  @!P1 IMAD.MOV R21, RZ, RZ, -R21 ;  /* 0x000000ffff159224 */ /* 0x000fe400078e0a15 */
[C---:B------:R-:W-:Y:S01]  /*163a0*/  IMAD R15, R8.reuse, R18, R15 ;  /* 0x00000012080f7224 */ /* 0x040fe200078e020f */
[----:B------:R-:W-:Y:S01]  /*163b0*/  ISETP.GT.U32.AND P1, PT, R8, R16, PT ;  /* 0x000000100800720c */ /* 0x000fe20003f24070 */
[----:B------:R-:W-:Y:S01]  /*163c0*/  IMAD.HI.U32 R18, R9, R17, RZ ;  /* 0x0000001109127227 */ /* 0x000fe200078e00ff */
[----:B------:R0:W-:Y:S03]  /*163d0*/  STL [R1+0x10f4], R21 ;  /* 0x0010f41501007387 */ /* 0x0001e60000100800 */
[----:B------:R-:W-:-:S02]  /*163e0*/  IMAD.MOV R19, RZ, RZ, -R19 ;  /* 0x000000ffff137224 */ /* 0x000fc400078e0a13 */
[----:B------:R-:W-:Y:S01]  /*163f0*/  @!P5 IMAD.IADD R6, R6, 0x1, -R8 ;  /* 0x000000010606d824 */ /* 0x000fe200078e0a08 */
[C---:B------:R-:W-:Y:S01]  /*16400*/  ISETP.GT.U32.AND P5, PT, R8.reuse, R15, PT ;  /* 0x0000000f0800720c */ /* 0x040fe20003fa4070 */
[----:B------:R-:W-:Y:S02]  /*16410*/  IMAD.MOV R18, RZ, RZ, -R18 ;  /* 0x000000ffff127224 */ /* 0x000fe400078e0a12 */
[C---:B------:R-:W-:Y:S02]  /*16420*/  IMAD R7, R8.reuse, R19, R7 ;  /* 0x0000001308077224 */ /* 0x040fe400078e0207 */
[----:B0-----:R-:W-:Y:S02]  /*16430*/  IMAD.MOV.U32 R21, RZ, RZ, R6 ;  /* 0x000000ffff157224 */ /* 0x001fe400078e0006 */
[C---:B------:R-:W-:Y:S02]  /*16440*/  IMAD R6, R8.reuse, R18, R17 ;  /* 0x0000001208067224 */ /* 0x040fe400078e0211 */
[----:B------:R-:W-:Y:S01]  /*16450*/  @!P6 IMAD.MOV R21, RZ, RZ, -R21 ;  /* 0x000000ffff15e224 */ /* 0x000fe200078e0a15 */
[C---:B------:R-:W-:Y:S01]  /*16460*/  ISETP.GT.U32.AND P6, PT, R8.reuse, R7, PT ;  /* 0x000000070800720c */ /* 0x040fe20003fc4070 */
[--C-:B------:R-:W-:Y:S01]  /*16470*/  @!P2 IMAD.IADD R13, R13, 0x1, -R8.reuse ;  /* 0x000000010d0da824 */ /* 0x100fe200078e0a08 */
[----:B------:R-:W-:Y:S01]  /*16480*/  ISETP.GT.U32.AND P2, PT, R8, R6, PT ;  /* 0x000000060800720c */ /* 0x000fe20003f44070 */
[----:B------:R-:W-:Y:S01]  /*16490*/  VIADD R14, R0, 0x1ad ;  /* 0x000001ad000e7836 */ /* 0x000fe20000000000 */
[----:B------:R0:W-:Y:S01]  /*164a0*/  STL [R1+0x10ec], R21 ;  /* 0x0010ec1501007387 */ /* 0x0001e20000100800 */
[----:B------:R-:W-:Y:S01]  /*164b0*/  @!P5 IMAD.IADD R15, R15, 0x1, -R8 ;  /* 0x000000010f0fd824 */ /* 0x000fe200078e0a08 */
[----:B------:R-:W-:Y:S01]  /*164c0*/  ISETP.GE.AND P5, PT, R3, RZ, PT ;  /* 0x000000ff0300720c */ /* 0x000fe20003fa6270 */
[----:B------:R-:W-:Y:S01]  /*164d0*/  IMAD.HI.U32 R12, R9, R11, RZ ;  /* 0x0000000b090c7227 */ /* 0x000fe200078e00ff */
[----:B------:R-:W-:-:S03]  /*164e0*/  IABS R2, R14 ;  /* 0x0000000e00027213 */ /* 0x000fc60000000000 */
[----:B------:R-:W-:Y:S02]  /*164f0*/  IMAD.MOV R12, RZ, RZ, -R12 ;  /* 0x000000ffff0c7224 */ /* 0x000fe400078e0a0c */
[----:B------:R-:W-:Y:S01]  /*16500*/  @!P6 IMAD.IADD R7, R7, 0x1, -R8 ;  /* 0x000000010707e824 */ /* 0x000fe200078e0a08 */
[----:B------:R-:W-:Y:S01]  /*16510*/  ISETP.GT.U32.AND P6, PT, R8, R15, PT ;  /* 0x0000000f0800720c */ /* 0x000fe20003fc4070 */
[----:B------:R-:W-:-:S04]  /*16520*/  IMAD.HI.U32 R19, R9, R2, RZ ;  /* 0x0000000209137227 */ /* 0x000fc800078e00ff */
[----:B------:R-:W-:Y:S02]  /*16530*/  IMAD.MOV.U32 R17, RZ, RZ, R13 ;  /* 0x000000ffff117224 */ /* 0x000fe400078e000d */
[----:B------:R-:W-:Y:S01]  /*16540*/  @!P2 IMAD.IADD R6, R6, 0x1, -R8 ;  /* 0x000000010606a824 */ /* 0x000fe200078e0a08 */
[C---:B------:R-:W-:Y:S01]  /*16550*/  ISETP.GT.U32.AND P2, PT, R8.reuse, R7, PT ;  /* 0x000000070800720c */ /* 0x040fe20003f44070 */
[----:B------:R-:W-:Y:S02]  /*16560*/  IMAD R3, R8, R12, R11 ;  /* 0x0000000c08037224 */ /* 0x000fe400078e020b */
[----:B------:R-:W-:Y:S02]  /*16570*/  IMAD.MOV R19, RZ, RZ, -R19 ;  /* 0x000000ffff137224 */ /* 0x000fe400078e0a13 */
[----:B------:R-:W-:Y:S02]  /*16580*/  VIADD R12, R0, 0x1ae ;  /* 0x000001ae000c7836 */ /* 0x000fe40000000000 */
[----:B------:R-:W-:Y:S01]  /*16590*/  @!P0 IMAD.MOV R17, RZ, RZ, -R17 ;  /* 0x000000ffff118224 */ /* 0x000fe200078e0a11 */
[C---:B------:R-:W-:Y:S01]  /*165a0*/  ISETP.GT.U32.AND P0, PT, R8.reuse, R6, PT ;  /* 0x000000060800720c */ /* 0x040fe20003f04070 */
[C---:B------:R-:W-:Y:S01]  /*165b0*/  IMAD R2, R8.reuse, R19, R2 ;  /* 0x0000001308027224 */ /* 0x040fe200078e0202 */
[----:B------:R-:W-:Y:S01]  /*165c0*/  IABS R19, R12 ;  /* 0x0000000c00137213 */ /* 0x000fe20000000000 */
[--C-:B------:R-:W-:Y:S01]  /*165d0*/  @!P6 IMAD.IADD R15, R15, 0x1, -R8.reuse ;  /* 0x000000010f0fe824 */ /* 0x100fe200078e0a08 */
[C---:B------:R-:W-:Y:S01]  /*165e0*/  ISETP.GT.U32.AND P6, PT, R8.reuse, R3, PT ;  /* 0x000000030800720c */ /* 0x040fe20003fc4070 */
[----:B------:R-:W-:Y:S01]  /*165f0*/  @!P2 IMAD.IADD R7, R7, 0x1, -R8 ;  /* 0x000000010707a824 */ /* 0x000fe200078e0a08 */
[----:B------:R-:W-:Y:S01]  /*16600*/  ISETP.GT.U32.AND P2, PT, R8, R2, PT ;  /* 0x000000020800720c */ /* 0x000fe20003f44070 */
[----:B0-----:R-:W-:Y:S01]  /*16610*/  IMAD.HI.U32 R21, R9, R19, RZ ;  /* 0x0000001309157227 */ /* 0x001fe200078e00ff */
[----:B------:R0:W-:Y:S03]  /*16620*/  STL [R1+0x10bc], R17 ;  /* 0x0010bc1101007387 */ /* 0x0001e60000100800 */
[----:B------:R-:W-:-:S02]  /*16630*/  IMAD.MOV R21, RZ, RZ, -R21 ;  /* 0x000000ffff157224 */ /* 0x000fc400078e0a15 */
[--C-:B------:R-:W-:Y:S01]  /*16640*/  @!P0 IMAD.IADD R6, R6, 0x1, -R8.reuse ;  /* 0x0000000106068824 */ /* 0x100fe200078e0a08 */
[----:B------:R-:W-:Y:S01]  /*16650*/  ISETP.GE.AND P0, PT, R5, RZ, PT ;  /* 0x000000ff0500720c */ /* 0x000fe20003f06270 */
[----:B------:R-:W-:Y:S02]  /*16660*/  IMAD R5, R8, R21, R19 ;  /* 0x0000001508057224 */ /* 0x000fe400078e0213 */
[--C-:B------:R-:W-:Y:S02]  /*16670*/  @!P6 IMAD.IADD R3, R3, 0x1, -R8.reuse ;  /* 0x000000010303e824 */ /* 0x100fe400078e0a08 */
[----:B------:R-:W-:Y:S01]  /*16680*/  VIADD R11, R0, 0x1b0 ;  /* 0x000001b0000b7836 */ /* 0x000fe20000000000 */
[----:B------:R-:W-:Y:S01]  /*16690*/  ISETP.GT.U32.AND P6, PT, R8, R5, PT ;  /* 0x000000050800720c */ /* 0x000fe20003fc4070 */
[----:B------:R-:W-:Y:S01]  /*166a0*/  @!P1 IMAD.IADD R16, R16, 0x1, -R8 ;  /* 0x0000000110109824 */ /* 0x000fe200078e0a08 */
[----:B------:R-:W-:Y:S01]  /*166b0*/  ISETP.GE.AND P1, PT, R10, RZ, PT ;  /* 0x000000ff0a00720c */ /* 0x000fe20003f26270 */
[C---:B------:R-:W-:Y:S01]  /*166c0*/  VIADD R10, R0.reuse, 0x1af ;  /* 0x000001af000a7836 */ /* 0x040fe20000000000 */
[----:B0-----:R-:W-:Y:S01]  /*166d0*/  IABS R17, R11 ;  /* 0x0000000b00117213 */ /* 0x001fe20000000000 */
[----:B------:R-:W-:-:S02]  /*166e0*/  VIADD R13, R0, 0x1b1 ;  /* 0x000001b1000d7836 */ /* 0x000fc40000000000 */
[----:B------:R-:W-:Y:S01]  /*166f0*/  IMAD.MOV.U32 R27, RZ, RZ, R16 ;  /* 0x000000ffff1b7224 */ /* 0x000fe200078e0010 */
[----:B------:R-:W-:Y:S01]  /*16700*/  IABS R23, R10 ;  /* 0x0000000a00177213 */ /* 0x000fe20000000000 */
[----:B------:R-:W-:Y:S01]  /*16710*/  IMAD.HI.U32 R19, R9, R17, RZ ;  /* 0x0000001109137227 */ /* 0x000fe200078e00ff */
[----:B------:R-:W-:-:S03]  /*16720*/  IABS R18, R13 ;  /* 0x0000000d00127213 */ /* 0x000fc60000000000 */
[--C-:B------:R-:W-:Y:S02]  /*16730*/  @!P6 IMAD.IADD R5, R5, 0x1, -R8.reuse ;  /* 0x000000010505e824 */ /* 0x100fe400078e0a08 */
[----:B------:R-:W-:Y:S01]  /*16740*/  @!P2 IMAD.IADD R2, R2, 0x1, -R8 ;  /* 0x000000010202a824 */ /* 0x000fe200078e0a08 */
[----:B------:R-:W-:Y:S01]  /*16750*/  ISETP.GE.AND P2, PT, R22, RZ, PT ;  /* 0x000000ff1600720c */ /* 0x000fe20003f46270 */
[----:B------:R-:W-:Y:S01]  /*16760*/  IMAD.MOV.U32 R25, RZ, RZ, R15 ;  /* 0x000000ffff197224 */ /* 0x000fe200078e000f */
[C---:B------:R-:W-:Y:S01]  /*16770*/  ISETP.GT.U32.AND P6, PT, R8.reuse, R5, PT ;  /* 0x000000050800720c */ /* 0x040fe20003fc4070 */
[----:B------:R-:W-:Y:S01]  /*16780*/  @!P3 IMAD.MOV R27, RZ, RZ, -R27 ;  /* 0x000000ffff1bb224 */ /* 0x000fe200078e0a1b */
[----:B------:R-:W-:Y:S01]  /*16790*/  ISETP.GT.U32.AND P3, PT, R8, R3, PT ;  /* 0x000000030800720c */ /* 0x000fe20003f64070 */
[----:B------:R-:W-:Y:S02]  /*167a0*/  IMAD.MOV R19, RZ, RZ, -R19 ;  /* 0x000000ffff137224 */ /* 0x000fe400078e0a13 */
[C---:B------:R-:W-:Y:S01]  /*167b0*/  IMAD.HI.U32 R24, R9.reuse, R23, RZ ;  /* 0x0000001709187227 */ /* 0x040fe200078e00ff */
[----:B------:R-:W-:Y:S03]  /*167c0*/  STL [R1+0x10c], R27 ;  /* 0x00010c1b01007387 */ /* 0x000fe60000100800 */
[----:B------:R-:W-:-:S04]  /*167d0*/  IMAD.HI.U32 R21, R9, R18, RZ ;  /* 0x0000001209157227 */ /* 0x000fc800078e00ff */
[----:B------:R-:W-:Y:S01]  /*167e0*/  @!P1 IMAD.MOV R25, RZ, RZ, -R25 ;  /* 0x000000ffff199224 */ /* 0x000fe200078e0a19 */
[C---:B------:R-:W-:Y:S01]  /*167f0*/  ISETP.GT.U32.AND P1, PT, R8.reuse, R2, PT ;  /* 0x000000020800720c */ /* 0x040fe20003f24070 */
[----:B------:R-:W-:Y:S02]  /*16800*/  IMAD R17, R8, R19, R17 ;  /* 0x0000001308117224 */ /* 0x000fe400078e0211 */
[----:B------:R-:W-:Y:S01]  /*16810*/  IMAD.MOV R24, RZ, RZ, -R24 ;  /* 0x000000ffff187224 */ /* 0x000fe200078e0a18 */
[----:B------:R0:W-:Y:S01]  /*16820*/  STL [R1+0x110], R25 ;  /* 0x0001101901007387 */ /* 0x0001e20000100800 */
[----:B------:R-:W-:Y:S02]  /*16830*/  IMAD.MOV R21, RZ, RZ, -R21 ;  /* 0x000000ffff157224 */ /* 0x000fe400078e0a15 */
[----:B------:R-:W-:Y:S02]  /*16840*/  VIADD R19, R0, 0x1b2 ;  /* 0x000001b200137836 */ /* 0x000fe40000000000 */
[----:B------:R-:W-:-:S02]  /*16850*/  IMAD.MOV.U32 R15, RZ, RZ, R6 ;  /* 0x000000ffff0f7224 */ /* 0x000fc400078e0006 */
[C---:B------:R-:W-:Y:S01]  /*16860*/  IMAD R23, R8.reuse, R24, R23 ;  /* 0x0000001808177224 */ /* 0x040fe200078e0217 */
[----:B------:R-:W-:Y:S01]  /*16870*/  IABS R16, R19 ;  /* 0x0000001300107213 */ /* 0x000fe20000000000 */
[C---:B------:R-:W-:Y:S02]  /*16880*/  IMAD R18, R8.reuse, R21, R18 ;  /* 0x0000001508127224 */ /* 0x040fe400078e0212 */
[----:B------:R-:W-:Y:S01]  /*16890*/  @!P5 IMAD.MOV R7, RZ, RZ, -R7 ;  /* 0x000000ffff07d224 */ /* 0x000fe200078e0a07 */
[C---:B------:R-:W-:Y:S01]  /*168a0*/  ISETP.GT.U32.AND P5, PT, R8.reuse, R23, PT ;  /* 0x000000170800720c */ /* 0x040fe20003fa4070 */
[----:B------:R-:W-:Y:S01]  /*168b0*/  @!P0 IMAD.MOV R15, RZ, RZ, -R15 ;  /* 0x000000ffff0f8224 */ /* 0x000fe200078e0a0f */
[C---:B------:R-:W-:Y:S01]  /*168c0*/  ISETP.GT.U32.AND P0, PT, R8.reuse, R17, PT ;  /* 0x000000110800720c */ /* 0x040fe20003f04070 */
[--C-:B------:R-:W-:Y:S01]  /*168d0*/  @!P3 IMAD.IADD R3, R3, 0x1, -R8.reuse ;  /* 0x000000010303b824 */ /* 0x100fe200078e0a08 */
[----:B------:R1:W-:Y:S01]  /*168e0*/  STL [R1+0x1078], R7 ;  /* 0x0010780701007387 */ /* 0x0003e20000100800 */
[--C-:B------:R-:W-:Y:S01]  /*168f0*/  @!P6 IMAD.IADD R5, R5, 0x1, -R8.reuse ;  /* 0x000000010505e824 */ /* 0x100fe200078e0a08 */
[----:B------:R-:W-:Y:S01]  /*16900*/  ISETP.GT.U32.AND P3, PT, R8, R18, PT ;  /* 0x000000120800720c */ /* 0x000fe20003f64070 */
[----:B------:R-:W-:Y:S01]  /*16910*/  @!P1 IMAD.IADD R2, R2, 0x1, -R8 ;  /* 0x0000000102029824 */ /* 0x000fe200078e0a08 */
[----:B------:R-:W-:Y:S01]  /*16920*/  ISETP.GE.AND P6, PT, R12, RZ, PT ;  /* 0x000000ff0c00720c */ /* 0x000fe20003fc6270 */
[----:B------:R-:W-:Y:S01]  /*16930*/  VIADD R21, R0, 0x1b3 ;  /* 0x000001b300157836 */ /* 0x000fe20000000000 */
[----:B------:R-:W-:Y:S01]  /*16940*/  ISETP.GE.AND P1, PT, R14, RZ, PT ;  /* 0x000000ff0e00720c */ /* 0x000fe20003f26270 */
[----:B------:R2:W-:Y:S01]  /*16950*/  STL [R1+0x109c], R15 ;  /* 0x00109c0f01007387 */ /* 0x0005e20000100800 */
[----:B0-----:R-:W-:-:S02]  /*16960*/  IMAD.U32 R25, RZ, RZ, UR8 ;  /* 0x00000008ff197e24 */ /* 0x001fc4000f8e00ff */
[----:B-1----:R-:W-:Y:S01]  /*16970*/  IMAD.HI.U32 R7, R9, R16, RZ ;  /* 0x0000001009077227 */ /* 0x002fe200078e00ff */
[----:B------:R-:W-:-:S03]  /*16980*/  IABS R6, R21 ;  /* 0x0000001500067213 */ /* 0x000fc60000000000 */
[----:B------:R-:W-:Y:S02]  /*16990*/  IMAD.MOV R7, RZ, RZ, -R7 ;  /* 0x000000ffff077224 */ /* 0x000fe400078e0a07 */
[----:B------:R-:W-:Y:S02]  /*169a0*/  @!P0 IMAD.IADD R17, R17, 0x1, -R8 ;  /* 0x0000000111118824 */ /* 0x000fe400078e0a08 */
[----:B--2---:R-:W-:Y:S02]  /*169b0*/  IMAD.MOV.U32 R15, RZ, RZ, R3 ;  /* 0x000000ffff0f7224 */ /* 0x004fe400078e0003 */
[----:B------:R-:W-:Y:S02]  /*169c0*/  IMAD R7, R8, R7, R16 ;  /* 0x0000000708077224 */ /* 0x000fe400078e0210 */
[----:B------:R-:W-:Y:S02]  /*169d0*/  IMAD.MOV.U32 R3, RZ, RZ, R5 ;  /* 0x000000ffff037224 */ /* 0x000fe400078e0005 */
[--C-:B------:R-:W-:Y:S01]  /*169e0*/  @!P5 IMAD.IADD R23, R23, 0x1, -R8.reuse ;  /* 0x000000011717d824 */ /* 0x100fe200078e0a08 */
[----:B------:R-:W-:Y:S01]  /*169f0*/  ISETP.GE.AND P5, PT, R10, RZ, PT ;  /* 0x000000ff0a00720c */ /* 0x000fe20003fa6270 */
[----:B------:R-:W-:Y:S01]  /*16a00*/  @!P3 IMAD.IADD R18, R18, 0x1, -R8 ;  /* 0x000000011212b824 */ /* 0x000fe200078e0a08 */
[C---:B------:R-:W-:Y:S01]  /*16a10*/  ISETP.GT.U32.AND P3, PT, R8.reuse, R17, PT ;  /* 0x000000110800720c */ /* 0x040fe20003f64070 */
[----:B------:R-:W-:Y:S01]  /*16a20*/  @!P6 IMAD.MOV R3, RZ, RZ, -R3 ;  /* 0x000000ffff03e224 */ /* 0x000fe200078e0a03 */
[C---:B------:R-:W-:Y:S01]  /*16a30*/  ISETP.GT.U32.AND P6, PT, R8.reuse, R7, PT ;  /* 0x000000070800720c */ /* 0x040fe20003fc4070 */
[----:B------:R-:W-:Y:S01]  /*16a40*/  IMAD.HI.U32 R10, R9, R6, RZ ;  /* 0x00000006090a7227 */ /* 0x000fe200078e00ff */
[----:B------:R-:W-:-:S03]  /*16a50*/  ISETP.GT.U32.AND P0, PT, R8, R23, PT ;  /* 0x000000170800720c */ /* 0x000fc60003f04070 */
[----:B------:R-:W-:Y:S01]  /*16a60*/  @!P2 IMAD.MOV R15, RZ, RZ, -R15 ;  /* 0x000000ffff0fa224 */ /* 0x000fe200078e0a0f */
[C---:B------:R-:W-:Y:S01]  /*16a70*/  ISETP.GT.U32.AND P2, PT, R8.reuse, R18, PT ;  /* 0x000000120800720c */ /* 0x040fe20003f44070 */
[----:B------:R-:W-:Y:S01]  /*16a80*/  @!P1 IMAD.MOV R2, RZ, RZ, -R2 ;  /* 0x000000ffff029224 */ /* 0x000fe200078e0a02 */
[----:B------:R-:W-:Y:S01]  /*16a90*/  ISETP.GE.AND P1, PT, R11, RZ, PT ;  /* 0x000000ff0b00720c */ /* 0x000fe20003f26270 */
[----:B------:R-:W-:Y:S01]  /*16aa0*/  IMAD.MOV R10, RZ, RZ, -R10 ;  /* 0x000000ffff0a7224 */ /* 0x000fe200078e0a0a */
[----:B------:R-:W-:Y:S01]  /*16ab0*/  STL [R1+0x10b0], R15 ;  /* 0x0010b00f01007387 */ /* 0x000fe20000100800 */
[----:B------:R-:W-:Y:S02]  /*16ac0*/  @!P3 IMAD.IADD R17, R17, 0x1, -R8 ;  /* 0x000000011111b824 */ /* 0x000fe400078e0a08 */
[----:B------:R-:W-:Y:S01]  /*16ad0*/  IMAD R6, R8, R10, R6 ;  /* 0x0000000a08067224 */ /* 0x000fe200078e0206 */
[----:B------:R0:W-:Y:S01]  /*16ae0*/  STL [R1+0x10e0], R2 ;  /* 0x0010e00201007387 */ /* 0x0001e20000100800 */
[----:B------:R-:W-:-:S02]  /*16af0*/  @!P6 IMAD.IADD R7, R7, 0x1, -R8 ;  /* 0x000000010707e824 */ /* 0x000fc400078e0a08 */
[--C-:B------:R-:W-:Y:S01]  /*16b00*/  @!P0 IMAD.IADD R23, R23, 0x1, -R8.reuse ;  /* 0x0000000117178824 */ /* 0x100fe200078e0a08 */
[----:B------:R1:W-:Y:S01]  /*16b10*/  STL [R1+0x10dc], R3 ;  /* 0x0010dc0301007387 */ /* 0x0003e20000100800 */
[C---:B------:R-:W-:Y:S01]  /*16b20*/  ISETP.GT.U32.AND P3, PT, R8.reuse, R6, PT ;  /* 0x000000060800720c */ /* 0x040fe20003f64070 */
[----:B------:R-:W-:Y:S01]  /*16b30*/  IMAD.MOV.U32 R14, RZ, RZ, R17 ;  /* 0x000000ffff0e7224 */ /* 0x000fe200078e0011 */
[----:B------:R-:W-:Y:S01]  /*16b40*/  ISETP.GT.U32.AND P6, PT, R8, R7, PT ;  /* 0x000000070800720c */ /* 0x000fe20003fc4070 */
[----:B------:R-:W-:Y:S01]  /*16b50*/  IMAD.MOV.U32 R11, RZ, RZ, R23 ;  /* 0x000000ffff0b7224 */ /* 0x000fe200078e0017 */
[----:B------:R-:W-:Y:S01]  /*16b60*/  ISETP.GE.AND P0, PT, R13, RZ, PT ;  /* 0x000000ff0d00720c */ /* 0x000fe20003f06270 */
[C---:B0-----:R-:W-:Y:S02]  /*16b70*/  VIADD R2, R0.reuse, 0x1b5 ;  /* 0x000001b500027836 */ /* 0x041fe40000000000 */
[----:B------:R-:W-:Y:S01]  /*16b80*/  @!P5 IMAD.MOV R11, RZ, RZ, -R11 ;  /* 0x000000ffff0bd224 */ /* 0x000fe200078e0a0b */
[----:B------:R-:W-:Y:S01]  /*16b90*/  ISETP.GE.AND P5, PT, R21, RZ, PT ;  /* 0x000000ff1500720c */ /* 0x000fe20003fa6270 */
[----:B-1----:R-:W-:Y:S01]  /*16ba0*/  VIADD R3, R0, 0x1b4 ;  /* 0x000001b400037836 */ /* 0x002fe20000000000 */
[----:B------:R-:W-:Y:S01]  /*16bb0*/  IABS R10, R2 ;  /* 0x00000002000a7213 */ /* 0x000fe20000000000 */
[--C-:B------:R-:W-:Y:S01]  /*16bc0*/  @!P2 IMAD.IADD R18, R18, 0x1, -R8.reuse ;  /* 0x000000011212a824 */ /* 0x100fe200078e0a08 */
[----:B------:R0:W-:Y:S01]  /*16bd0*/  STL [R1+0x10e8], R11 ;  /* 0x0010e80b01007387 */ /* 0x0001e20000100800 */
[--C-:B------:R-:W-:Y:S01]  /*16be0*/  @!P3 IMAD.IADD R6, R6, 0x1, -R8.reuse ;  /* 0x000000010606b824 */ /* 0x100fe200078e0a08 */
        /* <DEDUP_REMOVED lines=8> */
[----:B------:R-:W-:Y:S02]  /*16c70*/  IMAD.MOV R12, RZ, RZ, -R12 ;  /* 0x000000ffff0c7224 */ /* 0x000fe400078e0a0c */
[----:B0-----:R-:W-:-:S04]  /*16c80*/  IMAD.HI.U32 R11, R9, R10, RZ ;  /* 0x0000000a090b7227 */ /* 0x001fc800078e00ff */
[C---:B------:R-:W-:Y:S02]  /*16c90*/  IMAD R5, R8.reuse, R12, R5 ;  /* 0x0000000c08057224 */ /* 0x040fe400078e0205 */
[----:B------:R-:W-:Y:S02]  /*16ca0*/  IMAD.MOV.U32 R13, RZ, RZ, R18 ;  /* 0x000000ffff0d7224 */ /* 0x000fe400078e0012 */
[----:B------:R-:W-:Y:S01]  /*16cb0*/  IMAD.MOV R3, RZ, RZ, -R11 ;  /* 0x000000ffff037224 */ /* 0x000fe200078e0a0b */
[----:B------:R-:W-:Y:S01]  /*16cc0*/  ISETP.GT.U32.AND P6, PT, R8, R5, PT ;  /* 0x000000050800720c */ /* 0x000fe20003fc4070 */
[----:B------:R-:W-:Y:S02]  /*16cd0*/  VIADD R11, R0, 0x1b6 ;  /* 0x000001b6000b7836 */ /* 0x000fe40000000000 */
[----:B------:R-:W-:Y:S01]  /*16ce0*/  @!P0 IMAD.MOV R13, RZ, RZ, -R13 ;  /* 0x000000ffff0d8224 */ /* 0x000fe200078e0a0d */
[----:B------:R-:W-:Y:S01]  /*16cf0*/  ISETP.GE.AND P0, PT, R2, RZ, PT ;  /* 0x000000ff0200720c */ /* 0x000fe20003f06270 */
[----:B------:R-:W-:Y:S01]  /*16d00*/  IMAD R2, R8, R3, R10 ;  /* 0x0000000308027224 */ /* 0x000fe200078e020a */
[----:B------:R-:W-:Y:S01]  /*16d10*/  IABS R10, R11 ;  /* 0x0000000b000a7213 */ /* 0x000fe20000000000 */
[----:B------:R-:W-:Y:S01]  /*16d20*/  @!P3 IMAD.IADD R6, R6, 0x1, -R8 ;  /* 0x000000010606b824 */ /* 0x000fe200078e0a08 */
[----:B------:R-:W-:Y:S01]  /*16d30*/  ISETP.GE.AND P3, PT, R11, RZ, PT ;  /* 0x000000ff0b00720c */ /* 0x000fe20003f66270 */
[----:B------:R-:W-:Y:S01]  /*16d40*/  IMAD.MOV.U32 R12, RZ, RZ, R7 ;  /* 0x000000ffff0c7224 */ /* 0x000fe200078e0007 */
[----:B------:R-:W-:Y:S01]  /*16d50*/  STL [R1+0x13c], R13 ;  /* 0x00013c0d01007387 */ /* 0x000fe20000100800 */
[----:B------:R-:W-:-:S02]  /*16d60*/  VIADD R3, R0, 0x1b7 ;  /* 0x000001b700037836 */ /* 0x000fc40000000000 */
[----:B------:R-:W-:Y:S02]  /*16d70*/  @!P6 IMAD.IADD R5, R5, 0x1, -R8 ;  /* 0x000000010505e824 */ /* 0x000fe400078e0a08 */
[----:B------:R-:W-:Y:S01]  /*16d80*/  IMAD.MOV.U32 R11, RZ, RZ, R10 ;  /* 0x000000ffff0b7224 */ /* 0x000fe200078e000a */
[----:B------:R-:W-:Y:S01]  /*16d90*/  IABS R7, R3 ;  /* 0x0000000300077213 */ /* 0x000fe20000000000 */
[----:B------:R-:W-:Y:S01]  /*16da0*/  @!P2 IMAD.MOV R12, RZ, RZ, -R12 ;  /* 0x000000ffff0ca224 */ /* 0x000fe200078e0a0c */
[C---:B------:R-:W-:Y:S01]  /*16db0*/  ISETP.GT.U32.AND P6, PT, R8.reuse, R5, PT ;  /* 0x000000050800720c */ /* 0x040fe20003fc4070 */
[----:B------:R-:W-:Y:S01]  /*16dc0*/  IMAD.HI.U32 R10, R9, R11, RZ ;  /* 0x0000000b090a7227 */ /* 0x000fe200078e00ff */
[----:B------:R-:W-:Y:S02]  /*16dd0*/  ISETP.GT.U32.AND P2, PT, R8, R2, PT ;  /* 0x000000020800720c */ /* 0x000fe40003f44070 */
[----:B------:R0:W-:Y:S01]  /*16de0*/  STL [R1+0x10c8], R12 ;  /* 0x0010c80c01007387 */ /* 0x0001e20000100800 */
[----:B------:R-:W-:-:S02]  /*16df0*/  IMAD.MOV R10, RZ, RZ, -R10 ;  /* 0x000000ffff0a7224 */ /* 0x000fc400078e0a0a */
[----:B------:R-:W-:Y:S02]  /*16e00*/  VIADD R15, R0, 0x1bb ;  /* 0x000001bb000f7836 */ /* 0x000fe40000000000 */
[----:B------:R-:W-:Y:S02]  /*16e10*/  IMAD R11, R8, R10, R11 ;  /* 0x0000000a080b7224 */ /* 0x000fe400078e020b */
[----:B------:R-:W-:Y:S02]  /*16e20*/  VIADD R17, R0, 0x1bc ;  /* 0x000001bc00117836 */ /* 0x000fe40000000000 */
[----:B------:R-:W-:Y:S01]  /*16e30*/  @!P6 IMAD.IADD R5, R5, 0x1, -R8 ;  /* 0x000000010505e824 */ /* 0x000fe200078e0a08 */
[----:B------:R-:W-:Y:S01]  /*16e40*/  ISETP.GT.U32.AND P6, PT, R8, R11, PT ;  /* 0x0000000b0800720c */ /* 0x000fe20003fc4070 */
[----:B0-----:R-:W-:Y:S02]  /*16e50*/  IMAD.MOV.U32 R12, RZ, RZ, R6 ;  /* 0x000000ffff0c7224 */ /* 0x001fe400078e0006 */
[----:B------:R-:W-:-:S02]  /*16e60*/  IMAD.MOV.U32 R6, RZ, RZ, R7 ;  /* 0x000000ffff067224 */ /* 0x000fc400078e0007 */
[----:B------:R-:W-:Y:S01]  /*16e70*/  @!P5 IMAD.MOV R12, RZ, RZ, -R12 ;  /* 0x000000ffff0cd224 */ /* 0x000fe200078e0a0c */
[----:B------:R-:W-:Y:S01]  /*16e80*/  ISETP.GE.AND P5, PT, R3, RZ, PT ;  /* 0x000000ff0300720c */ /* 0x000fe20003fa6270 */
[----:B------:R-:W-:-:S03]  /*16e90*/  IMAD.HI.U32 R7, R9, R6, RZ ;  /* 0x0000000609077227 */ /* 0x000fc600078e00ff */
[----:B------:R0:W-:Y:S01]  /*16ea0*/  STL [R1+0x10e4], R12 ;  /* 0x0010e40c01007387 */ /* 0x0001e20000100800 */
[----:B------:R-:W-:Y:S02]  /*16eb0*/  IMAD.MOV R7, RZ, RZ, -R7 ;  /* 0x000000ffff077224 */ /* 0x000fe400078e0a07 */
[----:B------:R-:W-:Y:S02]  /*16ec0*/  IMAD.MOV.U32 R13, RZ, RZ, R5 ;  /* 0x000000ffff0d7224 */ /* 0x000fe400078e0005 */
[C---:B------:R-:W-:Y:S02]  /*16ed0*/  IMAD R6, R8.reuse, R7, R6 ;  /* 0x0000000708067224 */ /* 0x040fe400078e0206 */
[----:B------:R-:W-:Y:S02]  /*16ee0*/  @!P1 IMAD.MOV R13, RZ, RZ, -R13 ;  /* 0x000000ffff0d9224 */ /* 0x000fe400078e0a0d */
[--C-:B------:R-:W-:Y:S01]  /*16ef0*/  @!P6 IMAD.IADD R11, R11, 0x1, -R8.reuse ;  /* 0x000000010b0be824 */ /* 0x100fe200078e0a08 */
[----:B------:R-:W-:Y:S01]  /*16f00*/  ISETP.GT.U32.AND P1, PT, R8, R6, PT ;  /* 0x000000060800720c */ /* 0x000fe20003f24070 */
[C---:B0-----:R-:W-:Y:S01]  /*16f10*/  VIADD R12, R0.reuse, 0x1b8 ;  /* 0x000001b8000c7836 */ /* 0x041fe20000000000 */
[----:B------:R0:W-:Y:S01]  /*16f20*/  STL [R1+0x10b8], R13 ;  /* 0x0010b80d01007387 */ /* 0x0001e20000100800 */
[----:B------:R-:W-:Y:S01]  /*16f30*/  VIADD R3, R0, 0x1b9 ;  /* 0x000001b900037836 */ /* 0x000fe20000000000 */
[----:B------:R-:W-:Y:S01]  /*16f40*/  ISETP.GT.U32.AND P6, PT, R8, R11, PT ;  /* 0x0000000b0800720c */ /* 0x000fe20003fc4070 */
[----:B------:R-:W-:Y:S01]  /*16f50*/  @!P2 IMAD.IADD R2, R2, 0x1, -R8 ;  /* 0x000000010202a824 */ /* 0x000fe200078e0a08 */
[----:B------:R-:W-:Y:S01]  /*16f60*/  IABS R19, R12 ;  /* 0x0000000c00137213 */ /* 0x000fe20000000000 */
[----:B------:R-:W-:Y:S01]  /*16f70*/  VIADD R7, R0, 0x1ba ;  /* 0x000001ba00077836 */ /* 0x000fe20000000000 */
[----:B------:R-:W-:Y:S01]  /*16f80*/  IABS R16, R3 ;  /* 0x0000000300107213 */ /* 0x000fe20000000000 */
[----:B------:R-:W-:Y:S01]  /*16f90*/  IMAD.U32 R24, RZ, RZ, UR8 ;  /* 0x00000008ff187e24 */ /* 0x000fe2000f8e00ff */
[----:B------:R-:W-:Y:S01]  /*16fa0*/  ISETP.GT.U32.AND P2, PT, R8, R2, PT ;  /* 0x000000020800720c */ /* 0x000fe20003f44070 */
[----:B------:R-:W-:Y:S01]  /*16fb0*/  IMAD.HI.U32 R5, R9, R19, RZ ;  /* 0x0000001309057227 */ /* 0x000fe200078e00ff */
[----:B0-----:R-:W-:-:S03]  /*16fc0*/  IABS R13, R7 ;  /* 0x00000007000d7213 */ /* 0x001fc60000000000 */
[----:B------:R-:W-:Y:S02]  /*16fd0*/  IMAD.MOV R5, RZ, RZ, -R5 ;  /* 0x000000ffff057224 */ /* 0x000fe400078e0a05 */
[----:B------:R-:W-:Y:S02]  /*16fe0*/  @!P1 IMAD.IADD R6, R6, 0x1, -R8 ;  /* 0x0000000106069824 */ /* 0x000fe400078e0a08 */
[C---:B------:R-:W-:Y:S02]  /*16ff0*/  IMAD R19, R8.reuse, R5, R19 ;  /* 0x0000000508137224 */ /* 0x040fe400078e0213 */
[----:B------:R-:W-:Y:S01]  /*17000*/  IMAD.HI.U32 R10, R9, R16, RZ ;  /* 0x00000010090a7227 */ /* 0x000fe200078e00ff */
[----:B------:R-:W-:-:S03]  /*17010*/  ISETP.GT.U32.AND P1, PT, R8, R6, PT ;  /* 0x000000060800720c */ /* 0x000fc60003f24070 */
[----:B------:R-:W-:Y:S01]  /*17020*/  @!P6 IMAD.IADD R11, R11, 0x1, -R8 ;  /* 0x000000010b0be824 */ /* 0x000fe200078e0a08 */
[----:B------:R-:W-:Y:S01]  /*17030*/  ISETP.GT.U32.AND P6, PT, R8, R19, PT ;  /* 0x000000130800720c */ /* 0x000fe20003fc4070 */
[----:B------:R-:W-:Y:S02]  /*17040*/  IMAD.MOV R10, RZ, RZ, -R10 ;  /* 0x000000ffff0a7224 */ /* 0x000fe400078e0a0a */
[----:B------:R-:W-:-:S04]  /*17050*/  IMAD.HI.U32 R5, R9, R13, RZ ;  /* 0x0000000d09057227 */ /* 0x000fc800078e00ff */
[----:B------:R-:W-:Y:S01]  /*17060*/  IMAD R16, R8, R10, R16 ;  /* 0x0000000a08107224 */ /* 0x000fe200078e0210 */
[----:B------:R-:W-:Y:S01]  /*17070*/  IABS R10, R15 ;  /* 0x0000000f000a7213 */ /* 0x000fe20000000000 */
[----:B------:R-:W-:Y:S02]  /*17080*/  IMAD.MOV R5, RZ, RZ, -R5 ;  /* 0x000000ffff057224 */ /* 0x000fe400078e0a05 */
[--C-:B------:R-:W-:Y:S01]  /*17090*/  @!P2 IMAD.IADD R2, R2, 0x1, -R8.reuse ;  /* 0x000000010202a824 */ /* 0x100fe200078e0a08 */
[----:B------:R-:W-:Y:S01]  /*170a0*/  ISETP.GE.AND P2, PT, R12, RZ, PT ;  /* 0x000000ff0c00720c */ /* 0x000fe20003f46270 */
[----:B------:R-:W-:Y:S02]  /*170b0*/  IMAD R13, R8, R5, R13 ;  /* 0x00000005080d7224 */ /* 0x000fe400078e020d */
[----:B------:R-:W-:Y:S01]  /*170c0*/  @!P1 IMAD.IADD R6, R6, 0x1, -R8 ;  /* 0x0000000106069824 */ /* 0x000fe200078e0a08 */
[----:B------:R-:W-:Y:S01]  /*170d0*/  ISETP.GT.U32.AND P1, PT, R8, R16, PT ;  /* 0x000000100800720c */ /* 0x000fe20003f24070 */
[----:B------:R-:W-:-:S02]  /*170e0*/  IMAD.MOV.U32 R21, RZ, RZ, R11 ;  /* 0x000000ffff157224 */ /* 0x000fc400078e000b */
[----:B------:R-:W-:Y:S01]  /*170f0*/  @!P0 IMAD.MOV R2, RZ, RZ, -R2 ;  /* 0x000000ffff028224 */ /* 0x000fe200078e0a02 */
[----:B------:R-:W-:Y:S01]  /*17100*/  ISETP.GE.AND P0, PT, R3, RZ, PT ;  /* 0x000000ff0300720c */ /* 0x000fe20003f06270 */
[----:B------:R-:W-:Y:S01]  /*17110*/  @!P3 IMAD.MOV R21, RZ, RZ, -R21 ;  /* 0x000000ffff15b224 */ /* 0x000fe200078e0a15 */
[----:B------:R-:W-:Y:S01]  /*17120*/  ISETP.GT.U32.AND P3, PT, R8, R13, PT ;  /* 0x0000000d0800720c */ /* 0x000fe20003f64070 */
[----:B------:R-:W-:Y:S01]  /*17130*/  @!P6 IMAD.IADD R19, R19, 0x1, -R8 ;  /* 0x000000011313e824 */ /* 0x000fe200078e0a08 */
[----:B------:R0:W-:Y:S01]  /*17140*/  STL [R1+0x10d8], R2 ;  /* 0x0010d80201007387 */ /* 0x0001e20000100800 */
[----:B------:R-:W-:-:S03]  /*17150*/  IMAD.HI.U32 R14, R9, R10, RZ ;  /* 0x0000000a090e7227 */ /* 0x000fc600078e00ff */
[----:B------:R-:W-:Y:S01]  /*17160*/  ISETP.GT.U32.AND P6, PT, R8, R19, PT ;  /* 0x000000130800720c */ /* 0x000fe20003fc4070 */
[----:B------:R-:W-:Y:S01]  /*17170*/  VIADD R3, R0, 0x1bd ;  /* 0x000001bd00037836 */ /* 0x000fe20000000000 */
[----:B------:R-:W-:Y:S01]  /*17180*/  STL [R1+0x10c0], R21 ;  /* 0x0010c01501007387 */ /* 0x000fe20000100800 */
[----:B------:R-:W-:Y:S02]  /*17190*/  IMAD.MOV R14, RZ, RZ, -R14 ;  /* 0x000000ffff0e7224 */ /* 0x000fe400078e0a0e */
[----:B------:R-:W-:Y:S01]  /*171a0*/  @!P1 IMAD.IADD R16, R16, 0x1, -R8 ;  /* 0x0000000110109824 */ /* 0x000fe200078e0a08 */
[----:B0-----:R-:W-:Y:S01]  /*171b0*/  IABS R2, R17 ;  /* 0x0000001100027213 */ /* 0x001fe20000000000 */
[C---:B------:R-:W-:Y:S01]  /*171c0*/  IMAD R10, R8.reuse, R14, R10 ;  /* 0x0000000e080a7224 */ /* 0x040fe200078e020a */
[----:B------:R-:W-:Y:S01]  /*171d0*/  IABS R12, R3 ;  /* 0x00000003000c7213 */ /* 0x000fe20000000000 */
[----:B------:R-:W-:Y:S01]  /*171e0*/  @!P3 IMAD.IADD R13, R13, 0x1, -R8 ;  /* 0x000000010d0db824 */ /* 0x000fe200078e0a08 */
[----:B------:R-:W-:Y:S01]  /*171f0*/  ISETP.GT.U32.AND P1, PT, R8, R16, PT ;  /* 0x000000100800720c */ /* 0x000fe20003f24070 */
[----:B------:R-:W-:-:S03]  /*17200*/  IMAD.HI.U32 R5, R9, R2, RZ ;  /* 0x0000000209057227 */ /* 0x000fc600078e00ff */
[C---:B------:R-:W-:Y:S01]  /*17210*/  ISETP.GT.U32.AND P3, PT, R8.reuse, R13, PT ;  /* 0x0000000d0800720c */ /* 0x040fe20003f64070 */
[----:B------:R-:W-:Y:S02]  /*17220*/  IMAD.MOV R5, RZ, RZ, -R5 ;  /* 0x000000ffff057224 */ /* 0x000fe400078e0a05 */
[----:B------:R-:W-:Y:S01]  /*17230*/  @!P6 IMAD.IADD R19, R19, 0x1, -R8 ;  /* 0x000000011313e824 */ /* 0x000fe200078e0a08 */
[C---:B------:R-:W-:Y:S01]  /*17240*/  ISETP.GT.U32.AND P6, PT, R8.reuse, R10, PT ;  /* 0x0000000a0800720c */ /* 0x040fe20003fc4070 */
[----:B------:R-:W-:Y:S02]  /*17250*/  IMAD R2, R8, R5, R2 ;  /* 0x0000000508027224 */ /* 0x000fe400078e0202 */
[----:B------:R-:W-:-:S04]  /*17260*/  IMAD.HI.U32 R5, R9, R12, RZ ;  /* 0x0000000c09057227 */ /* 0x000fc800078e00ff */
[----:B------:R-:W-:Y:S02]  /*17270*/  IMAD.MOV R5, RZ, RZ, -R5 ;  /* 0x000000ffff057224 */ /* 0x000fe400078e0a05 */
[----:B------:R-:W-:Y:S02]  /*17280*/  IMAD.MOV.U32 R18, RZ, RZ, R6 ;  /* 0x000000ffff127224 */ /* 0x000fe400078e0006 */
[----:B------:R-:W-:Y:S02]  /*17290*/  IMAD R12, R8, R5, R12 ;  /* 0x00000005080c7224 */ /* 0x000fe400078e020c */
[----:B------:R-:W-:Y:S01]  /*172a0*/  @!P1 IMAD.IADD R16, R16, 0x1, -R8 ;  /* 0x0000000110109824 */ /* 0x000fe200078e0a08 */
[----:B------:R-:W-:Y:S01]  /*172b0*/  ISETP.GT.U32.AND P1, PT, R8, R2, PT ;  /* 0x000000020800720c */ /* 0x000fe20003f24070 */
[----:B------:R-:W-:Y:S01]  /*172c0*/  @!P5 IMAD.MOV R18, RZ, RZ, -R18 ;  /* 0x000000ffff12d224 */ /* 0x000fe200078e0a12 */
[----:B------:R-:W-:Y:S01]  /*172d0*/  ISETP.GE.AND P5, PT, R7, RZ, PT ;  /* 0x000000ff0700720c */ /* 0x000fe20003fa6270 */
[----:B------:R-:W-:-:S02]  /*172e0*/  VIADD R11, R0, 0x1be ;  /* 0x000001be000b7836 */ /* 0x000fc40000000000 */
[--C-:B------:R-:W-:Y:S01]  /*172f0*/  @!P3 IMAD.IADD R13, R13, 0x1, -R8.reuse ;  /* 0x000000010d0db824 */ /* 0x100fe200078e0a08 */
[----:B------:R-:W-:Y:S01]  /*17300*/  ISETP.GT.U32.AND P3, PT, R8, R12, PT ;  /* 0x0000000c0800720c */ /* 0x000fe20003f64070 */
[--C-:B------:R-:W-:Y:S01]  /*17310*/  @!P6 IMAD.IADD R10, R10, 0x1, -R8.reuse ;  /* 0x000000010a0ae824 */ /* 0x100fe200078e0a08 */
[----:B------:R0:W-:Y:S01]  /*17320*/  STL [R1+0x10cc], R18 ;  /* 0x0010cc1201007387 */ /* 0x0001e20000100800 */
[C---:B------:R-:W-:Y:S02]  /*17330*/  VIADD R6, R0.reuse, 0x1bf ;  /* 0x000001bf00067836 */ /* 0x040fe40000000000 */
[----:B------:R-:W-:Y:S01]  /*17340*/  VIADD R7, R0, 0x1c0 ;  /* 0x000001c000077836 */ /* 0x000fe20000000000 */
[----:B------:R-:W-:Y:S01]  /*17350*/  ISETP.GT.U32.AND P6, PT, R8, R10, PT ;  /* 0x0000000a0800720c */ /* 0x000fe20003fc4070 */
[----:B------:R-:W-:Y:S01]  /*17360*/  IMAD.MOV.U32 R22, RZ, RZ, R19 ;  /* 0x000000ffff167224 */ /* 0x000fe200078e0013 */
[----:B------:R-:W-:Y:S01]  /*17370*/  IABS R14, R6 ;  /* 0x00000006000e7213 */ /* 0x000fe20000000000 */
[----:B------:R-:W-:Y:S01]  /*17380*/  @!P1 IMAD.IADD R2, R2, 0x1, -R8 ;  /* 0x0000000102029824 */ /* 0x000fe200078e0a08 */
[----:B------:R-:W-:Y:S01]  /*17390*/  IABS R5, R7 ;  /* 0x0000000700057213 */ /* 0x000fe20000000000 */
[----:B------:R-:W-:Y:S01]  /*173a0*/  @!P2 IMAD.MOV R22, RZ, RZ, -R22 ;  /* 0x000000ffff16a224 */ /* 0x000fe200078e0a16 */
[----:B0-----:R-:W-:Y:S01]  /*173b0*/  IABS R18, R11 ;  /* 0x0000000b00127213 */ /* 0x001fe20000000000 */
[----:B------:R-:W-:Y:S01]  /*173c0*/  IMAD.HI.U32 R19, R9, R14, RZ ;  /* 0x0000000e09137227 */ /* 0x000fe200078e00ff */
[----:B------:R-:W-:-:S02]  /*173d0*/  ISETP.GE.AND P2, PT, R15, RZ, PT ;  /* 0x000000ff0f00720c */ /* 0x000fc40003f46270 */
[----:B------:R-:W-:Y:S01]  /*173e0*/  STL [R1+0x134], R22 ;  /* 0x0001341601007387 */ /* 0x000fe20000100800 */
[----:B------:R-:W-:Y:S01]  /*173f0*/  IMAD.HI.U32 R21, R9, R18, RZ ;  /* 0x0000001209157227 */ /* 0x000fe200078e00ff */
[----:B------:R-:W-:-:S03]  /*17400*/  ISETP.GE.AND P1, PT, R17, RZ, PT ;  /* 0x000000ff1100720c */ /* 0x000fc60003f26270 */
[----:B------:R-:W-:Y:S02]  /*17410*/  IMAD.MOV R21, RZ, RZ, -R21 ;  /* 0x000000ffff157224 */ /* 0x000fe400078e0a15 */
[----:B------:R-:W-:Y:S01]  /*17420*/  @!P3 IMAD.IADD R12, R12, 0x1, -R8 ;  /* 0x000000010c0cb824 */ /* 0x000fe200078e0a08 */
[C---:B------:R-:W-:Y:S01]  /*17430*/  ISETP.GT.U32.AND P3, PT, R8.reuse, R2, PT ;  /* 0x000000020800720c */ /* 0x040fe20003f64070 */
[----:B------:R-:W-:Y:S02]  /*17440*/  @!P0 IMAD.MOV R16, RZ, RZ, -R16 ;  /* 0x000000ffff108224 */ /* 0x000fe400078e0a10 */
[----:B------:R-:W-:Y:S01]  /*17450*/  IMAD.HI.U32 R15, R9, R5, RZ ;  /* 0x00000005090f7227 */ /* 0x000fe200078e00ff */
[C---:B------:R-:W-:Y:S02]  /*17460*/  ISETP.GT.U32.AND P0, PT, R8.reuse, R12, PT ;  /* 0x0000000c0800720c */ /* 0x040fe40003f04070 */
[----:B------:R-:W-:Y:S01]  /*17470*/  STL [R1+0x11c], R16 ;  /* 0x00011c1001007387 */ /* 0x000fe20000100800 */
[----:B------:R-:W-:Y:S01]  /*17480*/  @!P5 IMAD.MOV R13, RZ, RZ, -R13 ;  /* 0x000000ffff0dd224 */ /* 0x000fe200078e0a0d */
[----:B------:R-:W-:Y:S01]  /*17490*/  ISETP.GE.AND P5, PT, R3, RZ, PT ;  /* 0x000000ff0300720c */ /* 0x000fe20003fa6270 */
[----:B------:R-:W-:-:S02]  /*174a0*/  IMAD R18, R8, R21, R18 ;  /* 0x0000001508127224 */ /* 0x000fc400078e0212 */
[----:B------:R-:W-:Y:S01]  /*174b0*/  IMAD.MOV R19, RZ, RZ, -R19 ;  /* 0x000000ffff137224 */ /* 0x000fe200078e0a13 */
[----:B------:R0:W-:Y:S01]  /*174c0*/  STL [R1+0x10a4], R13 ;  /* 0x0010a40d01007387 */ /* 0x0001e20000100800 */
[----:B------:R-:W-:Y:S01]  /*174d0*/  @!P6 IMAD.IADD R10, R10, 0x1, -R8 ;  /* 0x000000010a0ae824 */ /* 0x000fe200078e0a08 */
[C---:B------:R-:W-:Y:S01]  /*174e0*/  ISETP.GT.U32.AND P6, PT, R8.reuse, R18, PT ;  /* 0x000000120800720c */ /* 0x040fe20003fc4070 */
[----:B------:R-:W-:Y:S02]  /*174f0*/  IMAD.MOV R15, RZ, RZ, -R15 ;  /* 0x000000ffff0f7224 */ /* 0x000fe400078e0a0f */
[C---:B------:R-:W-:Y:S02]  /*17500*/  IMAD R14, R8.reuse, R19, R14 ;  /* 0x00000013080e7224 */ /* 0x040fe400078e020e */
[----:B------:R-:W-:Y:S02]  /*17510*/  IMAD R5, R8, R15, R5 ;  /* 0x0000000f08057224 */ /* 0x000fe400078e0205 */
[----:B------:R-:W-:-:S02]  /*17520*/  @!P3 IMAD.IADD R2, R2, 0x1, -R8 ;  /* 0x000000010202b824 */ /* 0x000fc400078e0a08 */
[----:B0-----:R-:W-:Y:S01]  /*17530*/  IMAD.MOV.U32 R13, RZ, RZ, R10 ;  /* 0x000000ffff0d7224 */ /* 0x001fe200078e000a */
[----:B------:R-:W-:Y:S01]  /*17540*/  ISETP.GT.U32.AND P3, PT, R8, R5, PT ;  /* 0x000000050800720c */ /* 0x000fe20003f64070 */
[----:B------:R-:W-:Y:S02]  /*17550*/  VIADD R10, R0, 0x1c1 ;  /* 0x000001c1000a7836 */ /* 0x000fe40000000000 */
[----:B------:R-:W-:Y:S01]  /*17560*/  @!P2 IMAD.MOV R13, RZ, RZ, -R13 ;  /* 0x000000ffff0da224 */ /* 0x000fe200078e0a0d */
[----:B------:R-:W-:Y:S01]  /*17570*/  ISETP.GT.U32.AND P2, PT, R8, R14, PT ;  /* 0x0000000e0800720c */ /* 0x000fe20003f44070 */
[----:B------:R-:W-:Y:S01]  /*17580*/  @!P6 IMAD.IADD R18, R18, 0x1, -R8 ;  /* 0x000000011212e824 */ /* 0x000fe200078e0a08 */
[----:B------:R-:W-:Y:S01]  /*17590*/  ISETP.GE.AND P6, PT, R6, RZ, PT ;  /* 0x000000ff0600720c */ /* 0x000fe20003fc6270 */
[----:B------:R-:W-:Y:S01]  /*175a0*/  VIADD R3, R0, 0x1c2 ;  /* 0x000001c200037836 */ /* 0x000fe20000000000 */
[----:B------:R0:W-:Y:S01]  /*175b0*/  STL [R1+0x10a0], R13 ;  /* 0x0010a00d01007387 */ /* 0x0001e20000100800 */
[----:B------:R-:W-:-:S02]  /*175c0*/  IMAD.MOV.U32 R16, RZ, RZ, R2 ;  /* 0x000000ffff107224 */ /* 0x000fc400078e0002 */
[--C-:B------:R-:W-:Y:S01]  /*175d0*/  @!P0 IMAD.IADD R12, R12, 0x1, -R8.reuse ;  /* 0x000000010c0c8824 */ /* 0x100fe200078e0a08 */
[----:B------:R-:W-:Y:S01]  /*175e0*/  ISETP.GE.AND P0, PT, R11, RZ, PT ;  /* 0x000000ff0b00720c */ /* 0x000fe20003f06270 */
[----:B------:R-:W-:Y:S01]  /*175f0*/  @!P3 IMAD.IADD R5, R5, 0x1, -R8 ;  /* 0x000000010505b824 */ /* 0x000fe200078e0a08 */
[----:B------:R-:W-:Y:S01]  /*17600*/  IABS R11, R3 ;  /* 0x00000003000b7213 */ /* 0x000fe20000000000 */
[----:B------:R-:W-:Y:S02]  /*17610*/  @!P1 IMAD.MOV R16, RZ, RZ, -R16 ;  /* 0x000000ffff109224 */ /* 0x000fe400078e0a10 */
[----:B------:R-:W-:Y:S01]  /*17620*/  @!P2 IMAD.IADD R14, R14, 0x1, -R8 ;  /* 0x000000010e0ea824 */ /* 0x000fe200078e0a08 */
[----:B0-----:R-:W-:Y:S01]  /*17630*/  IABS R13, R10 ;  /* 0x0000000a000d7213 */ /* 0x001fe20000000000 */
[----:B------:R-:W-:Y:S01]  /*17640*/  VIADD R6, R0, 0x1c3 ;  /* 0x000001c300067836 */ /* 0x000fe20000000000 */
[C---:B------:R-:W-:Y:S01]  /*17650*/  ISETP.GT.U32.AND P2, PT, R8.reuse, R18, PT ;  /* 0x000000120800720c */ /* 0x040fe20003f44070 */
[----:B------:R0:W-:Y:S01]  /*17660*/  STL [R1+0x108c], R16 ;  /* 0x00108c1001007387 */ /* 0x0001e20000100800 */
[C---:B------:R-:W-:Y:S01]  /*17670*/  ISETP.GT.U32.AND P1, PT, R8.reuse, R5, PT ;  /* 0x000000050800720c */ /* 0x040fe20003f24070 */
[----:B------:R-:W-:Y:S01]  /*17680*/  IMAD.HI.U32 R15, R9, R13, RZ ;  /* 0x0000000d090f7227 */ /* 0x000fe200078e00ff */
[----:B------:R-:W-:-:S03]  /*17690*/  ISETP.GT.U32.AND P3, PT, R8, R14, PT ;  /* 0x0000000e0800720c */ /* 0x000fc60003f64070 */
[----:B------:R-:W-:Y:S02]  /*176a0*/  IMAD.MOV R2, RZ, RZ, -R15 ;  /* 0x000000ffff027224 */ /* 0x000fe400078e0a0f */
[----:B------:R-:W-:-:S04]  /*176b0*/  IMAD.HI.U32 R15, R9, R11, RZ ;  /* 0x0000000b090f7227 */ /* 0x000fc800078e00ff */
[C---:B------:R-:W-:Y:S02]  /*176c0*/  IMAD R2, R8.reuse, R2, R13 ;  /* 0x0000000208027224 */ /* 0x040fe400078e020d */
[----:B0-----:R-:W-:Y:S01]  /*176d0*/  IMAD.MOV.U32 R16, RZ, RZ, R12 ;  /* 0x000000ffff107224 */ /* 0x001fe200078e000c */
[----:B------:R-:W-:Y:S01]  /*176e0*/  IABS R12, R6 ;  /* 0x00000006000c7213 */ /* 0x000fe20000000000 */
[----:B------:R-:W-:Y:S02]  /*176f0*/  IMAD.MOV R15, RZ, RZ, -R15 ;  /* 0x000000ffff0f7224 */ /* 0x000fe400078e0a0f */
[----:B------:R-:W-:Y:S01]  /*17700*/  @!P5 IMAD.MOV R16, RZ, RZ, -R16 ;  /* 0x000000ffff10d224 */ /* 0x000fe200078e0a10 */
[----:B------:R-:W-:Y:S01]  /*17710*/  ISETP.GT.U32.AND P5, PT, R8, R2, PT ;  /* 0x000000020800720c */ /* 0x000fe20003fa4070 */
[--C-:B------:R-:W-:Y:S01]  /*17720*/  @!P2 IMAD.IADD R18, R18, 0x1, -R8.reuse ;  /* 0x000000011212a824 */ /* 0x100fe200078e0a08 */
[----:B------:R-:W-:Y:S01]  /*17730*/  ISETP.GE.AND P2, PT, R7, RZ, PT ;  /* 0x000000ff0700720c */ /* 0x000fe20003f46270 */
[----:B------:R-:W-:Y:S01]  /*17740*/  IMAD R7, R8, R15, R11 ;  /* 0x0000000f08077224 */ /* 0x000fe200078e020b */
[----:B------:R0:W-:Y:S01]  /*17750*/  STL [R1+0x1098], R16 ;  /* 0x0010981001007387 */ /* 0x0001e20000100800 */
[----:B------:R-:W-:-:S02]  /*17760*/  @!P1 IMAD.IADD R5, R5, 0x1, -R8 ;  /* 0x0000000105059824 */ /* 0x000fc400078e0a08 */
[----:B------:R-:W-:Y:S01]  /*17770*/  @!P3 IMAD.IADD R14, R14, 0x1, -R8 ;  /* 0x000000010e0eb824 */ /* 0x000fe200078e0a08 */
[----:B------:R-:W-:Y:S01]  /*17780*/  ISETP.GT.U32.AND P1, PT, R8, R7, PT ;  /* 0x000000070800720c */ /* 0x000fe20003f24070 */
[----:B------:R-:W-:Y:S01]  /*17790*/  IMAD.MOV.U32 R17, RZ, RZ, R18 ;  /* 0x000000ffff117224 */ /* 0x000fe200078e0012 */
[----:B------:R-:W-:Y:S01]  /*177a0*/  ISETP.GE.AND P3, PT, R10, RZ, PT ;  /* 0x000000ff0a00720c */ /* 0x000fe20003f66270 */
[----:B------:R-:W-:Y:S02]  /*177b0*/  VIADD R11, R0, 0x1c4 ;  /* 0x000001c4000b7836 */ /* 0x000fe40000000000 */
[----:B------:R-:W-:Y:S01]  /*177c0*/  @!P5 IMAD.IADD R2, R2, 0x1, -R8 ;  /* 0x000000010202d824 */ /* 0x000fe200078e0a08 */
[----:B------:R-:W-:Y:S01]  /*177d0*/  ISETP.GE.AND P5, PT, R3, RZ, PT ;  /* 0x000000ff0300720c */ /* 0x000fe20003fa6270 */
[----:B0-----:R-:W-:Y:S01]  /*177e0*/  IMAD.HI.U32 R16, R9, R12, RZ ;  /* 0x0000000c09107227 */ /* 0x001fe200078e00ff */
[----:B------:R-:W-:-:S03]  /*177f0*/  IABS R13, R11 ;  /* 0x0000000b000d7213 */ /* 0x000fc60000000000 */
[----:B------:R-:W-:Y:S02]  /*17800*/  IMAD.MOV R16, RZ, RZ, -R16 ;  /* 0x000000ffff107224 */ /* 0x000fe400078e0a10 */
[----:B------:R-:W-:Y:S02]  /*17810*/  IMAD.MOV.U32 R18, RZ, RZ, R14 ;  /* 0x000000ffff127224 */ /* 0x000fe400078e000e */
[C---:B------:R-:W-:Y:S02]  /*17820*/  IMAD R3, R8.reuse, R16, R12 ;  /* 0x0000001008037224 */ /* 0x040fe400078e020c */
[----:B------:R-:W-:Y:S02]  /*17830*/  @!P1 IMAD.IADD R7, R7, 0x1, -R8 ;  /* 0x0000000107079824 */ /* 0x000fe400078e0a08 */
[----:B------:R-:W-:Y:S01]  /*17840*/  @!P6 IMAD.MOV R18, RZ, RZ, -R18 ;  /* 0x000000ffff12e224 */ /* 0x000fe200078e0a12 */
[----:B------:R-:W-:Y:S01]  /*17850*/  ISETP.GT.U32.AND P6, PT, R8, R3, PT ;  /* 0x000000030800720c */ /* 0x000fe20003fc4070 */
[----:B------:R-:W-:Y:S01]  /*17860*/  VIADD R10, R0, 0x1c5 ;  /* 0x000001c5000a7836 */ /* 0x000fe20000000000 */
[C---:B------:R-:W-:Y:S01]  /*17870*/  ISETP.GT.U32.AND P1, PT, R8.reuse, R7, PT ;  /* 0x000000070800720c */ /* 0x040fe20003f24070 */
[----:B------:R-:W-:Y:S01]  /*17880*/  @!P0 IMAD.MOV R17, RZ, RZ, -R17 ;  /* 0x000000ffff118224 */ /* 0x000fe200078e0a11 */
[----:B------:R-:W-:Y:S01]  /*17890*/  ISETP.GT.U32.AND P0, PT, R8, R2, PT ;  /* 0x000000020800720c */ /* 0x000fe20003f04070 */
[----:B------:R-:W-:Y:S01]  /*178a0*/  IMAD.HI.U32 R16, R9, R13, RZ ;  /* 0x0000000d09107227 */ /* 0x000fe200078e00ff */
[----:B------:R-:W-:-:S02]  /*178b0*/  IABS R15, R10 ;  /* 0x0000000a000f7213 */ /* 0x000fc40000000000 */
[----:B------:R0:W-:Y:S01]  /*178c0*/  STL [R1+0x10a8], R17 ;  /* 0x0010a81101007387 */ /* 0x0001e20000100800 */
[----:B------:R-:W-:Y:S02]  /*178d0*/  VIADD R12, R0, 0x1c6 ;  /* 0x000001c6000c7836 */ /* 0x000fe40000000000 */
[----:B------:R-:W-:Y:S01]  /*178e0*/  IMAD.MOV R14, RZ, RZ, -R16 ;  /* 0x000000ffff0e7224 */ /* 0x000fe200078e0a10 */
[----:B------:R-:W-:Y:S01]  /*178f0*/  STL [R1+0x10ac], R18 ;  /* 0x0010ac1201007387 */ /* 0x000fe20000100800 */
[--C-:B------:R-:W-:Y:S02]  /*17900*/  @!P6 IMAD.IADD R3, R3, 0x1, -R8.reuse ;  /* 0x000000010303e824 */ /* 0x100fe400078e0a08 */
[----:B------:R-:W-:Y:S02]  /*17910*/  IMAD R13, R8, R14, R13 ;  /* 0x0000000e080d7224 */ /* 0x000fe400078e020d */
[----:B------:R-:W-:Y:S01]  /*17920*/  @!P0 IMAD.IADD R2, R2, 0x1, -R8 ;  /* 0x0000000102028824 */ /* 0x000fe200078e0a08 */
[----:B------:R-:W-:Y:S01]  /*17930*/  ISETP.GT.U32.AND P6, PT, R8, R3, PT ;  /* 0x000000030800720c */ /* 0x000fe20003fc4070 */
[----:B0-----:R-:W-:Y:S01]  /*17940*/  IMAD.MOV.U32 R17, RZ, RZ, R5 ;  /* 0x000000ffff117224 */ /* 0x001fe200078e0005 */
[----:B------:R-:W-:Y:S01]  /*17950*/  ISETP.GE.AND P0, PT, R11, RZ, PT ;  /* 0x000000ff0b00720c */ /* 0x000fe20003f06270 */
[----:B------:R-:W-:-:S04]  /*17960*/  IMAD.HI.U32 R5, R9, R15, RZ ;  /* 0x0000000f09057227 */ /* 0x000fc800078e00ff */
[----:B------:R-:W-:Y:S01]  /*17970*/  @!P2 IMAD.MOV R17, RZ, RZ, -R17 ;  /* 0x000000ffff11a224 */ /* 0x000fe200078e0a11 */
[----:B------:R-:W-:Y:S01]  /*17980*/  ISETP.GE.AND P2, PT, R6, RZ, PT ;  /* 0x000000ff0600720c */ /* 0x000fe20003f46270 */
[----:B------:R-:W-:Y:S01]  /*17990*/  IMAD.MOV R5, RZ, RZ, -R5 ;  /* 0x000000ffff057224 */ /* 0x000fe200078e0a05 */
[----:B------:R-:W-:Y:S01]  /*179a0*/  IABS R6, R12 ;  /* 0x0000000c00067213 */ /* 0x000fe20000000000 */
[--C-:B------:R-:W-:Y:S01]  /*179b0*/  @!P1 IMAD.IADD R7, R7, 0x1, -R8.reuse ;  /* 0x0000000107079824 */ /* 0x100fe200078e0a08 */
[----:B------:R0:W-:Y:S01]  /*179c0*/  STL [R1+0x120], R17 ;  /* 0x0001201101007387 */ /* 0x0001e20000100800 */
[C---:B------:R-:W-:Y:S01]  /*179d0*/  ISETP.GT.U32.AND P1, PT, R8.reuse, R13, PT ;  /* 0x0000000d0800720c */ /* 0x040fe20003f24070 */
[----:B------:R-:W-:Y:S02]  /*179e0*/  IMAD R5, R8, R5, R15 ;  /* 0x0000000508057224 */ /* 0x000fe400078e020f */
[----:B------:R-:W-:Y:S02]  /*179f0*/  @!P6 IMAD.IADD R3, R3, 0x1, -R8 ;  /* 0x000000010303e824 */ /* 0x000fe400078e0a08 */
[----:B------:R-:W-:-:S02]  /*17a00*/  IMAD.MOV.U32 R16, RZ, RZ, R7 ;  /* 0x000000ffff107224 */ /* 0x000fc400078e0007 */
[----:B------:R-:W-:Y:S02]  /*17a10*/  VIADD R11, R0, 0x1c7 ;  /* 0x000001c7000b7836 */ /* 0x000fe40000000000 */
[----:B0-----:R-:W-:Y:S02]  /*17a20*/  IMAD.MOV.U32 R17, RZ, RZ, R2 ;  /* 0x000000ffff117224 */ /* 0x001fe400078e0002 */
[----:B------:R-:W-:-:S04]  /*17a30*/  IMAD.HI.U32 R2, R9, R6, RZ ;  /* 0x0000000609027227 */ /* 0x000fc800078e00ff */
[----:B------:R-:W-:Y:S01]  /*17a40*/  @!P3 IMAD.MOV R17, RZ, RZ, -R17 ;  /* 0x000000ffff11b224 */ /* 0x000fe200078e0a11 */
[C---:B------:R-:W-:Y:S01]  /*17a50*/  ISETP.GT.U32.AND P3, PT, R8.reuse, R5, PT ;  /* 0x000000050800720c */ /* 0x040fe20003f64070 */
[----:B------:R-:W-:Y:S02]  /*17a60*/  IMAD.MOV R2, RZ, RZ, -R2 ;  /* 0x000000ffff027224 */ /* 0x000fe400078e0a02 */
[----:B------:R-:W-:Y:S01]  /*17a70*/  @!P1 IMAD.IADD R13, R13, 0x1, -R8 ;  /* 0x000000010d0d9824 */ /* 0x000fe200078e0a08 */
[----:B------:R-:W-:Y:S01]  /*17a80*/  STL [R1+0x124], R17 ;  /* 0x0001241101007387 */ /* 0x000fe20000100800 */
[C---:B------:R-:W-:Y:S02]  /*17a90*/  IMAD R2, R8.reuse, R2, R6 ;  /* 0x0000000208027224 */ /* 0x040fe400078e0206 */
[----:B------:R-:W-:Y:S01]  /*17aa0*/  @!P5 IMAD.MOV R16, RZ, RZ, -R16 ;  /* 0x000000ffff10d224 */ /* 0x000fe200078e0a10 */
[----:B------:R-:W-:Y:S01]  /*17ab0*/  ISETP.GT.U32.AND P1, PT, R8, R13, PT ;  /* 0x0000000d0800720c */ /* 0x000fe20003f24070 */
[----:B------:R-:W-:Y:S01]  /*17ac0*/  VIADD R7, R0, 0x1c8 ;  /* 0x000001c800077836 */ /* 0x000fe20000000000 */
[----:B------:R-:W-:Y:S01]  /*17ad0*/  ISETP.GT.U32.AND P6, PT, R8, R2, PT ;  /* 0x000000020800720c */ /* 0x000fe20003fc4070 */
[----:B------:R-:W-:Y:S01]  /*17ae0*/  IMAD.MOV.U32 R14, RZ, RZ, R3 ;  /* 0x000000ffff0e7224 */ /* 0x000fe200078e0003 */
[----:B------:R-:W-:Y:S01]  /*17af0*/  ISETP.GE.AND P5, PT, R10, RZ, PT ;  /* 0x000000ff0a00720c */ /* 0x000fe20003fa6270 */
[----:B------:R-:W-:Y:S01]  /*17b00*/  @!P3 IMAD.IADD R5, R5, 0x1, -R8 ;  /* 0x000000010505b824 */ /* 0x000fe200078e0a08 */
[----:B------:R-:W-:Y:S01]  /*17b10*/  IABS R10, R11 ;  /* 0x0000000b000a7213 */ /* 0x000fe20000000000 */
[----:B------:R-:W-:Y:S01]  /*17b20*/  @!P2 IMAD.MOV R14, RZ, RZ, -R14 ;  /* 0x000000ffff0ea224 */ /* 0x000fe200078e0a0e */
[----:B------:R-:W-:Y:S01]  /*17b30*/  ISETP.GE.AND P2, PT, R12, RZ, PT ;  /* 0x000000ff0c00720c */ /* 0x000fe20003f46270 */
[----:B------:R-:W-:Y:S01]  /*17b40*/  STL [R1+0x1094], R16 ;  /* 0x0010941001007387 */ /* 0x000fe20000100800 */
[----:B------:R-:W-:Y:S01]  /*17b50*/  ISETP.GT.U32.AND P3, PT, R8, R5, PT ;  /* 0x000000050800720c */ /* 0x000fe20003f64070 */
[----:B------:R-:W-:Y:S01]  /*17b60*/  IMAD.MOV.U32 R6, RZ, RZ, R10 ;  /* 0x000000ffff067224 */ /* 0x000fe200078e000a */
[----:B------:R-:W-:Y:S01]  /*17b70*/  IABS R10, R7 ;  /* 0x00000007000a7213 */ /* 0x000fe20000000000 */
[--C-:B------:R-:W-:Y:S01]  /*17b80*/  @!P1 IMAD.IADD R13, R13, 0x1, -R8.reuse ;  /* 0x000000010d0d9824 */ /* 0x100fe200078e0a08 */
[----:B------:R-:W-:Y:S01]  /*17b90*/  ISETP.GE.AND P1, PT, R11, RZ, PT ;  /* 0x000000ff0b00720c */ /* 0x000fe20003f26270 */
[----:B------:R-:W-:Y:S01]  /*17ba0*/  @!P6 IMAD.IADD R2, R2, 0x1, -R8 ;  /* 0x000000010202e824 */ /* 0x000fe200078e0a08 */
[----:B------:R0:W-:Y:S01]  /*17bb0*/  STL [R1+0x1088], R14 ;  /* 0x0010880e01007387 */ /* 0x0001e20000100800 */
[----:B------:R-:W-:-:S03]  /*17bc0*/  IMAD.HI.U32 R11, R9, R10, RZ ;  /* 0x0000000a090b7227 */ /* 0x000fc600078e00ff */
[----:B------:R-:W-:Y:S01]  /*17bd0*/  ISETP.GT.U32.AND P6, PT, R8, R2, PT ;  /* 0x000000020800720c */ /* 0x000fe20003fc4070 */
[----:B------:R-:W-:Y:S02]  /*17be0*/  IMAD.MOV R11, RZ, RZ, -R11 ;  /* 0x000000ffff0b7224 */ /* 0x000fe400078e0a0b */
[----:B------:R-:W-:Y:S01]  /*17bf0*/  @!P3 IMAD.IADD R5, R5, 0x1, -R8 ;  /* 0x000000010505b824 */ /* 0x000fe200078e0a08 */
[----:B------:R-:W-:Y:S01]  /*17c00*/  ISETP.GE.AND P3, PT, R7, RZ, PT ;  /* 0x000000ff0700720c */ /* 0x000fe20003f66270 */
[----:B------:R-:W-:-:S04]  /*17c10*/  IMAD.HI.U32 R3, R9, R6, RZ ;  /* 0x0000000609037227 */ /* 0x000fc800078e00ff */
[----:B------:R-:W-:Y:S02]  /*17c20*/  IMAD.MOV.U32 R12, RZ, RZ, R5 ;  /* 0x000000ffff0c7224 */ /* 0x000fe400078e0005 */
[----:B------:R-:W-:Y:S02]  /*17c30*/  IMAD R5, R8, R11, R10 ;  /* 0x0000000b08057224 */ /* 0x000fe400078e020a */
[----:B0-----:R-:W-:Y:S02]  /*17c40*/  IMAD.MOV.U32 R14, RZ, RZ, R13 ;  /* 0x000000ffff0e7224 */ /* 0x001fe400078e000d */
[----:B------:R-:W-:Y:S01]  /*17c50*/  @!P6 IMAD.IADD R2, R2, 0x1, -R8 ;  /* 0x000000010202e824 */ /* 0x000fe200078e0a08 */
[----:B------:R-:W-:Y:S01]  /*17c60*/  ISETP.GT.U32.AND P6, PT, R8, R5, PT ;  /* 0x000000050800720c */ /* 0x000fe20003fc4070 */
[----:B------:R-:W-:Y:S02]  /*17c70*/  @!P0 IMAD.MOV R14, RZ, RZ, -R14 ;  /* 0x000000ffff0e8224 */ /* 0x000fe400078e0a0e */
[----:B------:R-:W-:-:S02]  /*17c80*/  IMAD.MOV R3, RZ, RZ, -R3 ;  /* 0x000000ffff037224 */ /* 0x000fc400078e0a03 */
[----:B------:R-:W-:Y:S01]  /*17c90*/  @!P5 IMAD.MOV R12, RZ, RZ, -R12 ;  /* 0x000000ffff0cd224 */ /* 0x000fe200078e0a0c */
[----:B------:R-:W-:Y:S01]  /*17ca0*/  STL [R1+0x1070], R14 ;  /* 0x0010700e01007387 */ /* 0x000fe20000100800 */
[----:B------:R-:W-:Y:S02]  /*17cb0*/  VIADD R10, R0, 0x1ca ;  /* 0x000001ca000a7836 */ /* 0x000fe40000000000 */
[C---:B------:R-:W-:Y:S01]  /*17cc0*/  IMAD R6, R8.reuse, R3, R6 ;  /* 0x0000000308067224 */ /* 0x040fe200078e0206 */
[----:B------:R0:W-:Y:S01]  /*17cd0*/  STL [R1+0x1080], R12 ;  /* 0x0010800c01007387 */ /* 0x0001e20000100800 */
[----:B------:R-:W-:Y:S02]  /*17ce0*/  IMAD.MOV.U32 R13, RZ, RZ, R2 ;  /* 0x000000ffff0d7224 */ /* 0x000fe400078e0002 */
[----:B------:R-:W-:Y:S01]  /*17cf0*/  @!P6 IMAD.IADD R5, R5, 0x1, -R8 ;  /* 0x000000010505e824 */ /* 0x000fe200078e0a08 */
[----:B------:R-:W-:Y:S01]  /*17d00*/  ISETP.GT.U32.AND P0, PT, R8, R6, PT ;  /* 0x000000060800720c */ /* 0x000fe20003f04070 */
[----:B------:R-:W-:Y:S01]  /*17d10*/  @!P2 IMAD.MOV R13, RZ, RZ, -R13 ;  /* 0x000000ffff0da224 */ /* 0x000fe200078e0a0d */
[----:B------:R-:W-:Y:S01]  /*17d20*/  ISETP.GE.AND P2, PT, R10, RZ, PT ;  /* 0x000000ff0a00720c */ /* 0x000fe20003f46270 */
[----:B------:R-:W-:Y:S01]  /*17d30*/  VIADD R3, R0, 0x1c9 ;  /* 0x000001c900037836 */ /* 0x000fe20000000000 */
[----:B------:R-:W-:Y:S01]  /*17d40*/  ISETP.GT.U32.AND P6, PT, R8, R5, PT ;  /* 0x000000050800720c */ /* 0x000fe20003fc4070 */
[C---:B------:R-:W-:Y:S01]  /*17d50*/  VIADD R11, R0.reuse, 0x1cb ;  /* 0x000001cb000b7836 */ /* 0x040fe20000000000 */
[----:B0-----:R-:W-:Y:S01]  /*17d60*/  IABS R12, R10 ;  /* 0x0000000a000c7213 */ /* 0x001fe20000000000 */
[----:B------:R0:W-:Y:S01]  /*17d70*/  STL [R1+0x10b4], R13 ;  /* 0x0010b40d01007387 */ /* 0x0001e20000100800 */
[----:B------:R-:W-:Y:S01]  /*17d80*/  IABS R7, R3 ;  /* 0x0000000300077213 */ /* 0x000fe20000000000 */
[----:B------:R-:W-:Y:S01]  /*17d90*/  VIADD R15, R0, 0x1cd ;  /* 0x000001cd000f7836 */ /* 0x000fe20000000000 */
[----:B------:R-:W-:Y:S01]  /*17da0*/  ISETP.GE.AND P5, PT, R3, RZ, PT ;  /* 0x000000ff0300720c */ /* 0x000fe20003fa6270 */
[----:B------:R-:W-:Y:S01]  /*17db0*/  IMAD.MOV.U32 R2, RZ, RZ, R12 ;  /* 0x000000ffff027224 */ /* 0x000fe200078e000c */
[----:B------:R-:W-:Y:S01]  /*17dc0*/  IABS R14, R11 ;  /* 0x0000000b000e7213 */ /* 0x000fe20000000000 */
[----:B------:R-:W-:Y:S01]  /*17dd0*/  @!P0 IMAD.IADD R6, R6, 0x1, -R8 ;  /* 0x0000000106068824 */ /* 0x000fe200078e0a08 */
[----:B------:R-:W-:Y:S01]  /*17de0*/  STL [R1+0x1f0], R15 ;  /* 0x0001f00f01007387 */ /* 0x000fe20000100800 */
[----:B------:R-:W-:Y:S01]  /*17df0*/  IMAD.HI.U32 R10, R9, R2, RZ ;  /* 0x00000002090a7227 */ /* 0x000fe200078e00ff */
[----:B------:R-:W-:-:S02]  /*17e00*/  IABS R76, R15 ;  /* 0x0000000f004c7213 */ /* 0x000fc40000000000 */
[C---:B------:R-:W-:Y:S01]  /*17e10*/  ISETP.GT.U32.AND P0, PT, R8.reuse, R6, PT ;  /* 0x000000060800720c */ /* 0x040fe20003f04070 */
[----:B------:R-:W-:Y:S02]  /*17e20*/  IMAD.MOV R10, RZ, RZ, -R10 ;  /* 0x000000ffff0a7224 */ /* 0x000fe400078e0a0a */
[----:B------:R-:W-:Y:S02]  /*17e30*/  @!P6 IMAD.IADD R5, R5, 0x1, -R8 ;  /* 0x000000010505e824 */ /* 0x000fe400078e0a08 */
[----:B------:R-:W-:Y:S02]  /*17e40*/  IMAD R2, R8, R10, R2 ;  /* 0x0000000a08027224 */ /* 0x000fe400078e0202 */
[----:B------:R-:W-:-:S03]  /*17e50*/  IMAD.HI.U32 R3, R9, R7, RZ ;  /* 0x0000000709037227 */ /* 0x000fc600078e00ff */
[----:B------:R-:W-:Y:S01]  /*17e60*/  ISETP.GT.U32.AND P6, PT, R8, R2, PT ;  /* 0x000000020800720c */ /* 0x000fe20003fc4070 */
[----:B------:R-:W-:Y:S02]  /*17e70*/  IMAD.MOV R3, RZ, RZ, -R3 ;  /* 0x000000ffff037224 */ /* 0x000fe400078e0a03 */
[----:B0-----:R-:W-:Y:S02]  /*17e80*/  VIADD R13, R0, 0x1ce ;  /* 0x000001ce000d7836 */ /* 0x001fe40000000000 */
[----:B------:R-:W-:Y:S02]  /*17e90*/  IMAD R3, R8, R3, R7 ;  /* 0x0000000308037224 */ /* 0x000fe400078e0207 */
[----:B------:R-:W-:Y:S01]  /*17ea0*/  @!P0 IMAD.IADD R6, R6, 0x1, -R8 ;  /* 0x0000000106068824 */ /* 0x000fe200078e0a08 */
[----:B------:R0:W-:Y:S01]  /*17eb0*/  STL [R1+0x1f4], R13 ;  /* 0x0001f40d01007387 */ /* 0x0001e20000100800 */
[----:B------:R-:W-:Y:S01]  /*17ec0*/  IABS R74, R13 ;  /* 0x0000000d004a7213 */ /* 0x000fe20000000000 */
[----:B------:R-:W-:Y:S01]  /*17ed0*/  IMAD.HI.U32 R12, R9, R14, RZ ;  /* 0x0000000e090c7227 */ /* 0x000fe200078e00ff */
[----:B------:R-:W-:-:S03]  /*17ee0*/  ISETP.GT.U32.AND P0, PT, R8, R3, PT ;  /* 0x000000030800720c */ /* 0x000fc60003f04070 */
[----:B------:R-:W-:Y:S01]  /*17ef0*/  @!P6 IMAD.IADD R2, R2, 0x1, -R8 ;  /* 0x000000010202e824 */ /* 0x000fe200078e0a08 */
[----:B------:R-:W-:Y:S01]  /*17f00*/  ISETP.GE.AND P6, PT, R11, RZ, PT ;  /* 0x000000ff0b00720c */ /* 0x000fe20003fc6270 */
[----:B------:R-:W-:Y:S02]  /*17f10*/  IMAD.MOV R12, RZ, RZ, -R12 ;  /* 0x000000ffff0c7224 */ /* 0x000fe400078e0a0c */
[----:B0-----:R-:W-:Y:S02]  /*17f20*/  IMAD.MOV.U32 R13, RZ, RZ, R5 ;  /* 0x000000ffff0d7224 */ /* 0x001fe400078e0005 */
[C---:B------:R-:W-:Y:S02]  /*17f30*/  IMAD R14, R8.reuse, R12, R14 ;  /* 0x0000000c080e7224 */ /* 0x040fe400078e020e */
[----:B------:R-:W-:Y:S01]  /*17f40*/  @!P3 IMAD.MOV R13, RZ, RZ, -R13 ;  /* 0x000000ffff0db224 */ /* 0x000fe200078e0a0d */
[----:B------:R-:W-:Y:S01]  /*17f50*/  ISETP.GT.U32.AND P3, PT, R8, R2, PT ;  /* 0x000000020800720c */ /* 0x000fe20003f64070 */
[----:B------:R-:W-:-:S02]  /*17f60*/  IMAD.MOV.U32 R15, RZ, RZ, R6 ;  /* 0x000000ffff0f7224 */ /* 0x000fc400078e0006 */
[----:B------:R-:W-:Y:S02]  /*17f70*/  @!P0 IMAD.IADD R3, R3, 0x1, -R8 ;  /* 0x0000000103038824 */ /* 0x000fe400078e0a08 */
[----:B------:R-:W-:-:S03]  /*17f80*/  IMAD.HI.U32 R6, R9, R76, RZ ;  /* 0x0000004c09067227 */ /* 0x000fc600078e00ff */
[C---:B------:R-:W-:Y:S01]  /*17f90*/  ISETP.GT.U32.AND P0, PT, R8.reuse, R3, PT ;  /* 0x000000030800720c */ /* 0x040fe20003f04070 */
[----:B------:R-:W-:Y:S01]  /*17fa0*/  @!P1 IMAD.MOV R15, RZ, RZ, -R15 ;  /* 0x000000ffff0f9224 */ /* 0x000fe200078e0a0f */
[----:B------:R-:W-:Y:S01]  /*17fb0*/  ISETP.GT.U32.AND P1, PT, R8, R14, PT ;  /* 0x0000000e0800720c */ /* 0x000fe20003f24070 */
[----:B------:R-:W-:Y:S02]  /*17fc0*/  IMAD.MOV R6, RZ, RZ, -R6 ;  /* 0x000000ffff067224 */ /* 0x000fe400078e0a06 */
[----:B------:R-:W-:Y:S01]  /*17fd0*/  @!P3 IMAD.IADD R2, R2, 0x1, -R8 ;  /* 0x000000010202b824 */ /* 0x000fe200078e0a08 */
[----:B------:R-:W-:Y:S01]  /*17fe0*/  STL [R1+0x1090], R15 ;  /* 0x0010900f01007387 */ /* 0x000fe20000100800 */
[----:B------:R-:W-:Y:S02]  /*17ff0*/  IMAD R76, R8, R6, R76 ;  /* 0x00000006084c7224 */ /* 0x000fe400078e024c */
[----:B------:R-:W-:Y:S01]  /*18000*/  VIADD R7, R0, 0x1cc ;  /* 0x000001cc00077836 */ /* 0x000fe20000000000 */
[----:B------:R0:W-:Y:S01]  /*18010*/  STL [R1+0x12c], R13 ;  /* 0x00012c0d01007387 */ /* 0x0001e20000100800 */
[----:B------:R-:W-:-:S03]  /*18020*/  IMAD.HI.U32 R5, R9, R74, RZ ;  /* 0x0000004a09057227 */ /* 0x000fc600078e00ff */
[----:B------:R-:W-:Y:S01]  /*18030*/  IABS R10, R7 ;  /* 0x00000007000a7213 */ /* 0x000fe20000000000 */
[--C-:B------:R-:W-:Y:S02]  /*18040*/  @!P1 IMAD.IADD R14, R14, 0x1, -R8.reuse ;  /* 0x000000010e0e9824 */ /* 0x100fe400078e0a08 */
[----:B------:R-:W-:Y:S01]  /*18050*/  @!P0 IMAD.IADD R3, R3, 0x1, -R8 ;  /* 0x0000000103038824 */ /* 0x000fe200078e0a08 */
[----:B------:R-:W-:Y:S01]  /*18060*/  ISETP.GE.AND P0, PT, R7, RZ, PT ;  /* 0x000000ff0700720c */ /* 0x000fe20003f06270 */
[----:B------:R-:W-:Y:S01]  /*18070*/  IMAD.HI.U32 R12, R9, R10, RZ ;  /* 0x0000000a090c7227 */ /* 0x000fe200078e00ff */
[----:B------:R-:W-:-:S03]  /*18080*/  ISETP.GT.U32.AND P1, PT, R8, R14, PT ;  /* 0x0000000e0800720c */ /* 0x000fc60003f24070 */
[----:B0-----:R-:W-:Y:S02]  /*18090*/  IMAD.MOV.U32 R13, RZ, RZ, R2 ;  /* 0x000000ffff0d7224 */ /* 0x001fe400078e0002 */
[----:B------:R-:W-:Y:S02]  /*180a0*/  IMAD.MOV.U32 R16, RZ, RZ, R3 ;  /* 0x000000ffff107224 */ /* 0x000fe400078e0003 */
[----:B------:R-:W-:Y:S01]  /*180b0*/  @!P2 IMAD.MOV R13, RZ, RZ, -R13 ;  /* 0x000000ffff0da224 */ /* 0x000fe200078e0a0d */
[----:B------:R-:W-:Y:S01]  /*180c0*/  ISETP.GT.U32.AND P2, PT, R8, R76, PT ;  /* 0x0000004c0800720c */ /* 0x000fe20003f44070 */
[----:B------:R-:W-:Y:S02]  /*180d0*/  VIADD R15, R0, 0x1cf ;  /* 0x000001cf000f7836 */ /* 0x000fe40000000000 */
[----:B------:R-:W-:Y:S02]  /*180e0*/  @!P5 IMAD.MOV R16, RZ, RZ, -R16 ;  /* 0x000000ffff10d224 */ /* 0x000fe400078e0a10 */
[----:B------:R-:W-:Y:S01]  /*180f0*/  IMAD.MOV R11, RZ, RZ, -R12 ;  /* 0x000000ffff0b7224 */ /* 0x000fe200078e0a0c */
[----:B------:R-:W-:Y:S01]  /*18100*/  IABS R12, R15 ;  /* 0x0000000f000c7213 */ /* 0x000fe20000000000 */
[----:B------:R-:W-:Y:S01]  /*18110*/  STL [R1+0x1dc], R15 ;  /* 0x0001dc0f01007387 */ /* 0x000fe20000100800 */
[----:B------:R-:W-:-:S02]  /*18120*/  IMAD.MOV R5, RZ, RZ, -R5 ;  /* 0x000000ffff057224 */ /* 0x000fc400078e0a05 */
[----:B------:R-:W-:Y:S01]  /*18130*/  @!P1 IMAD.IADD R14, R14, 0x1, -R8 ;  /* 0x000000010e0e9824 */ /* 0x000fe200078e0a08 */
[----:B------:R0:W-:Y:S01]  /*18140*/  STL [R1+0x130], R16 ;  /* 0x0001301001007387 */ /* 0x0001e20000100800 */
[----:B------:R-:W-:Y:S02]  /*18150*/  IMAD R74, R8, R5, R74 ;  /* 0x00000005084a7224 */ /* 0x000fe400078e024a */
[----:B------:R-:W-:Y:S01]  /*18160*/  @!P2 IMAD.IADD R76, R76, 0x1, -R8 ;  /* 0x000000014c4ca824 */ /* 0x000fe200078e0a08 */
[----:B------:R1:W-:Y:S01]  /*18170*/  STL [R1+0x1074], R13 ;  /* 0x0010740d01007387 */ /* 0x0003e20000100800 */
[C---:B------:R-:W-:Y:S02]  /*18180*/  VIADD R5, R0.reuse, 0x1d0 ;  /* 0x000001d000057836 */ /* 0x040fe40000000000 */
[----:B------:R-:W-:Y:S01]  /*18190*/  VIADD R6, R0, 0x1d1 ;  /* 0x000001d100067836 */ /* 0x000fe20000000000 */
[C---:B------:R-:W-:Y:S01]  /*181a0*/  ISETP.GT.U32.AND P2, PT, R8.reuse, R76, PT ;  /* 0x0000004c0800720c */ /* 0x040fe20003f44070 */
[----:B------:R-:W-:Y:S01]  /*181b0*/  IMAD R7, R8, R11, R10 ;  /* 0x0000000b08077224 */ /* 0x000fe200078e020a */
[----:B------:R-:W-:Y:S01]  /*181c0*/  IABS R2, R5 ;  /* 0x0000000500027213 */ /* 0x000fe20000000000 */
[----:B0-----:R-:W-:Y:S01]  /*181d0*/  IMAD.MOV.U32 R16, RZ, RZ, R14 ;  /* 0x000000ffff107224 */ /* 0x001fe200078e000e */
[----:B------:R-:W-:Y:S01]  /*181e0*/  ISETP.GE.AND P1, PT, R6, RZ, PT ;  /* 0x000000ff0600720c */ /* 0x000fe20003f26270 */
[----:B------:R-:W-:Y:S01]  /*181f0*/  VIADD R11, R0, 0x1d8 ;  /* 0x000001d8000b7836 */ /* 0x000fe20000000000 */
[----:B------:R-:W-:Y:S01]  /*18200*/  IABS R6, R6 ;  /* 0x0000000600067213 */ /* 0x000fe20000000000 */
[----:B-1----:R-:W-:Y:S01]  /*18210*/  IMAD.HI.U32 R13, R9, R12, RZ ;  /* 0x0000000c090d7227 */ /* 0x002fe200078e00ff */
[----:B------:R-:W-:-:S02]  /*18220*/  ISETP.GE.AND P5, PT, R5, RZ, PT ;  /* 0x000000ff0500720c */ /* 0x000fc40003fa6270 */
[----:B------:R-:W-:Y:S01]  /*18230*/  IABS R5, R11 ;  /* 0x0000000b00057213 */ /* 0x000fe20000000000 */
[----:B------:R-:W-:Y:S01]  /*18240*/  IMAD.MOV R13, RZ, RZ, -R13 ;  /* 0x000000ffff0d7224 */ /* 0x000fe200078e0a0d */
[C---:B------:R-:W-:Y:S01]  /*18250*/  ISETP.GT.U32.AND P3, PT, R8.reuse, R7, PT ;  /* 0x000000070800720c */ /* 0x040fe20003f64070 */
[----:B------:R-:W-:Y:S01]  /*18260*/  @!P6 IMAD.MOV R16, RZ, RZ, -R16 ;  /* 0x000000ffff10e224 */ /* 0x000fe200078e0a10 */
[C---:B------:R-:W-:Y:S01]  /*18270*/  ISETP.GT.U32.AND P6, PT, R8.reuse, R74, PT ;  /* 0x0000004a0800720c */ /* 0x040fe20003fc4070 */
[----:B------:R-:W-:Y:S02]  /*18280*/  IMAD R18, R8, R13, R12 ;  /* 0x0000000d08127224 */ /* 0x000fe400078e020c */
[----:B------:R-:W-:Y:S01]  /*18290*/  @!P2 IMAD.IADD R76, R76, 0x1, -R8 ;  /* 0x000000014c4ca824 */ /* 0x000fe200078e0a08 */
[----:B------:R0:W-:Y:S01]  /*182a0*/  STL [R1+0x107c], R16 ;  /* 0x00107c1001007387 */ /* 0x0001e20000100800 */
[----:B------:R-:W-:Y:S01]  /*182b0*/  IMAD.HI.U32 R15, R9, R2, RZ ;  /* 0x00000002090f7227 */ /* 0x000fe200078e00ff */
[----:B------:R-:W-:-:S03]  /*182c0*/  ISETP.GT.U32.AND P2, PT, R8, R18, PT ;  /* 0x000000120800720c */ /* 0x000fc60003f44070 */
[----:B------:R-:W-:-:S04]  /*182d0*/  IMAD.HI.U32 R10, R9, R6, RZ ;  /* 0x00000006090a7227 */ /* 0x000fc800078e00ff */
[----:B------:R-:W-:Y:S02]  /*182e0*/  @!P6 IMAD.IADD R74, R74, 0x1, -R8 ;  /* 0x000000014a4ae824 */ /* 0x000fe400078e0a08 */
[----:B------:R-:W-:Y:S02]  /*182f0*/  IMAD.MOV R14, RZ, RZ, -R15 ;  /* 0x000000ffff0e7224 */ /* 0x000fe400078e0a0f */
[----:B------:R-:W-:Y:S01]  /*18300*/  IMAD.MOV R10, RZ, RZ, -R10 ;  /* 0x000000ffff0a7224 */ /* 0x000fe200078e0a0a */
[----:B------:R-:W-:Y:S01]  /*18310*/  ISETP.GT.U32.AND P6, PT, R8, R74, PT ;  /* 0x0000004a0800720c */ /* 0x000fe20003fc4070 */
[----:B------:R-:W-:Y:S02]  /*18320*/  @!P2 IMAD.IADD R18, R18, 0x1, -R8 ;  /* 0x000000011212a824 */ /* 0x000fe400078e0a08 */
[C---:B------:R-:W-:Y:S02]  /*18330*/  IMAD R2, R8.reuse, R14, R2 ;  /* 0x0000000e08027224 */ /* 0x040fe400078e0202 */
[C---:B------:R-:W-:Y:S01]  /*18340*/  IMAD R6, R8.reuse, R10, R6 ;  /* 0x0000000a08067224 */ /* 0x040fe200078e0206 */
[----:B------:R-:W-:Y:S01]  /*18350*/  ISETP.GT.U32.AND P2, PT, R8, R18, PT ;  /* 0x000000120800720c */ /* 0x000fe20003f44070 */
[----:B------:R-:W-:Y:S01]  /*18360*/  IMAD.HI.U32 R3, R9, R5, RZ ;  /* 0x0000000509037227 */ /* 0x000fe200078e00ff */
[----:B------:R-:W-:-:S03]  /*18370*/  IABS R10, R54 ;  /* 0x00000036000a7213 */ /* 0x000fc60000000000 */
[----:B------:R-:W-:Y:S02]  /*18380*/  IMAD.MOV R3, RZ, RZ, -R3 ;  /* 0x000000ffff037224 */ /* 0x000fe400078e0a03 */
[----:B------:R-:W-:Y:S01]  /*18390*/  @!P6 IMAD.IADD R74, R74, 0x1, -R8 ;  /* 0x000000014a4ae824 */ /* 0x000fe200078e0a08 */
[C---:B------:R-:W-:Y:S01]  /*183a0*/  ISETP.GT.U32.AND P6, PT, R8.reuse, R2, PT ;  /* 0x000000020800720c */ /* 0x040fe20003fc4070 */
[----:B------:R-:W-:Y:S02]  /*183b0*/  IMAD R5, R8, R3, R5 ;  /* 0x0000000308057224 */ /* 0x000fe400078e0205 */
[----:B------:R-:W-:-:S04]  /*183c0*/  IMAD.HI.U32 R3, R9, R10, RZ ;  /* 0x0000000a09037227 */ /* 0x000fc800078e00ff */
[--C-:B------:R-:W-:Y:S01]  /*183d0*/  @!P2 IMAD.IADD R18, R18, 0x1, -R8.reuse ;  /* 0x000000011212a824 */ /* 0x100fe200078e0a08 */
[----:B------:R-:W-:Y:S01]  /*183e0*/  ISETP.GT.U32.AND P2, PT, R8, R6, PT ;  /* 0x000000060800720c */ /* 0x000fe20003f44070 */
[--C-:B------:R-:W-:Y:S02]  /*183f0*/  @!P3 IMAD.IADD R7, R7, 0x1, -R8.reuse ;  /* 0x000000010707b824 */ /* 0x100fe400078e0a08 */
[----:B------:R-:W-:Y:S02]  /*18400*/  IMAD.MOV R3, RZ, RZ, -R3 ;  /* 0x000000ffff037224 */ /* 0x000fe400078e0a03 */
[----:B------:R-:W-:Y:S01]  /*18410*/  @!P6 IMAD.IADD R2, R2, 0x1, -R8 ;  /* 0x000000010202e824 */ /* 0x000fe200078e0a08 */
[C---:B------:R-:W-:Y:S01]  /*18420*/  ISETP.GT.U32.AND P3, PT, R8.reuse, R7, PT ;  /* 0x000000070800720c */ /* 0x040fe20003f64070 */
[----:B------:R-:W-:Y:S02]  /*18430*/  IMAD R10, R8, R3, R10 ;  /* 0x00000003080a7224 */ /* 0x000fe400078e020a */
[----:B------:R-:W-:Y:S01]  /*18440*/  VIADD R19, R0, 0x1e0 ;  /* 0x000001e000137836 */ /* 0x000fe20000000000 */
[----:B------:R-:W-:Y:S01]  /*18450*/  ISETP.GT.U32.AND P6, PT, R8, R2, PT ;  /* 0x000000020800720c */ /* 0x000fe20003fc4070 */
[----:B------:R-:W-:-:S02]  /*18460*/  VIADD R17, R0, 0x1e1 ;  /* 0x000001e100117836 */ /* 0x000fc40000000000 */
[--C-:B------:R-:W-:Y:S01]  /*18470*/  @!P2 IMAD.IADD R6, R6, 0x1, -R8.reuse ;  /* 0x000000010606a824 */ /* 0x100fe200078e0a08 */
[----:B------:R-:W-:Y:S01]  /*18480*/  STL [R1+0xe4], R19 ;  /* 0x0000e41301007387 */ /* 0x000fe20000100800 */
[C---:B0-----:R-:W-:Y:S01]  /*18490*/  VIADD R16, R0.reuse, 0x1e8 ;  /* 0x000001e800107836 */ /* 0x041fe20000000000 */
[----:B------:R-:W-:Y:S01]  /*184a0*/  IABS R12, R17 ;  /* 0x00000011000c7213 */ /* 0x000fe20000000000 */
[----:B------:R-:W-:Y:S01]  /*184b0*/  VIADD R15, R0, 0x1e9 ;  /* 0x000001e9000f7836 */ /* 0x000fe20000000000 */
[----:B------:R-:W-:Y:S01]  /*184c0*/  ISETP.GT.U32.AND P2, PT, R8, R6, PT ;  /* 0x000000060800720c */ /* 0x000fe20003f44070 */
[--C-:B------:R-:W-:Y:S01]  /*184d0*/  @!P3 IMAD.IADD R7, R7, 0x1, -R8.reuse ;  /* 0x000000010707b824 */ /* 0x100fe200078e0a08 */
[----:B------:R-:W-:Y:S01]  /*184e0*/  ISETP.GE.AND P3, PT, R11, RZ, PT ;  /* 0x000000ff0b00720c */ /* 0x000fe20003f66270 */
[----:B------:R0:W-:Y:S01]  /*184f0*/  STL [R1+0xec], R17 ;  /* 0x0000ec1101007387 */ /* 0x0001e20000100800 */
[----:B------:R-:W-:Y:S01]  /*18500*/  IABS R11, R19 ;  /* 0x00000013000b7213 */ /* 0x000fe20000000000 */
[----:B------:R-:W-:Y:S01]  /*18510*/  @!P6 IMAD.IADD R2, R2, 0x1, -R8 ;  /* 0x000000010202e824 */ /* 0x000fe200078e0a08 */
[----:B------:R-:W-:Y:S01]  /*18520*/  ISETP.GT.U32.AND P6, PT, R8, R5, PT ;  /* 0x000000050800720c */ /* 0x000fe20003fc4070 */
[----:B------:R1:W-:Y:S01]  /*18530*/  STL [R1+0xf4], R16 ;  /* 0x0000f41001007387 */ /* 0x0003e20000100800 */
[----:B------:R-:W-:Y:S01]  /*18540*/  IABS R13, R16 ;  /* 0x00000010000d7213 */ /* 0x000fe20000000000 */
[C---:B------:R-:W-:Y:S01]  /*18550*/  VIADD R22, R0.reuse, 0x1f0 ;  /* 0x000001f000167836 */ /* 0x040fe20000000000 */
[----:B------:R-:W-:Y:S01]  /*18560*/  IABS R14, R15 ;  /* 0x0000000f000e7213 */ /* 0x000fe20000000000 */
[----:B------:R2:W-:Y:S01]  /*18570*/  STL [R1+0x104], R15 ;  /* 0x0001040f01007387 */ /* 0x0005e20000100800 */
[----:B------:R-:W-:-:S02]  /*18580*/  VIADD R21, R0, 0x1f1 ;  /* 0x000001f100157836 */ /* 0x000fc40000000000 */
[--C-:B------:R-:W-:Y:S01]  /*18590*/  @!P2 IMAD.IADD R6, R6, 0x1, -R8.reuse ;  /* 0x000000010606a824 */ /* 0x100fe200078e0a08 */
[----:B------:R-:W-:Y:S01]  /*185a0*/  ISETP.GT.U32.AND P2, PT, R8, R10, PT ;  /* 0x0000000a0800720c */ /* 0x000fe20003f44070 */
[----:B0-----:R-:W-:Y:S01]  /*185b0*/  IMAD.HI.U32 R17, R9, R11, RZ ;  /* 0x0000000b09117227 */ /* 0x001fe200078e00ff */
[----:B------:R-:W-:Y:S03]  /*185c0*/  STL [R1+0x174], R18 ;  /* 0x0001741201007387 */ /* 0x000fe60000100800 */
[----:B------:R-:W-:Y:S01]  /*185d0*/  @!P6 IMAD.IADD R5, R5, 0x1, -R8 ;  /* 0x000000010505e824 */ /* 0x000fe200078e0a08 */
[----:B------:R0:W-:Y:S01]  /*185e0*/  STL [R1+0x100], R22 ;  /* 0x0001001601007387 */ /* 0x0001e20000100800 */
[----:B-1----:R-:W-:-:S03]  /*185f0*/  IMAD.HI.U32 R16, R9, R12, RZ ;  /* 0x0000000c09107227 */ /* 0x002fc600078e00ff */
[----:B------:R-:W-:Y:S01]  /*18600*/  ISETP.GT.U32.AND P6, PT, R8, R5, PT ;  /* 0x000000050800720c */ /* 0x000fe20003fc4070 */
[----:B------:R-:W-:Y:S01]  /*18610*/  IMAD.MOV R17, RZ, RZ, -R17 ;  /* 0x000000ffff117224 */ /* 0x000fe200078e0a11 */
[----:B------:R1:W-:Y:S01]  /*18620*/  STL [R1+0x128], R21 ;  /* 0x0001281501007387 */ /* 0x0003e20000100800 */
[----:B------:R-:W-:Y:S02]  /*18630*/  @!P2 IMAD.IADD R10, R10, 0x1, -R8 ;  /* 0x000000010a0aa824 */ /* 0x000fe400078e0a08 */
[----:B------:R-:W-:Y:S02]  /*18640*/  IMAD.MOV R16, RZ, RZ, -R16 ;  /* 0x000000ffff107224 */ /* 0x000fe400078e0a10 */
[C---:B------:R-:W-:Y:S01]  /*18650*/  IMAD R11, R8.reuse, R17, R11 ;  /* 0x00000011080b7224 */ /* 0x040fe200078e020b */
[C---:B------:R-:W-:Y:S01]  /*18660*/  ISETP.GT.U32.AND P2, PT, R8.reuse, R10, PT ;  /* 0x0000000a0800720c */ /* 0x040fe20003f44070 */
[----:B------:R-:W-:Y:S01]  /*18670*/  IMAD R12, R8, R16, R12 ;  /* 0x00000010080c7224 */ /* 0x000fe200078e020c */
[----:B------:R-:W-:Y:S01]  /*18680*/  IABS R16, R21 ;  /* 0x0000001500107213 */ /* 0x000fe20000000000 */
[----:B--2---:R-:W-:-:S04]  /*18690*/  IMAD.HI.U32 R15, R9, R13, RZ ;  /* 0x0000000d090f7227 */ /* 0x004fc800078e00ff */
[----:B------:R-:W-:Y:S01]  /*186a0*/  @!P6 IMAD.IADD R5, R5, 0x1, -R8 ;  /* 0x000000010505e824 */ /* 0x000fe200078e0a08 */
[----:B------:R-:W-:Y:S01]  /*186b0*/  ISETP.GT.U32.AND P6, PT, R8, R11, PT ;  /* 0x0000000b0800720c */ /* 0x000fe20003fc4070 */
[----:B------:R-:W-:-:S04]  /*186c0*/  IMAD.HI.U32 R3, R9, R14, RZ ;  /* 0x0000000e09037227 */ /* 0x000fc800078e00ff */
[--C-:B------:R-:W-:Y:S01]  /*186d0*/  @!P2 IMAD.IADD R10, R10, 0x1, -R8.reuse ;  /* 0x000000010a0aa824 */ /* 0x100fe200078e0a08 */
[C---:B------:R-:W-:Y:S01]  /*186e0*/  ISETP.GT.U32.AND P2, PT, R8.reuse, R12, PT ;  /* 0x0000000c0800720c */ /* 0x040fe20003f44070 */
[----:B------:R-:W-:Y:S02]  /*186f0*/  IMAD.MOV R15, RZ, RZ, -R15 ;  /* 0x000000ffff0f7224 */ /* 0x000fe400078e0a0f */
[----:B------:R-:W-:Y:S02]  /*18700*/  IMAD.MOV R3, RZ, RZ, -R3 ;  /* 0x000000ffff037224 */ /* 0x000fe400078e0a03 */
[C---:B------:R-:W-:Y:S01]  /*18710*/  IMAD R13, R8.reuse, R15, R13 ;  /* 0x0000000f080d7224 */ /* 0x040fe200078e020d */
[----:B------:R-:W-:Y:S01]  /*18720*/  IABS R15, R22 ;  /* 0x00000016000f7213 */ /* 0x000fe20000000000 */
[----:B------:R-:W-:Y:S02]  /*18730*/  @!P6 IMAD.IADD R11, R11, 0x1, -R8 ;  /* 0x000000010b0be824 */ /* 0x000fe400078e0a08 */
[----:B------:R-:W-:-:S02]  /*18740*/  IMAD R14, R8, R3, R14 ;  /* 0x00000003080e7224 */ /* 0x000fc400078e020e */
[----:B0-----:R-:W-:Y:S01]  /*18750*/  IMAD.HI.U32 R22, R9, R15, RZ ;  /* 0x0000000f09167227 */ /* 0x001fe200078e00ff */
[----:B------:R-:W-:-:S03]  /*18760*/  ISETP.GT.U32.AND P6, PT, R8, R11, PT ;  /* 0x0000000b0800720c */ /* 0x000fc60003fc4070 */
[----:B------:R-:W-:Y:S02]  /*18770*/  @!P2 IMAD.IADD R12, R12, 0x1, -R8 ;  /* 0x000000010c0ca824 */ /* 0x000fe400078e0a08 */
[----:B-1----:R-:W-:-:S03]  /*18780*/  IMAD.HI.U32 R21, R9, R16, RZ ;  /* 0x0000001009157227 */ /* 0x002fc600078e00ff */
[C---:B------:R-:W-:Y:S01]  /*18790*/  ISETP.GT.U32.AND P2, PT, R8.reuse, R12, PT ;  /* 0x0000000c0800720c */ /* 0x040fe20003f44070 */
[----:B------:R-:W-:Y:S02]  /*187a0*/  IMAD.MOV R22, RZ, RZ, -R22 ;  /* 0x000000ffff167224 */ /* 0x000fe400078e0a16 */
[----:B------:R-:W-:Y:S02]  /*187b0*/  IMAD.MOV R21, RZ, RZ, -R21 ;  /* 0x000000ffff157224 */ /* 0x000fe400078e0a15 */
[----:B------:R-:W-:Y:S01]  /*187c0*/  @!P6 IMAD.IADD R11, R11, 0x1, -R8 ;  /* 0x000000010b0be824 */ /* 0x000fe200078e0a08 */
[C---:B------:R-:W-:Y:S01]  /*187d0*/  ISETP.GT.U32.AND P6, PT, R8.reuse, R13, PT ;  /* 0x0000000d0800720c */ /* 0x040fe20003fc4070 */
[C---:B------:R-:W-:Y:S02]  /*187e0*/  IMAD R15, R8.reuse, R22, R15 ;  /* 0x00000016080f7224 */ /* 0x040fe400078e020f */
[----:B------:R-:W-:Y:S02]  /*187f0*/  IMAD R16, R8, R21, R16 ;  /* 0x0000001508107224 */ /* 0x000fe400078e0210 */
[----:B------:R-:W-:-:S02]  /*18800*/  VIADD R19, R0, 0x1f8 ;  /* 0x000001f800137836 */ /* 0x000fc40000000000 */
[--C-:B------:R-:W-:Y:S01]  /*18810*/  @!P2 IMAD.IADD R12, R12, 0x1, -R8.reuse ;  /* 0x000000010c0ca824 */ /* 0x100fe200078e0a08 */
[----:B------:R-:W-:Y:S01]  /*18820*/  ISETP.GT.U32.AND P2, PT, R8, R14, PT ;  /* 0x0000000e0800720c */ /* 0x000fe20003f44070 */
[----:B------:R-:W-:Y:S01]  /*18830*/  VIADD R18, R0, 0x1f9 ;  /* 0x000001f900127836 */ /* 0x000fe20000000000 */
[----:B------:R-:W-:Y:S01]  /*18840*/  IABS R17, R19 ;  /* 0x0000001300117213 */ /* 0x000fe20000000000 */
[----:B------:R0:W-:Y:S01]  /*18850*/  STL [R1+0x138], R19 ;  /* 0x0001381301007387 */ /* 0x0001e20000100800 */
[----:B------:R-:W-:Y:S02]  /*18860*/  IMAD.U32 R23, RZ, RZ, UR8 ;  /* 0x00000008ff177e24 */ /* 0x000fe4000f8e00ff */
[----:B------:R-:W-:Y:S01]  /*18870*/  @!P6 IMAD.IADD R13, R13, 0x1, -R8 ;  /* 0x000000010d0de824 */ /* 0x000fe200078e0a08 */
[----:B------:R1:W-:Y:S01]  /*18880*/  STL [R1+0x140], R18 ;  /* 0x0001401201007387 */ /* 0x0003e20000100800 */
[----:B------:R-:W-:Y:S02]  /*18890*/  IMAD.U32 R27, RZ, RZ, UR8 ;  /* 0x00000008ff1b7e24 */ /* 0x000fe4000f8e00ff */
[----:B------:R-:W-:Y:S01]  /*188a0*/  IMAD.U32 R22, RZ, RZ, UR8 ;  /* 0x00000008ff167e24 */ /* 0x000fe2000f8e00ff */
[----:B------:R-:W-:-:S02]  /*188b0*/  ISETP.GT.U32.AND P6, PT, R8, R13, PT ;  /* 0x0000000d0800720c */ /* 0x000fc40003fc4070 */
[----:B------:R-:W-:Y:S02]  /*188c0*/  @!P2 IMAD.IADD R14, R14, 0x1, -R8 ;  /* 0x000000010e0ea824 */ /* 0x000fe400078e0a08 */
[C---:B0-----:R-:W-:Y:S01]  /*188d0*/  IMAD.HI.U32 R19, R9.reuse, R17, RZ ;  /* 0x0000001109137227 */ /* 0x041fe200078e00ff */
[----:B-1----:R-:W-:Y:S02]  /*188e0*/  IABS R18, R18 ;  /* 0x0000001200127213 */ /* 0x002fe40000000000 */
[----:B------:R-:W-:Y:S01]  /*188f0*/  ISETP.GT.U32.AND P2, PT, R8, R14, PT ;  /* 0x0000000e0800720c */ /* 0x000fe20003f44070 */
[----:B------:R-:W-:Y:S02]  /*18900*/  IMAD.MOV R19, RZ, RZ, -R19 ;  /* 0x000000ffff137224 */ /* 0x000fe400078e0a13 */
[----:B------:R-:W-:-:S04]  /*18910*/  IMAD.HI.U32 R3, R9, R18, RZ ;  /* 0x0000001209037227 */ /* 0x000fc800078e00ff */
[----:B------:R-:W-:Y:S01]  /*18920*/  @!P6 IMAD.IADD R13, R13, 0x1, -R8 ;  /* 0x000000010d0de824 */ /* 0x000fe200078e0a08 */
[C---:B------:R-:W-:Y:S01]  /*18930*/  ISETP.GT.U32.AND P6, PT, R8.reuse, R15, PT ;  /* 0x0000000f0800720c */ /* 0x040fe20003fc4070 */
[----:B------:R-:W-:Y:S02]  /*18940*/  IMAD.MOV R3, RZ, RZ, -R3 ;  /* 0x000000ffff037224 */ /* 0x000fe400078e0a03 */
[----:B------:R-:W-:Y:S01]  /*18950*/  IMAD R17, R8, R19, R17 ;  /* 0x0000001308117224 */ /* 0x000fe200078e0211 */
[----:B------:R-:W-:Y:S01]  /*18960*/  SHF.R.U32.HI R19, RZ, 0x6, R26 ;  /* 0x00000006ff137819 */ /* 0x000fe2000001161a */
[----:B------:R-:W-:Y:S01]  /*18970*/  @!P2 IMAD.IADD R14, R14, 0x1, -R8 ;  /* 0x000000010e0ea824 */ /* 0x000fe200078e0a08 */
[C---:B------:R-:W-:Y:S01]  /*18980*/  ISETP.GT.U32.AND P2, PT, R8.reuse, R16, PT ;  /* 0x000000100800720c */ /* 0x040fe20003f44070 */
[----:B------:R-:W-:Y:S01]  /*18990*/  IMAD R18, R8, R3, R18 ;  /* 0x0000000308127224 */ /* 0x000fe200078e0212 */
[----:B------:R-:W-:Y:S01]  /*189a0*/  SGXT.U32 R19, R19, 0x1 ;  /* 0x000000011313781a */ /* 0x000fe20000000000 */
[----:B------:R-:W-:-:S04]  /*189b0*/  IMAD.U32 R26, RZ, RZ, UR8 ;  /* 0x00000008ff1a7e24 */ /* 0x000fc8000f8e00ff */
[----:B------:R-:W-:Y:S02]  /*189c0*/  @!P6 IMAD.IADD R15, R15, 0x1, -R8 ;  /* 0x000000010f0fe824 */ /* 0x000fe400078e0a08 */
[----:B------:R-:W-:-:S03]  /*189d0*/  IMAD R77, R19, UR8, RZ ;  /* 0x00000008134d7c24 */ /* 0x000fc6000f8e02ff */
[----:B------:R-:W-:Y:S01]  /*189e0*/  ISETP.GT.U32.AND P6, PT, R8, R15, PT ;  /* 0x0000000f0800720c */ /* 0x000fe20003fc4070 */
[----:B------:R-:W-:Y:S02]  /*189f0*/  @!P2 IMAD.IADD R16, R16, 0x1, -R8 ;  /* 0x000000011010a824 */ /* 0x000fe400078e0a08 */
[----:B------:R-:W-:-:S03]  /*18a00*/  IMAD R75, R75, 0x2, R77 ;  /* 0x000000024b4b7824 */ /* 0x000fc600078e024d */
[----:B------:R-:W-:Y:S01]  /*18a10*/  ISETP.GT.U32.AND P2, PT, R8, R16, PT ;  /* 0x000000100800720c */ /* 0x000fe20003f44070 */
[----:B------:R-:W-:-:S04]  /*18a20*/  IMAD R73, R73, 0x2, R75 ;  /* 0x0000000249497824 */ /* 0x000fc800078e024b */
[----:B------:R-:W-:Y:S02]  /*18a30*/  IMAD R71, R71, 0x2, R73 ;  /* 0x0000000247477824 */ /* 0x000fe400078e0249 */
[----:B------:R-:W-:Y:S01]  /*18a40*/  @!P6 IMAD.IADD R15, R15, 0x1, -R8 ;  /* 0x000000010f0fe824 */ /* 0x000fe200078e0a08 */
[----:B------:R-:W-:Y:S01]  /*18a50*/  ISETP.GT.U32.AND P6, PT, R8, R17, PT ;  /* 0x000000110800720c */ /* 0x000fe20003fc4070 */
[----:B------:R-:W-:-:S04]  /*18a60*/  IMAD R69, R69, 0x2, R71 ;  /* 0x0000000245457824 */ /* 0x000fc800078e0247 */
[----:B------:R-:W-:Y:S01]  /*18a70*/  @!P2 IMAD.IADD R16, R16, 0x1, -R8 ;  /* 0x000000011010a824 */ /* 0x000fe200078e0a08 */
[----:B------:R-:W-:Y:S01]  /*18a80*/  ISETP.GT.U32.AND P2, PT, R8, R18, PT ;  /* 0x000000120800720c */ /* 0x000fe20003f44070 */
[----:B------:R-:W-:-:S04]  /*18a90*/  IMAD R67, R67, 0x2, R69 ;  /* 0x0000000243437824 */ /* 0x000fc800078e0245 */
[----:B------:R-:W-:Y:S02]  /*18aa0*/  IMAD R65, R65, 0x2, R67 ;  /* 0x0000000241417824 */ /* 0x000fe400078e0243 */
[----:B------:R-:W-:Y:S02]  /*18ab0*/  @!P6 IMAD.IADD R17, R17, 0x1, -R8 ;  /* 0x000000011111e824 */ /* 0x000fe400078e0a08 */
[----:B------:R-:W-:-:S03]  /*18ac0*/  IMAD R63, R63, 0x4, R65 ;  /* 0x000000043f3f7824 */ /* 0x000fc600078e0241 */
        /* <DEDUP_REMOVED lines=9> */
[--C-:B------:R-:W-:Y:S01]  /*18b60*/  @!P2 IMAD.IADD R18, R18, 0x1, -R8.reuse ;  /* 0x000000011212a824 */ /* 0x100fe200078e0a08 */
[C---:B------:R-:W-:Y:S01]  /*18b70*/  IADD3 R21, P2, PT, R20.reuse, UR16, RZ ;  /* 0x0000001014157c10 */ /* 0x040fe2000ff5e0ff */
[----:B------:R-:W-:Y:S01]  /*18b80*/  IMAD R53, R53, 0x2, R55 ;  /* 0x0000000235357824 */ /* 0x000fe200078e0237 */
[----:B------:R-:W0:Y:S02]  /*18b90*/  LDCU UR16, c[0x0][0x3b0] ;  /* 0x00007600ff1077ac */ /* 0x000e240008000800 */
[----:B------:R-:W-:Y:S01]  /*18ba0*/  LEA.HI.X.SX32 R20, R20, UR17, 0x1, P2 ;  /* 0x0000001114147c11 */ /* 0x000fe200090f0eff */
[----:B------:R-:W-:Y:S01]  /*18bb0*/  IMAD R51, R51, 0x2, R53 ;  /* 0x0000000233337824 */ /* 0x000fe200078e0235 */
[----:B------:R-:W-:Y:S01]  /*18bc0*/  IADD3 R3, P2, PT, R21, UR4, RZ ;  /* 0x0000000415037c10 */ /* 0x000fe2000ff5e0ff */
[----:B------:R-:W-:Y:S01]  /*18bd0*/  @!P6 IMAD.IADD R4, R4, 0x1, -R8 ;  /* 0x000000010404e824 */ /* 0x000fe200078e0a08 */
[----:B------:R-:W-:Y:S01]  /*18be0*/  USHF.L.U32 UR4, UR6, 0x15, URZ ;  /* 0x0000001506047899 */ /* 0x000fe200080006ff */
[----:B------:R-:W-:Y:S01]  /*18bf0*/  IMAD R49, R49, 0x4, R51 ;  /* 0x0000000431317824 */ /* 0x000fe200078e0233 */
[----:B------:R-:W-:Y:S01]  /*18c00*/  LEA.HI.X.SX32 R91, R91, R20, 0x1, P2 ;  /* 0x000000145b5b7211 */ /* 0x000fe200010f0eff */
[----:B------:R1:W-:Y:S01]  /*18c10*/  STL [R1+0x1668], R3 ;  /* 0x0016680301007387 */ /* 0x0003e20000100800 */
[----:B------:R-:W2:Y:S01]  /*18c20*/  LDCU UR17, c[0x0][0x39c] ;  /* 0x00007380ff1177ac */ /* 0x000ea20008000800 */
[----:B------:R-:W-:-:S04]  /*18c30*/  IMAD R48, R48, 0x2, R49 ;  /* 0x0000000230307824 */ /* 0x000fc800078e0231 */
[----:B------:R-:W-:Y:S01]  /*18c40*/  IMAD R47, R47, 0x2, R48 ;  /* 0x000000022f2f7824 */ /* 0x000fe200078e0230 */
[----:B-1----:R-:W-:-:S03]  /*18c50*/  IADD3 R3, P6, PT, R21, UR7, RZ ;  /* 0x0000000715037c10 */ /* 0x002fc6000ffde0ff */
[----:B------:R-:W-:Y:S01]  /*18c60*/  IMAD R46, R46, 0x2, R47 ;  /* 0x000000022e2e7824 */ /* 0x000fe200078e022f */
[----:B------:R-:W-:Y:S01]  /*18c70*/  LEA.HI.X.SX32 R89, R89, R20, 0x1, P6 ;  /* 0x0000001459597211 */ /* 0x000fe200030f0eff */
[----:B------:R1:W-:Y:S02]  /*18c80*/  STL [R1+0x1670], R3 ;  /* 0x0016700301007387 */ /* 0x0003e40000100800 */
[----:B------:R-:W-:Y:S02]  /*18c90*/  IMAD R45, R45, 0x2, R46 ;  /* 0x000000022d2d7824 */ /* 0x000fe400078e022e */
[----:B------:R3:W-:Y:S02]  /*18ca0*/  STL [R1+0x1664], R91 ;  /* 0x0016645b01007387 */ /* 0x0007e40000100800 */
[----:B------:R-:W-:-:S04]  /*18cb0*/  IMAD R44, R44, 0x2, R45 ;  /* 0x000000022c2c7824 */ /* 0x000fc800078e022d */
[----:B------:R-:W-:Y:S01]  /*18cc0*/  IMAD R43, R43, 0x2, R44 ;  /* 0x000000022b2b7824 */ /* 0x000fe200078e022c */
[----:B-1----:R-:W1:Y:S03]  /*18cd0*/  LDC R3, c[0x0][0x3a0] ;  /* 0x0000e800ff037b82 */ /* 0x002e660000000800 */
[----:B------:R-:W-:Y:S01]  /*18ce0*/  IMAD R42, R42, 0x4, R43 ;  /* 0x000000042a2a7824 */ /* 0x000fe200078e022b */
[----:B---3--:R-:W-:Y:S01]  /*18cf0*/  IADD3 R91, P2, PT, R21, UR13, RZ ;  /* 0x0000000d155b7c10 */ /* 0x008fe2000ff5e0ff */
[----:B------:R-:W-:Y:S02]  /*18d00*/  ULOP3.LUT UR13, UR4, 0x600000, URZ, 0xc0, !UPT ;  /* 0x00600000040d7892 */ /* 0x000fe4000f8ec0ff */
[----:B------:R-:W-:Y:S01]  /*18d10*/  IMAD R41, R41, 0x2, R42 ;  /* 0x0000000229297824 */ /* 0x000fe200078e022a */
[----:B------:R-:W-:Y:S01]  /*18d20*/  UMOV UR4, 0x1 ;  /* 0x0000000100047882 */ /* 0x000fe20000000000 */
[----:B------:R3:W-:Y:S02]  /*18d30*/  STL [R1+0x1678], R91 ;  /* 0x0016785b01007387 */ /* 0x0007e40000100800 */
[----:B------:R-:W-:-:S02]  /*18d40*/  IMAD R40, R40, 0x2, R41 ;  /* 0x0000000228287824 */ /* 0x000fc400078e0229 */
[----:B------:R4:W-:Y:S02]  /*18d50*/  STL [R1+0x166c], R89 ;  /* 0x00166c5901007387 */ /* 0x0009e40000100800 */
[----:B------:R-:W-:Y:S01]  /*18d60*/  IMAD R26, R26, 0x2, R40 ;  /* 0x000000021a1a7824 */ /* 0x000fe200078e0228 */
[----:B---3--:R-:W-:-:S03]  /*18d70*/  IADD3 R91, P6, PT, R21, UR14, RZ ;  /* 0x0000000e155b7c10 */ /* 0x008fc6000ffde0ff */
[----:B------:R-:W-:Y:S01]  /*18d80*/  IMAD R39, R39, 0x2, R26 ;  /* 0x0000000227277824 */ /* 0x000fe200078e021a */
[----:B------:R-:W-:Y:S01]  /*18d90*/  UIADD3 UR14, UPT, UPT, UR10, 0x24000, URZ ;  /* 0x000240000a0e7890 */ /* 0x000fe2000fffe0ff */
[-C--:B----4-:R-:W-:Y:S01]  /*18da0*/  LEA.HI.X.SX32 R89, R87, R20.reuse, 0x1, P2 ;  /* 0x0000001457597211 */ /* 0x090fe200010f0eff */
[----:B------:R3:W-:Y:S01]  /*18db0*/  STL [R1+0x1680], R91 ;  /* 0x0016805b01007387 */ /* 0x0007e20000100800 */
[----:B------:R-:W-:Y:S01]  /*18dc0*/  IADD3 R87, P2, PT, R21, UR20, RZ ;  /* 0x0000001415577c10 */ /* 0x000fe2000ff5e0ff */
[----:B------:R-:W-:Y:S01]  /*18dd0*/  IMAD R30, R30, 0x2, R39 ;  /* 0x000000021e1e7824 */ /* 0x000fe200078e0227 */
[-C--:B------:R-:W-:Y:S01]  /*18de0*/  LEA.HI.X.SX32 R85, R85, R20.reuse, 0x1, P6 ;  /* 0x0000001455557211 */ /* 0x080fe200030f0eff */
[----:B------:R4:W-:Y:S01]  /*18df0*/  STL [R1+0x1674], R89 ;  /* 0x0016745901007387 */ /* 0x0009e20000100800 */
[----:B------:R-:W-:Y:S01]  /*18e00*/  LEA.HI.X.SX32 R83, R83, R20, 0x1, P2 ;  /* 0x0000001453537211 */ /* 0x000fe200010f0eff */
[----:B------:R-:W-:Y:S02]  /*18e10*/  IMAD R38, R38, 0x2, R30 ;  /* 0x0000000226267824 */ /* 0x000fe400078e021e */
[----:B------:R5:W-:Y:S01]  /*18e20*/  STL [R1+0x167c], R85 ;  /* 0x00167c5501007387 */ /* 0x000be20000100800 */
[----:B---3--:R-:W-:Y:S01]  /*18e30*/  IADD3 R91, P2, PT, R21, UR28, RZ ;  /* 0x0000001c155b7c10 */ /* 0x008fe2000ff5e0ff */
[----:B------:R-:W-:-:S02]  /*18e40*/  IMAD R25, R25, 0x4, R38 ;  /* 0x0000000419197824 */ /* 0x000fc400078e0226 */
[----:B------:R-:W-:Y:S01]  /*18e50*/  STL [R1+0x1688], R87 ;  /* 0x0016885701007387 */ /* 0x000fe20000100800 */
[----:B----4-:R-:W-:Y:S01]  /*18e60*/  IADD3 R89, P6, PT, R21, UR21, RZ ;  /* 0x0000001515597c10 */ /* 0x010fe2000ffde0ff */
[----:B------:R-:W-:Y:S01]  /*18e70*/  IMAD R37, R37, 0x2, R25 ;  /* 0x0000000225257824 */ /* 0x000fe200078e0219 */
[-C--:B------:R-:W-:Y:S01]  /*18e80*/  LEA.HI.X.SX32 R79, R79, R20.reuse, 0x1, P2 ;  /* 0x000000144f4f7211 */ /* 0x080fe200010f0eff */
[----:B------:R-:W3:Y:S01]  /*18e90*/  LDCU.64 UR20, c[0x0][0x358] ;  /* 0x00006b00ff1477ac */ /* 0x000ee20008000a00 */
[----:B------:R-:W-:Y:S01]  /*18ea0*/  LEA.HI.X.SX32 R81, R81, R20, 0x1, P6 ;  /* 0x0000001451517211 */ /* 0x000fe200030f0eff */
[----:B------:R-:W-:Y:S01]  /*18eb0*/  STL [R1+0x1690], R89 ;  /* 0x0016905901007387 */ /* 0x000fe20000100800 */
[----:B-----5:R-:W-:Y:S01]  /*18ec0*/  IADD3 R85, P6, PT, R77, R21, RZ ;  /* 0x000000154d557210 */ /* 0x020fe20007fde0ff */
[----:B------:R-:W-:Y:S02]  /*18ed0*/  IMAD R29, R29, 0x2, R37 ;  /* 0x000000021d1d7824 */ /* 0x000fe400078e0225 */
[----:B------:R-:W-:Y:S02]  /*18ee0*/  STL [R1+0x1684], R83 ;  /* 0x0016845301007387 */ /* 0x000fe40000100800 */
[----:B------:R-:W-:-:S02]  /*18ef0*/  IMAD R36, R36, 0x2, R29 ;  /* 0x0000000224247824 */ /* 0x000fc400078e021d */
[----:B------:R-:W-:Y:S02]  /*18f00*/  STL [R1+0x1698], R91 ;  /* 0x0016985b01007387 */ /* 0x000fe40000100800 */
[----:B------:R-:W-:Y:S02]  /*18f10*/  IMAD R24, R24, 0x2, R36 ;  /* 0x0000000218187824 */ /* 0x000fe400078e0224 */
[----:B------:R4:W-:Y:S02]  /*18f20*/  STL [R1+0x4a0], R85 ;  /* 0x0004a05501007387 */ /* 0x0009e40000100800 */
[----:B------:R-:W-:Y:S02]  /*18f30*/  IMAD R35, R35, 0x2, R24 ;  /* 0x0000000223237824 */ /* 0x000fe400078e0218 */
[----:B------:R-:W-:Y:S02]  /*18f40*/  STL [R1+0x168c], R81 ;  /* 0x00168c5101007387 */ /* 0x000fe40000100800 */
[----:B------:R-:W-:Y:S01]  /*18f50*/  IMAD R28, R28, 0x2, R35 ;  /* 0x000000021c1c7824 */ /* 0x000fe200078e0223 */
[----:B----4-:R-:W-:-:S03]  /*18f60*/  IADD3 R85, P2, PT, R75, R21, RZ ;  /* 0x000000154b557210 */ /* 0x010fc60007f5e0ff */
[----:B------:R-:W-:Y:S02]  /*18f70*/  IMAD R34, R34, 0x4, R28 ;  /* 0x0000000422227824 */ /* 0x000fe400078e021c */
[----:B------:R4:W-:Y:S02]  /*18f80*/  STL [R1+0x4a8], R85 ;  /* 0x0004a85501007387 */ /* 0x0009e40000100800 */
[----:B------:R-:W-:Y:S02]  /*18f90*/  IMAD R23, R23, 0x2, R34 ;  /* 0x0000000217177824 */ /* 0x000fe400078e0222 */
[----:B------:R-:W-:Y:S02]  /*18fa0*/  STL [R1+0x1694], R79 ;  /* 0x0016944f01007387 */ /* 0x000fe40000100800 */
[----:B------:R-:W-:-:S04]  /*18fb0*/  IMAD R33, R33, 0x2, R23 ;  /* 0x0000000221217824 */ /* 0x000fc800078e0217 */
[----:B------:R-:W-:Y:S01]  /*18fc0*/  IMAD R27, R27, 0x2, R33 ;  /* 0x000000021b1b7824 */ /* 0x000fe200078e0221 */
[-C--:B----4-:R-:W-:Y:S02]  /*18fd0*/  LEA.HI.X.SX32 R85, R77, R20.reuse, 0x1, P6 ;  /* 0x000000144d557211 */ /* 0x090fe400030f0eff */
[----:B------:R-:W-:Y:S01]  /*18fe0*/  IADD3 R77, P6, PT, R73, R21, RZ ;  /* 0x00000015494d7210 */ /* 0x000fe20007fde0ff */
[----:B------:R-:W-:Y:S02]  /*18ff0*/  IMAD R32, R32, 0x2, R27 ;  /* 0x0000000220207824 */ /* 0x000fe400078e021b */
[----:B------:R4:W-:Y:S02]  /*19000*/  STL [R1+0x49c], R85 ;  /* 0x00049c5501007387 */ /* 0x0009e40000100800 */
[----:B------:R-:W-:Y:S02]  /*19010*/  IMAD R22, R22, 0x2, R32 ;  /* 0x0000000216167824 */ /* 0x000fe400078e0220 */
[----:B------:R5:W-:Y:S02]  /*19020*/  STL [R1+0x4b0], R77 ;  /* 0x0004b04d01007387 */ /* 0x000be40000100800 */
[----:B------:R-:W-:Y:S01]  /*19030*/  IMAD R31, R31, 0x2, R22 ;  /* 0x000000021f1f7824 */ /* 0x000fe200078e0216 */
[----:B----4-:R-:W-:-:S02]  /*19040*/  LEA.HI.X.SX32 R85, R75, R20, 0x1, P2 ;  /* 0x000000144b557211 */ /* 0x010fc400010f0eff */
[----:B------:R-:W-:Y:S02]  /*19050*/  LEA.HI.X.SX32 R75, R73, R20, 0x1, P6 ;  /* 0x00000014494b7211 */ /* 0x000fe400030f0eff */
[-C--:B-----5:R-:W-:Y:S01]  /*19060*/  IADD3 R77, P2, PT, R71, R21.reuse, RZ ;  /* 0x00000015474d7210 */ /* 0x0a0fe20007f5e0ff */
[----:B------:R-:W-:Y:S01]  /*19070*/  STL [R1+0x4a4], R85 ;  /* 0x0004a45501007387 */ /* 0x000fe20000100800 */
[----:B------:R-:W-:-:S03]  /*19080*/  IADD3 R73, P6, PT, R69, R21, RZ ;  /* 0x0000001545497210 */ /* 0x000fc60007fde0ff */
[----:B------:R-:W-:Y:S04]  /*19090*/  STL [R1+0x4b8], R77 ;  /* 0x0004b84d01007387 */ /* 0x000fe80000100800 */
[----:B------:R4:W-:Y:S04]  /*190a0*/  STL [R1+0x4ac], R75 ;  /* 0x0004ac4b01007387 */ /* 0x0009e80000100800 */
[----:B------:R5:W-:Y:S01]  /*190b0*/  STL [R1+0x4c0], R73 ;  /* 0x0004c04901007387 */ /* 0x000be20000100800 */
[-C--:B----4-:R-:W-:Y:S02]  /*190c0*/  LEA.HI.X.SX32 R75, R71, R20.reuse, 0x1, P2 ;  /* 0x00000014474b7211 */ /* 0x090fe400010f0eff */
[----:B------:R-:W-:-:S02]  /*190d0*/  LEA.HI.X.SX32 R71, R69, R20, 0x1, P6 ;  /* 0x0000001445477211 */ /* 0x000fc400030f0eff */
[-C--:B-----5:R-:W-:Y:S01]  /*190e0*/  IADD3 R73, P2, PT, R67, R21.reuse, RZ ;  /* 0x0000001543497210 */ /* 0x0a0fe20007f5e0ff */
[----:B------:R-:W-:Y:S01]  /*190f0*/  STL [R1+0x4b4], R75 ;  /* 0x0004b44b01007387 */ /* 0x000fe20000100800 */
[----:B------:R-:W-:Y:S02]  /*19100*/  IADD3 R69, P6, PT, R65, R21, RZ ;  /* 0x0000001541457210 */ /* 0x000fe40007fde0ff */
[-C--:B------:R-:W-:Y:S01]  /*19110*/  LEA.HI.X.SX32 R67, R67, R20.reuse, 0x1, P2 ;  /* 0x0000001443437211 */ /* 0x080fe200010f0eff */
[----:B------:R-:W-:Y:S01]  /*19120*/  STL [R1+0x4c8], R73 ;  /* 0x0004c84901007387 */ /* 0x000fe20000100800 */
[----:B------:R-:W-:-:S03]  /*19130*/  LEA.HI.X.SX32 R65, R65, R20, 0x1, P6 ;  /* 0x0000001441417211 */ /* 0x000fc600030f0eff */
[----:B------:R-:W-:Y:S04]  /*19140*/  STL [R1+0x4bc], R71 ;  /* 0x0004bc4701007387 */ /* 0x000fe80000100800 */
[----:B------:R4:W-:Y:S04]  /*19150*/  STL [R1+0x4d0], R69 ;  /* 0x0004d04501007387 */ /* 0x0009e80000100800 */
[----:B------:R5:W-:Y:S01]  /*19160*/  STL [R1+0x4c4], R67 ;  /* 0x0004c44301007387 */ /* 0x000be20000100800 */
[-C--:B----4-:R-:W-:Y:S02]  /*19170*/  IADD3 R69, P2, PT, R63, R21.reuse, RZ ;  /* 0x000000153f457210 */ /* 0x090fe40007f5e0ff */
[----:B-----5:R-:W-:-:S03]  /*19180*/  IADD3 R67, P6, PT, R61, R21, RZ ;  /* 0x000000153d437210 */ /* 0x020fc60007fde0ff */
[----:B------:R-:W-:Y:S01]  /*19190*/  STL [R1+0x4d8], R69 ;  /* 0x0004d84501007387 */ /* 0x000fe20000100800 */
[----:B------:R-:W-:-:S03]  /*191a0*/  LEA.HI.X.SX32 R61, R61, R20, 0x1, P6 ;  /* 0x000000143d3d7211 */ /* 0x000fc600030f0eff */
[----:B------:R4:W-:Y:S04]  /*191b0*/  STL [R1+0x4cc], R65 ;  /* 0x0004cc4101007387 */ /* 0x0009e80000100800 */
[----:B------:R5:W-:Y:S01]  /*191c0*/  STL [R1+0x4e0], R67 ;  /* 0x0004e04301007387 */ /* 0x000be20000100800 */
[-C--:B----4-:R-:W-:Y:S02]  /*191d0*/  LEA.HI.X.SX32 R65, R63, R20.reuse, 0x1, P2 ;  /* 0x000000143f417211 */ /* 0x090fe400010f0eff */
[-C--:B------:R-:W-:Y:S02]  /*191e0*/  IADD3 R63, P2, PT, R59, R21.reuse, RZ ;  /* 0x000000153b3f7210 */ /* 0x080fe40007f5e0ff */
[C---:B-----5:R-:W-:Y:S01]  /*191f0*/  IADD3 R67, P6, PT, R57.reuse, R21, RZ ;  /* 0x0000001539437210 */ /* 0x060fe20007fde0ff */
[----:B------:R4:W-:Y:S04]  /*19200*/  STL [R1+0x4d4], R65 ;  /* 0x0004d44101007387 */ /* 0x0009e80000100800 */
[----:B------:R-:W-:Y:S04]  /*19210*/  STL [R1+0x4e8], R63 ;  /* 0x0004e83f01007387 */ /* 0x000fe80000100800 */
[----:B------:R5:W-:Y:S01]  /*19220*/  STL [R1+0x4dc], R61 ;  /* 0x0004dc3d01007387 */ /* 0x000be20000100800 */
[----:B----4-:R-:W-:-:S02]  /*19230*/  LEA.HI.X.SX32 R65, R57, R20, 0x1, P6 ;  /* 0x0000001439417211 */ /* 0x010fc400030f0eff */
[-C--:B------:R-:W-:Y:S01]  /*19240*/  IADD3 R57, P6, PT, R53, R21.reuse, RZ ;  /* 0x0000001535397210 */ /* 0x080fe20007fde0ff */
[----:B------:R-:W-:Y:S01]  /*19250*/  STL [R1+0x4f0], R67 ;  /* 0x0004f04301007387 */ /* 0x000fe20000100800 */
[----:B-----5:R-:W-:Y:S02]  /*19260*/  LEA.HI.X.SX32 R61, R59, R20, 0x1, P2 ;  /* 0x000000143b3d7211 */ /* 0x020fe400010f0eff */
[----:B------:R-:W-:-:S03]  /*19270*/  IADD3 R59, P2, PT, R55, R21, RZ ;  /* 0x00000015373b7210 */ /* 0x000fc60007f5e0ff */
[----:B------:R-:W-:Y:S01]  /*19280*/  STL [R1+0x4e4], R61 ;  /* 0x0004e43d01007387 */ /* 0x000fe20000100800 */
[----:B------:R-:W-:-:S03]  /*19290*/  LEA.HI.X.SX32 R55, R55, R20, 0x1, P2 ;  /* 0x0000001437377211 */ /* 0x000fc600010f0eff */
[----:B------:R4:W-:Y:S04]  /*192a0*/  STL [R1+0x4f8], R59 ;  /* 0x0004f83b01007387 */ /* 0x0009e80000100800 */
[----:B------:R5:W-:Y:S04]  /*192b0*/  STL [R1+0x500], R57 ;  /* 0x0005003901007387 */ /* 0x000be80000100800 */
[----:B------:R-:W-:Y:S01]  /*192c0*/  STL [R1+0x4ec], R65 ;  /* 0x0004ec4101007387 */ /* 0x000fe20000100800 */
[----:B----4-:R-:W-:-:S03]  /*192d0*/  IMAD.U32 R59, RZ, RZ, UR8 ;  /* 0x00000008ff3b7e24 */ /* 0x010fc6000f8e00ff */
[----:B------:R4:W-:Y:S01]  /*192e0*/  STL [R1+0x4f4], R55 ;  /* 0x0004f43701007387 */ /* 0x0009e20000100800 */
[----:B-----5:R-:W-:-:S04]  /*192f0*/  IADD3 R57, P2, PT, R51, R21, RZ ;  /* 0x0000001533397210 */ /* 0x020fc80007f5e0ff */
[-C--:B------:R-:W-:Y:S01]  /*19300*/  LEA.HI.X.SX32 R51, R51, R20.reuse, 0x1, P2 ;  /* 0x0000001433337211 */ /* 0x080fe200010f0eff */
[----:B------:R5:W-:Y:S01]  /*19310*/  STL [R1+0x508], R57 ;  /* 0x0005083901007387 */ /* 0x000be20000100800 */
[----:B----4-:R-:W-:Y:S02]  /*19320*/  LEA.HI.X.SX32 R55, R53, R20, 0x1, P6 ;  /* 0x0000001435377211 */ /* 0x010fe400030f0eff */
[----:B------:R-:W-:-:S03]  /*19330*/  IADD3 R53, P6, PT, R49, R21, RZ ;  /* 0x0000001531357210 */ /* 0x000fc60007fde0ff */
[----:B------:R4:W-:Y:S01]  /*19340*/  STL [R1+0x4fc], R55 ;  /* 0x0004fc3701007387 */ /* 0x0009e20000100800 */
[----:B------:R-:W-:Y:S01]  /*19350*/  LEA.HI.X.SX32 R49, R49, R20, 0x1, P6 ;  /* 0x0000001431317211 */ /* 0x000fe200030f0eff */
[----:B-----5:R-:W-:Y:S02]  /*19360*/  IMAD.U32 R57, RZ, RZ, UR8 ;  /* 0x00000008ff397e24 */ /* 0x020fe4000f8e00ff */
[----:B------:R5:W-:Y:S04]  /*19370*/  STL [R1+0x510], R53 ;  /* 0x0005103501007387 */ /* 0x000be80000100800 */
[----:B------:R0:W-:Y:S01]  /*19380*/  STL [R1+0x504], R51 ;  /* 0x0005043301007387 */ /* 0x0001e20000100800 */
[----:B----4-:R-:W-:Y:S01]  /*19390*/  IMAD.U32 R55, RZ, RZ, UR8 ;  /* 0x00000008ff377e24 */ /* 0x010fe2000f8e00ff */
[----:B-----5:R-:W-:-:S02]  /*193a0*/  IADD3 R53, P2, PT, R48, R21, RZ ;  /* 0x0000001530357210 */ /* 0x020fc40007f5e0ff */
[----:B0-----:R-:W-:-:S03]  /*193b0*/  IADD3 R51, P6, PT, R47, R21, RZ ;  /* 0x000000152f337210 */ /* 0x001fc60007fde0ff */
[----:B------:R-:W-:Y:S04]  /*193c0*/  STL [R1+0x518], R53 ;  /* 0x0005183501007387 */ /* 0x000fe80000100800 */
[----:B------:R0:W-:Y:S04]  /*193d0*/  STL [R1+0x50c], R49 ;  /* 0x00050c3101007387 */ /* 0x0001e80000100800 */
[----:B------:R-:W-:Y:S01]  /*193e0*/  STL [R1+0x520], R51 ;  /* 0x0005203301007387 */ /* 0x000fe20000100800 */
[-C--:B0-----:R-:W-:Y:S02]  /*193f0*/  LEA.HI.X.SX32 R49, R48, R20.reuse, 0x1, P2 ;  /* 0x0000001430317211 */ /* 0x081fe400010f0eff */
[----:B------:R-:W-:-:S02]  /*19400*/  LEA.HI.X.SX32 R48, R47, R20, 0x1, P6 ;  /* 0x000000142f307211 */ /* 0x000fc400030f0eff */
[CC--:B------:R-:W-:Y:S01]  /*19410*/  IADD3 R71, P2, PT, R46.reuse, R21.reuse, RZ ;  /* 0x000000152e477210 */ /* 0x0c0fe20007f5e0ff */
[----:B------:R-:W-:Y:S01]  /*19420*/  STL [R1+0x514], R49 ;  /* 0x0005143101007387 */ /* 0x000fe20000100800 */
[CC--:B------:R-:W-:Y:S02]  /*19430*/  IADD3 R47, P6, PT, R45.reuse, R21.reuse, RZ ;  /* 0x000000152d2f7210 */ /* 0x0c0fe40007fde0ff */
[-C--:B------:R-:W-:Y:S01]  /*19440*/  LEA.HI.X.SX32 R69, R46, R20.reuse, 0x1, P2 ;  /* 0x000000142e457211 */ /* 0x080fe200010f0eff */
[----:B------:R-:W-:Y:S01]  /*19450*/  STL [R1+0x51c], R48 ;  /* 0x00051c3001007387 */ /* 0x000fe20000100800 */
[-C--:B------:R-:W-:Y:S02]  /*19460*/  LEA.HI.X.SX32 R46, R45, R20.reuse, 0x1, P6 ;  /* 0x000000142d2e7211 */ /* 0x080fe400030f0eff */
[CC--:B------:R-:W-:Y:S01]  /*19470*/  IADD3 R45, P6, PT, R43.reuse, R21.reuse, RZ ;  /* 0x000000152b2d7210 */ /* 0x0c0fe20007fde0ff */
[----:B------:R-:W-:Y:S03]  /*19480*/  STL [R1+0x528], R71 ;  /* 0x0005284701007387 */ /* 0x000fe60000100800 */
[----:B------:R-:W-:Y:S01]  /*19490*/  LEA.HI.X.SX32 R43, R43, R20, 0x1, P6 ;  /* 0x000000142b2b7211 */ /* 0x000fe200030f0eff */
[----:B------:R0:W-:Y:S02]  /*194a0*/  STL [R1+0x530], R47 ;  /* 0x0005302f01007387 */ /* 0x0001e40000100800 */
[----:B0-----:R-:W-:-:S04]  /*194b0*/  IADD3 R47, P2, PT, R44, R21, RZ ;  /* 0x000000152c2f7210 */ /* 0x001fc80007f5e0ff */
[----:B------:R-:W-:Y:S01]  /*194c0*/  LEA.HI.X.SX32 R44, R44, R20, 0x1, P2 ;  /* 0x000000142c2c7211 */ /* 0x000fe200010f0eff */
[----:B------:R-:W-:Y:S04]  /*194d0*/  STL [R1+0x538], R47 ;  /* 0x0005382f01007387 */ /* 0x000fe80000100800 */
[----:B------:R-:W-:Y:S04]  /*194e0*/  STL [R1+0x524], R69 ;  /* 0x0005244501007387 */ /* 0x000fe80000100800 */
[----:B------:R-:W-:Y:S04]  /*194f0*/  STL [R1+0x52c], R46 ;  /* 0x00052c2e01007387 */ /* 0x000fe80000100800 */
[----:B------:R0:W-:Y:S04]  /*19500*/  STL [R1+0x540], R45 ;  /* 0x0005402d01007387 */ /* 0x0001e80000100800 */
[----:B------:R4:W-:Y:S01]  /*19510*/  STL [R1+0x534], R44 ;  /* 0x0005342c01007387 */ /* 0x0009e20000100800 */
[----:B0-----:R-:W-:-:S02]  /*19520*/  IADD3 R45, P2, PT, R42, R21, RZ ;  /* 0x000000152a2d7210 */ /* 0x001fc40007f5e0ff */
[----:B----4-:R-:W-:-:S03]  /*19530*/  IADD3 R44, P6, PT, R41, R21, RZ ;  /* 0x00000015292c7210 */ /* 0x010fc60007fde0ff */
[----:B------:R-:W-:Y:S01]  /*19540*/  STL [R1+0x548], R45 ;  /* 0x0005482d01007387 */ /* 0x000fe20000100800 */
[----:B------:R-:W-:-:S03]  /*19550*/  LEA.HI.X.SX32 R41, R41, R20, 0x1, P6 ;  /* 0x0000001429297211 */ /* 0x000fc600030f0eff */
[----:B------:R0:W-:Y:S01]  /*19560*/  STL [R1+0x53c], R43 ;  /* 0x00053c2b01007387 */ /* 0x0001e20000100800 */
[----:B------:R-:W-:-:S03]  /*19570*/  IADD3 R75, P6, PT, R26, R21, RZ ;  /* 0x000000151a4b7210 */ /* 0x000fc60007fde0ff */
[----:B------:R-:W-:Y:S01]  /*19580*/  STL [R1+0x550], R44 ;  /* 0x0005502c01007387 */ /* 0x000fe20000100800 */
[-C--:B------:R-:W-:Y:S01]  /*19590*/  LEA.HI.X.SX32 R73, R26, R20.reuse, 0x1, P6 ;  /* 0x000000141a497211 */ /* 0x080fe200030f0eff */
[----:B------:R-:W-:Y:S01]  /*195a0*/  IMAD R26, R50, 0x4, R31 ;  /* 0x00000004321a7824 */ /* 0x000fe200078e021f */
[----:B0-----:R-:W-:Y:S02]  /*195b0*/  LEA.HI.X.SX32 R43, R42, R20, 0x1, P2 ;  /* 0x000000142a2b7211 */ /* 0x001fe400010f0eff */
[----:B------:R-:W-:-:S03]  /*195c0*/  IADD3 R42, P2, PT, R40, R21, RZ ;  /* 0x00000015282a7210 */ /* 0x000fc60007f5e0ff */
[----:B------:R-:W-:Y:S04]  /*195d0*/  STL [R1+0x544], R43 ;  /* 0x0005442b01007387 */ /* 0x000fe80000100800 */
[----:B------:R-:W-:Y:S04]  /*195e0*/  STL [R1+0x558], R42 ;  /* 0x0005582a01007387 */ /* 0x000fe80000100800 */
[----:B------:R0:W-:Y:S04]  /*195f0*/  STL [R1+0x54c], R41 ;  /* 0x00054c2901007387 */ /* 0x0001e80000100800 */
[----:B------:R-:W-:Y:S01]  /*19600*/  STL [R1+0x560], R75 ;  /* 0x0005604b01007387 */ /* 0x000fe20000100800 */
[----:B0-----:R-:W-:-:S02]  /*19610*/  LEA.HI.X.SX32 R41, R40, R20, 0x1, P2 ;  /* 0x0000001428297211 */ /* 0x001fc400010f0eff */
[----:B------:R-:W-:-:S03]  /*19620*/  IADD3 R40, P2, PT, R39, R21, RZ ;  /* 0x0000001527287210 */ /* 0x000fc60007f5e0ff */
[----:B------:R0:W-:Y:S01]  /*19630*/  STL [R1+0x554], R41 ;  /* 0x0005542901007387 */ /* 0x0001e20000100800 */
[----:B------:R-:W-:-:S03]  /*19640*/  LEA.HI.X.SX32 R39, R39, R20, 0x1, P2 ;  /* 0x0000001427277211 */ /* 0x000fc600010f0eff */
[----:B------:R4:W-:Y:S01]  /*19650*/  STL [R1+0x568], R40 ;  /* 0x0005682801007387 */ /* 0x0009e20000100800 */
[-C--:B0-----:R-:W-:Y:S02]  /*19660*/  IADD3 R41, P2, PT, R38, R21.reuse, RZ ;  /* 0x0000001526297210 */ /* 0x081fe40007f5e0ff */
[----:B----4-:R-:W-:-:S05]  /*19670*/  IADD3 R40, P6, PT, R30, R21, RZ ;  /* 0x000000151e287210 */ /* 0x010fca0007fde0ff */
[----:B------:R0:W-:Y:S04]  /*19680*/  STL [R1+0x570], R40 ;  /* 0x0005702801007387 */ /* 0x0001e80000100800 */
[----:B------:R-:W-:Y:S04]  /*19690*/  STL [R1+0x55c], R73 ;  /* 0x00055c4901007387 */ /* 0x000fe80000100800 */
[----:B------:R4:W-:Y:S01]  /*196a0*/  STL [R1+0x564], R39 ;  /* 0x0005642701007387 */ /* 0x0009e20000100800 */
[----:B0-----:R-:W-:Y:S01]  /*196b0*/  LEA.HI.X.SX32 R40, R30, R20, 0x1, P6 ;  /* 0x000000141e287211 */ /* 0x001fe200030f0eff */
[----:B------:R-:W-:-:S02]  /*196c0*/  IMAD R30, R52, 0x2, R26 ;  /* 0x00000002341e7824 */ /* 0x000fc400078e021a */
[----:B------:R-:W-:Y:S04]  /*196d0*/  STL [R1+0x578], R41 ;  /* 0x0005782901007387 */ /* 0x000fe80000100800 */
[----:B------:R0:W-:Y:S01]  /*196e0*/  STL [R1+0x56c], R40 ;  /* 0x00056c2801007387 */ /* 0x0001e20000100800 */
[----:B----4-:R-:W-:-:S05]  /*196f0*/  IADD3 R39, P6, PT, R25, R21, RZ ;  /* 0x0000001519277210 */ /* 0x010fca0007fde0ff */
[----:B------:R4:W-:Y:S01]  /*19700*/  STL [R1+0x1658], R39 ;  /* 0x0016582701007387 */ /* 0x0009e20000100800 */
[-C--:B0-----:R-:W-:Y:S02]  /*19710*/  LEA.HI.X.SX32 R40, R38, R20.reuse, 0x1, P2 ;  /* 0x0000001426287211 */ /* 0x081fe400010f0eff */
[----:B------:R-:W-:Y:S01]  /*19720*/  LEA.HI.X.SX32 R38, R25, R20, 0x1, P6 ;  /* 0x0000001419267211 */ /* 0x000fe200030f0eff */
[----:B------:R-:W-:Y:S01]  /*19730*/  IMAD R25, R56, 0x2, R30 ;  /* 0x0000000238197824 */ /* 0x000fe200078e021e */
[-C--:B------:R-:W-:Y:S01]  /*19740*/  IADD3 R61, P6, PT, R29, R21.reuse, RZ ;  /* 0x000000151d3d7210 */ /* 0x080fe20007fde0ff */
[----:B------:R-:W-:Y:S01]  /*19750*/  STL [R1+0x574], R40 ;  /* 0x0005742801007387 */ /* 0x000fe20000100800 */
[----:B----4-:R-:W-:-:S04]  /*19760*/  IADD3 R39, P2, PT, R37, R21, RZ ;  /* 0x0000001525277210 */ /* 0x010fc80007f5e0ff */
[----:B------:R-:W-:Y:S01]  /*19770*/  LEA.HI.X.SX32 R37, R37, R20, 0x1, P2 ;  /* 0x0000001425257211 */ /* 0x000fe200010f0eff */
[----:B------:R-:W-:Y:S01]  /*19780*/  STL [R1+0x1654], R39 ;  /* 0x0016542701007387 */ /* 0x000fe20000100800 */
[----:B------:R-:W-:-:S03]  /*19790*/  IADD3 R85, P2, PT, R36, R21, RZ ;  /* 0x0000001524557210 */ /* 0x000fc60007f5e0ff */
[----:B------:R0:W-:Y:S01]  /*197a0*/  STL [R1+0x164c], R38 ;  /* 0x00164c2601007387 */ /* 0x0001e20000100800 */
[-C--:B------:R-:W-:Y:S02]  /*197b0*/  LEA.HI.X.SX32 R77, R36, R20.reuse, 0x1, P2 ;  /* 0x00000014244d7211 */ /* 0x080fe400010f0eff */
[C---:B------:R-:W-:Y:S01]  /*197c0*/  IADD3 R36, P2, PT, R35.reuse, R21, RZ ;  /* 0x0000001523247210 */ /* 0x040fe20007f5e0ff */
[----:B------:R-:W-:Y:S03]  /*197d0*/  STL [R1+0x1650], R61 ;  /* 0x0016503d01007387 */ /* 0x000fe60000100800 */
[-C--:B------:R-:W-:Y:S01]  /*197e0*/  LEA.HI.X.SX32 R35, R35, R20.reuse, 0x1, P2 ;  /* 0x0000001423237211 */ /* 0x080fe200010f0eff */
[----:B------:R4:W-:Y:S01]  /*197f0*/  STL [R1+0x57c], R37 ;  /* 0x00057c2501007387 */ /* 0x0009e20000100800 */
[----:B0-----:R-:W-:Y:S01]  /*19800*/  LEA.HI.X.SX32 R38, R29, R20, 0x1, P6 ;  /* 0x000000141d267211 */ /* 0x001fe200030f0eff */
[----:B------:R-:W-:-:S04]  /*19810*/  IMAD R29, R58, 0x2, R25 ;  /* 0x000000023a1d7824 */ /* 0x000fc800078e0219 */
[----:B------:R-:W-:Y:S01]  /*19820*/  STL [R1+0x1640], R38 ;  /* 0x0016402601007387 */ /* 0x000fe20000100800 */
[----:B----4-:R-:W-:-:S03]  /*19830*/  IADD3 R37, P6, PT, R24, R21, RZ ;  /* 0x0000001518257210 */ /* 0x010fc60007fde0ff */
[----:B------:R-:W-:Y:S01]  /*19840*/  STL [R1+0x1648], R85 ;  /* 0x0016485501007387 */ /* 0x000fe20000100800 */
[----:B------:R-:W-:-:S03]  /*19850*/  LEA.HI.X.SX32 R24, R24, R20, 0x1, P6 ;  /* 0x0000001418187211 */ /* 0x000fc600030f0eff */
[----:B------:R-:W-:Y:S01]  /*19860*/  STL [R1+0x1644], R37 ;  /* 0x0016442501007387 */ /* 0x000fe20000100800 */
[----:B------:R-:W-:-:S03]  /*19870*/  IADD3 R63, P6, PT, R28, R21, RZ ;  /* 0x000000151c3f7210 */ /* 0x000fc60007fde0ff */
[----:B------:R0:W-:Y:S04]  /*19880*/  STL [R1+0x163c], R36 ;  /* 0x00163c2401007387 */ /* 0x0001e80000100800 */
[----:B------:R-:W-:Y:S04]  /*19890*/  STL [R1+0x580], R77 ;  /* 0x0005804d01007387 */ /* 0x000fe80000100800 */
[----:B------:R4:W-:Y:S01]  /*198a0*/  STL [R1+0x1634], R24 ;  /* 0x0016341801007387 */ /* 0x0009e20000100800 */
[----:B0-----:R-:W-:-:S03]  /*198b0*/  IADD3 R36, P2, PT, R34, R21, RZ ;  /* 0x0000001522247210 */ /* 0x001fc60007f5e0ff */
[----:B------:R-:W-:Y:S01]  /*198c0*/  STL [R1+0x1638], R63 ;  /* 0x0016383f01007387 */ /* 0x000fe20000100800 */
[----:B------:R-:W-:-:S03]  /*198d0*/  LEA.HI.X.SX32 R34, R34, R20, 0x1, P2 ;  /* 0x0000001422227211 */ /* 0x000fc600010f0eff */
[----:B------:R0:W-:Y:S01]  /*198e0*/  STL [R1+0x584], R35 ;  /* 0x0005842301007387 */ /* 0x0001e20000100800 */
[-C--:B------:R-:W-:Y:S01]  /*198f0*/  IADD3 R56, P2, PT, R33, R21.reuse, RZ ;  /* 0x0000001521387210 */ /* 0x080fe20007f5e0ff */
[----:B----4-:R-:W-:Y:S01]  /*19900*/  IMAD R24, R59, 0x2, R29 ;  /* 0x000000023b187824 */ /* 0x010fe200078e021d */
[----:B------:R-:W-:Y:S01]  /*19910*/  LEA.HI.X.SX32 R59, R28, R20, 0x1, P6 ;  /* 0x000000141c3b7211 */ /* 0x000fe200030f0eff */
[----:B------:R-:W-:Y:S02]  /*19920*/  STL [R1+0x1630], R36 ;  /* 0x0016302401007387 */ /* 0x000fe40000100800 */
[----:B------:R-:W-:Y:S01]  /*19930*/  IMAD R28, R57, 0x2, R24 ;  /* 0x00000002391c7824 */ /* 0x000fe200078e0218 */
[----:B0-----:R-:W-:-:S05]  /*19940*/  IADD3 R35, P6, PT, R23, R21, RZ ;  /* 0x0000001517237210 */ /* 0x001fca0007fde0ff */
[----:B------:R-:W-:Y:S04]  /*19950*/  STL [R1+0x162c], R35 ;  /* 0x00162c2301007387 */ /* 0x000fe80000100800 */
[----:B------:R-:W-:Y:S04]  /*19960*/  STL [R1+0x1628], R59 ;  /* 0x0016283b01007387 */ /* 0x000fe80000100800 */
[----:B------:R0:W-:Y:S02]  /*19970*/  STL [R1+0x588], R34 ;  /* 0x0005882201007387 */ /* 0x0001e40000100800 */
[----:B0-----:R-:W-:Y:S01]  /*19980*/  LEA.HI.X.SX32 R34, R23, R20, 0x1, P6 ;  /* 0x0000001417227211 */ /* 0x001fe200030f0eff */
[----:B------:R-:W-:Y:S01]  /*19990*/  IMAD R23, R57, 0x2, R28 ;  /* 0x0000000239177824 */ /* 0x000fe200078e021c */
[----:B------:R-:W-:-:S02]  /*199a0*/  IADD3 R35, P6, PT, R27, R21, RZ ;  /* 0x000000151b237210 */ /* 0x000fc40007fde0ff */
[-C--:B------:R-:W-:Y:S01]  /*199b0*/  LEA.HI.X.SX32 R57, R33, R20.reuse, 0x1, P2 ;  /* 0x0000001421397211 */ /* 0x080fe200010f0eff */
[----:B------:R-:W-:Y:S01]  /*199c0*/  STL [R1+0x161c], R34 ;  /* 0x00161c2201007387 */ /* 0x000fe20000100800 */
[CC--:B------:R-:W-:Y:S02]  /*199d0*/  IADD3 R33, P2, PT, R32.reuse, R21.reuse, RZ ;  /* 0x0000001520217210 */ /* 0x0c0fe40007f5e0ff */
[-C--:B------:R-:W-:Y:S01]  /*199e0*/  LEA.HI.X.SX32 R38, R27, R20.reuse, 0x1, P6 ;  /* 0x000000141b267211 */ /* 0x080fe200030f0eff */
[----:B------:R-:W-:Y:S01]  /*199f0*/  STL [R1+0x1624], R56 ;  /* 0x0016243801007387 */ /* 0x000fe20000100800 */
[-C--:B------:R-:W-:Y:S01]  /*19a00*/  LEA.HI.X.SX32 R32, R32, R20.reuse, 0x1, P2 ;  /* 0x0000001420207211 */ /* 0x080fe200010f0eff */
[----:B------:R-:W-:Y:S01]  /*19a10*/  IMAD R27, R55, 0x4, R23 ;  /* 0x00000004371b7824 */ /* 0x000fe200078e0217 */
[CC--:B------:R-:W-:Y:S01]  /*19a20*/  IADD3 R52, P2, PT, R31.reuse, R21.reuse, RZ ;  /* 0x000000151f347210 */ /* 0x0c0fe20007f5e0ff */
[----:B------:R-:W-:Y:S03]  /*19a30*/  STL [R1+0x1620], R35 ;  /* 0x0016202301007387 */ /* 0x000fe60000100800 */
[----:B------:R-:W-:Y:S01]  /*19a40*/  LEA.HI.X.SX32 R53, R31, R20, 0x1, P2 ;  /* 0x000000141f357211 */ /* 0x000fe200010f0eff */
[----:B------:R0:W-:Y:S01]  /*19a50*/  STL [R1+0x1618], R33 ;  /* 0x0016182101007387 */ /* 0x0001e20000100800 */
[----:B------:R-:W-:-:S03]  /*19a60*/  IADD3 R31, P2, PT, R30, R21, RZ ;  /* 0x000000151e1f7210 */ /* 0x000fc60007f5e0ff */
[----:B------:R-:W-:Y:S01]  /*19a70*/  STL [R1+0x58c], R57 ;  /* 0x00058c3901007387 */ /* 0x000fe20000100800 */
[-C--:B------:R-:W-:Y:S02]  /*19a80*/  LEA.HI.X.SX32 R30, R30, R20.reuse, 0x1, P2 ;  /* 0x000000141e1e7211 */ /* 0x080fe400010f0eff */
[CC--:B------:R-:W-:Y:S02]  /*19a90*/  IADD3 R36, P2, PT, R29.reuse, R21.reuse, RZ ;  /* 0x000000151d247210 */ /* 0x0c0fe40007f5e0ff */
[-C--:B0-----:R-:W-:Y:S02]  /*19aa0*/  IADD3 R33, P6, PT, R22, R21.reuse, RZ ;  /* 0x0000001516217210 */ /* 0x081fe40007fde0ff */
[-C--:B------:R-:W-:Y:S02]  /*19ab0*/  LEA.HI.X.SX32 R37, R29, R20.reuse, 0x1, P2 ;  /* 0x000000141d257211 */ /* 0x080fe400010f0eff */
[C---:B------:R-:W-:Y:S01]  /*19ac0*/  IADD3 R29, P2, PT, R28.reuse, R21, RZ ;  /* 0x000000151c1d7210 */ /* 0x040fe20007f5e0ff */
[----:B------:R0:W-:Y:S03]  /*19ad0*/  STL [R1+0x1614], R33 ;  /* 0x0016142101007387 */ /* 0x0001e60000100800 */
[-C--:B------:R-:W-:Y:S01]  /*19ae0*/  LEA.HI.X.SX32 R28, R28, R20.reuse, 0x1, P2 ;  /* 0x000000141c1c7211 */ /* 0x080fe200010f0eff */
[----:B------:R-:W-:Y:S04]  /*19af0*/  STL [R1+0x1610], R38 ;  /* 0x0016102601007387 */ /* 0x000fe80000100800 */
[----:B------:R4:W-:Y:S01]  /*19b00*/  STL [R1+0x590], R32 ;  /* 0x0005902001007387 */ /* 0x0009e20000100800 */
[----:B0-----:R-:W-:Y:S01]  /*19b10*/  LEA.HI.X.SX32 R33, R22, R20, 0x1, P6 ;  /* 0x0000001416217211 */ /* 0x001fe200030f0eff */
[----:B------:R-:W-:-:S04]  /*19b20*/  IMAD R22, R55, 0x2, R27 ;  /* 0x0000000237167824 */ /* 0x000fc800078e021b */
[----:B------:R-:W-:Y:S01]  /*19b30*/  STL [R1+0x1604], R33 ;  /* 0x0016042101007387 */ /* 0x000fe20000100800 */
[----:B----4-:R-:W-:-:S03]  /*19b40*/  IADD3 R32, P6, PT, R26, R21, RZ ;  /* 0x000000151a207210 */ /* 0x010fc60007fde0ff */
[----:B------:R-:W-:Y:S01]  /*19b50*/  STL [R1+0x160c], R52 ;  /* 0x00160c3401007387 */ /* 0x000fe20000100800 */
[----:B------:R-:W-:-:S03]  /*19b60*/  LEA.HI.X.SX32 R26, R26, R20, 0x1, P6 ;  /* 0x000000141a1a7211 */ /* 0x000fc600030f0eff */
[----:B------:R0:W-:Y:S01]  /*19b70*/  STL [R1+0x1608], R32 ;  /* 0x0016082001007387 */ /* 0x0001e20000100800 */
[----:B------:R-:W-:-:S03]  /*19b80*/  IADD3 R34, P6, PT, R25, R21, RZ ;  /* 0x0000001519227210 */ /* 0x000fc60007fde0ff */
[----:B------:R4:W-:Y:S01]  /*19b90*/  STL [R1+0x1600], R31 ;  /* 0x0016001f01007387 */ /* 0x0009e20000100800 */
[----:B------:R-:W-:-:S03]  /*19ba0*/  LEA.HI.X.SX32 R39, R25, R20, 0x1, P6 ;  /* 0x0000001419277211 */ /* 0x000fc600030f0eff */
[----:B------:R-:W-:Y:S01]  /*19bb0*/  STL [R1+0x594], R53 ;  /* 0x0005943501007387 */ /* 0x000fe20000100800 */
[----:B0-----:R-:W-:-:S03]  /*19bc0*/  IMAD.MOV.U32 R32, RZ, RZ, R2 ;  /* 0x000000ffff207224 */ /* 0x001fc600078e0002 */
[----:B------:R0:W-:Y:S01]  /*19bd0*/  STL [R1+0x15f8], R26 ;  /* 0x0015f81a01007387 */ /* 0x0001e20000100800 */
[----:B----4-:R-:W-:-:S03]  /*19be0*/  IMAD.MOV.U32 R31, RZ, RZ, R6 ;  /* 0x000000ffff1f7224 */ /* 0x010fc600078e0006 */
[----:B------:R4:W-:Y:S01]  /*19bf0*/  STL [R1+0x598], R30 ;  /* 0x0005981e01007387 */ /* 0x0009e20000100800 */
[----:B------:R-:W-:Y:S02]  /*19c00*/  @!P5 IMAD.MOV R32, RZ, RZ, -R32 ;  /* 0x000000ffff20d224 */ /* 0x000fe400078e0a20 */
[----:B------:R-:W-:Y:S01]  /*19c10*/  @!P1 IMAD.MOV R31, RZ, RZ, -R31 ;  /* 0x000000ffff1f9224 */ /* 0x000fe200078e0a1f */
[----:B------:R-:W-:Y:S01]  /*19c20*/  STL [R1+0x15fc], R34 ;  /* 0x0015fc2201007387 */ /* 0x000fe20000100800 */
[----:B0-----:R-:W-:-:S03]  /*19c30*/  IMAD R26, R55, 0x2, R22 ;  /* 0x00000002371a7824 */ /* 0x001fc600078e0216 */
[----:B------:R-:W-:Y:S01]  /*19c40*/  STL [R1+0x15f4], R36 ;  /* 0x0015f42401007387 */ /* 0x000fe20000100800 */
[----:B----4-:R-:W-:Y:S01]  /*19c50*/  IADD3 R30, P6, PT, R24, R21, RZ ;  /* 0x00000015181e7210 */ /* 0x010fe20007fde0ff */
[----:B------:R-:W-:-:S03]  /*19c60*/  IMAD R25, R55, 0x2, R26 ;  /* 0x0000000237197824 */ /* 0x000fc600078e021a */
[----:B------:R-:W-:Y:S01]  /*19c70*/  LEA.HI.X.SX32 R24, R24, R20, 0x1, P6 ;  /* 0x0000001418187211 */ /* 0x000fe200030f0eff */
[----:B------:R-:W-:Y:S01]  /*19c80*/  STL [R1+0x15f0], R30 ;  /* 0x0015f01e01007387 */ /* 0x000fe20000100800 */
[----:B------:R-:W-:-:S03]  /*19c90*/  IADD3 R50, P6, PT, R23, R21, RZ ;  /* 0x0000001517327210 */ /* 0x000fc60007fde0ff */
[----:B------:R-:W-:Y:S01]  /*19ca0*/  STL [R1+0x15ec], R39 ;  /* 0x0015ec2701007387 */ /* 0x000fe20000100800 */
[----:B------:R-:W-:-:S03]  /*19cb0*/  LEA.HI.X.SX32 R51, R23, R20, 0x1, P6 ;  /* 0x0000001417337211 */ /* 0x000fc600030f0eff */
[----:B------:R0:W-:Y:S04]  /*19cc0*/  STL [R1+0x15e8], R29 ;  /* 0x0015e81d01007387 */ /* 0x0001e80000100800 */
[----:B------:R-:W-:Y:S04]  /*19cd0*/  STL [R1+0x59c], R37 ;  /* 0x00059c2501007387 */ /* 0x000fe80000100800 */
[----:B------:R4:W-:Y:S01]  /*19ce0*/  STL [R1+0x15e0], R24 ;  /* 0x0015e01801007387 */ /* 0x0009e20000100800 */
[----:B0-----:R-:W-:-:S03]  /*19cf0*/  IADD3 R29, P2, PT, R27, R21, RZ ;  /* 0x000000151b1d7210 */ /* 0x001fc60007f5e0ff */
[----:B------:R-:W-:Y:S01]  /*19d00*/  STL [R1+0x15e4], R50 ;  /* 0x0015e43201007387 */ /* 0x000fe20000100800 */
[----:B------:R-:W-:-:S03]  /*19d10*/  LEA.HI.X.SX32 R27, R27, R20, 0x1, P2 ;  /* 0x000000141b1b7211 */ /* 0x000fc600010f0eff */
[----:B------:R0:W-:Y:S01]  /*19d20*/  STL [R1+0x5a0], R28 ;  /* 0x0005a01c01007387 */ /* 0x0001e20000100800 */
[CC--:B------:R-:W-:Y:S01]  /*19d30*/  IADD3 R47, P2, PT, R26.reuse, R21.reuse, RZ ;  /* 0x000000151a2f7210 */ /* 0x0c0fe20007f5e0ff */
[C---:B----4-:R-:W-:Y:S02]  /*19d40*/  IMAD R24, R55.reuse, 0x2, R25 ;  /* 0x0000000237187824 */ /* 0x050fe400078e0219 */
[----:B------:R-:W-:Y:S01]  /*19d50*/  STL [R1+0x15dc], R29 ;  /* 0x0015dc1d01007387 */ /* 0x000fe20000100800 */
[-C--:B------:R-:W-:Y:S01]  /*19d60*/  LEA.HI.X.SX32 R48, R26, R20.reuse, 0x1, P2 ;  /* 0x000000141a307211 */ /* 0x080fe200010f0eff */
[----:B------:R-:W-:Y:S01]  /*19d70*/  IMAD R23, R55, 0x2, R24 ;  /* 0x0000000237177824 */ /* 0x000fe200078e0218 */
[-C--:B------:R-:W-:Y:S02]  /*19d80*/  IADD3 R26, P2, PT, R24, R21.reuse, RZ ;  /* 0x00000015181a7210 */ /* 0x080fe40007f5e0ff */
[----:B0-----:R-:W-:Y:S02]  /*19d90*/  IADD3 R28, P6, PT, R22, R21, RZ ;  /* 0x00000015161c7210 */ /* 0x001fe40007fde0ff */
[----:B------:R-:W-:-:S03]  /*19da0*/  LEA.HI.X.SX32 R24, R24, R20, 0x1, P2 ;  /* 0x0000001418187211 */ /* 0x000fc600010f0eff */
[----:B------:R-:W-:Y:S04]  /*19db0*/  STL [R1+0x15d8], R28 ;  /* 0x0015d81c01007387 */ /* 0x000fe80000100800 */
[----:B------:R-:W-:Y:S04]  /*19dc0*/  STL [R1+0x15d4], R51 ;  /* 0x0015d43301007387 */ /* 0x000fe80000100800 */
[----:B------:R0:W-:Y:S02]  /*19dd0*/  STL [R1+0x5a4], R27 ;  /* 0x0005a41b01007387 */ /* 0x0001e40000100800 */
[-C--:B0-----:R-:W-:Y:S01]  /*19de0*/  LEA.HI.X.SX32 R27, R22, R20.reuse, 0x1, P6 ;  /* 0x00000014161b7211 */ /* 0x081fe200030f0eff */
[----:B------:R-:W-:Y:S01]  /*19df0*/  IMAD R22, R55, 0x2, R23 ;  /* 0x0000000237167824 */ /* 0x000fe200078e0217 */
[-C--:B------:R-:W-:Y:S01]  /*19e00*/  IADD3 R28, P6, PT, R25, R21.reuse, RZ ;  /* 0x00000015191c7210 */ /* 0x080fe20007fde0ff */
[----:B------:R-:W0:Y:S03]  /*19e10*/  S2R R55, SR_TID.X ;  /* 0x0000000000377919 */ /* 0x000e260000002100 */
[C---:B------:R-:W-:Y:S01]  /*19e20*/  IADD3 R43, P2, PT, R22.reuse, R21, RZ ;  /* 0x00000015162b7210 */ /* 0x040fe20007f5e0ff */
[----:B------:R4:W-:Y:S03]  /*19e30*/  STL [R1+0x15c8], R27 ;  /* 0x0015c81b01007387 */ /* 0x0009e60000100800 */
[----:B------:R-:W-:Y:S01]  /*19e40*/  LEA.HI.X.SX32 R44, R22, R20, 0x1, P2 ;  /* 0x00000014162c7211 */ /* 0x000fe200010f0eff */
[----:B------:R-:W-:Y:S01]  /*19e50*/  STL [R1+0x15d0], R47 ;  /* 0x0015d02f01007387 */ /* 0x000fe20000100800 */
[----:B------:R-:W-:Y:S01]  /*19e60*/  IMAD.MOV.U32 R22, RZ, RZ, R7 ;  /* 0x000000ffff167224 */ /* 0x000fe200078e0007 */
[----:B------:R-:W-:-:S02]  /*19e70*/  ISETP.GE.AND P2, PT, R54, RZ, PT ;  /* 0x000000ff3600720c */ /* 0x000fc40003f46270 */
[----:B------:R-:W-:Y:S01]  /*19e80*/  STL [R1+0x15cc], R28 ;  /* 0x0015cc1c01007387 */ /* 0x000fe20000100800 */
[----:B------:R-:W-:Y:S01]  /*19e90*/  @!P0 IMAD.MOV R22, RZ, RZ, -R22 ;  /* 0x000000ffff168224 */ /* 0x000fe200078e0a16 */
[----:B----4-:R-:W-:Y:S01]  /*19ea0*/  LEA.HI.X.SX32 R27, R25, R20, 0x1, P6 ;  /* 0x00000014191b7211 */ /* 0x010fe200030f0eff */
[----:B------:R-:W-:Y:S01]  /*19eb0*/  IMAD.U32 R25, RZ, RZ, UR29 ;  /* 0x0000001dff197e24 */ /* 0x000fe2000f8e00ff */
[----:B------:R4:W-:Y:S04]  /*19ec0*/  STL [R1+0x15c4], R26 ;  /* 0x0015c41a01007387 */ /* 0x0009e80000100800 */
[----:B------:R-:W-:Y:S01]  /*19ed0*/  STL [R1+0x5a8], R48 ;  /* 0x0005a83001007387 */ /* 0x000fe20000100800 */
[----:B----4-:R-:W-:-:S04]  /*19ee0*/  IADD3 R26, P6, PT, R23, R21, RZ ;  /* 0x00000015171a7210 */ /* 0x010fc80007fde0ff */
[----:B------:R-:W-:Y:S01]  /*19ef0*/  LEA.HI.X.SX32 R23, R23, R20, 0x1, P6 ;  /* 0x0000001417177211 */ /* 0x000fe200030f0eff */
[----:B------:R-:W-:Y:S01]  /*19f00*/  STL [R1+0x15c0], R26 ;  /* 0x0015c01a01007387 */ /* 0x000fe20000100800 */
[----:B------:R-:W-:Y:S02]  /*19f10*/  IADD3 R21, P6, PT, R21, UR29, RZ ;  /* 0x0000001d15157c10 */ /* 0x000fe4000ffde0ff */
[----:B0-----:R-:W-:Y:S01]  /*19f20*/  LOP3.LUT R2, R55, 0x7f, RZ, 0xc0, !PT ;  /* 0x0000007f37027812 */ /* 0x001fe200078ec0ff */
[----:B------:R-:W-:Y:S03]  /*19f30*/  STL [R1+0x5ac], R27 ;  /* 0x0005ac1b01007387 */ /* 0x000fe60000100800 */
[C---:B------:R-:W-:Y:S01]  /*19f40*/  ISETP.NE.U32.AND P1, PT, R2.reuse, RZ, PT ;  /* 0x000000ff0200720c */ /* 0x040fe20003f25070 */
[----:B------:R-:W-:Y:S01]  /*19f50*/  STL [R1+0x5b0], R24 ;  /* 0x0005b01801007387 */ /* 0x000fe20000100800 */
[----:B------:R-:W-:-:S03]  /*19f60*/  IMAD R6, R2, UR9, RZ ;  /* 0x0000000902067c24 */ /* 0x000fc6000f8e02ff */
[----:B------:R-:W-:Y:S04]  /*19f70*/  STL [R1+0x5b4], R23 ;  /* 0x0005b41701007387 */ /* 0x000fe80000100800 */
[----:B------:R-:W-:Y:S04]  /*19f80*/  STL [R1+0x15bc], R43 ;  /* 0x0015bc2b01007387 */ /* 0x000fe80000100800 */
[----:B------:R0:W-:Y:S04]  /*19f90*/  STL [R1+0x1660], R21 ;  /* 0x0016601501007387 */ /* 0x0001e80000100800 */
[----:B------:R-:W-:Y:S01]  /*19fa0*/  STL [R1+0x5b8], R44 ;  /* 0x0005b82c01007387 */ /* 0x000fe20000100800 */
[----:B0-----:R-:W-:-:S02]  /*19fb0*/  LEA.HI.X.SX32 R21, R25, R20, 0x1, P6 ;  /* 0x0000001419157211 */ /* 0x001fc400030f0eff */
[----:B------:R-:W-:-:S03]  /*19fc0*/  SHF.R.U32.HI R20, RZ, 0x6, R55 ;  /* 0x00000006ff147819 */ /* 0x000fc60000011637 */
[----:B------:R1:W-:Y:S01]  /*19fd0*/  STL [R1+0x165c], R21 ;  /* 0x00165c1501007387 */ /* 0x0003e20000100800 */
[----:B------:R-:W-:-:S03]  /*19fe0*/  SGXT.U32 R7, R20, 0x1 ;  /* 0x000000011407781a */ /* 0x000fc60000000000 */
[----:B------:R0:W-:Y:S01]  /*19ff0*/  STL [R1+0x1084], R22 ;  /* 0x0010841601007387 */ /* 0x0001e20000100800 */
[----:B-1----:R-:W-:-:S05]  /*1a000*/  VIADD R21, R3, 0x7f ;  /* 0x0000007f03157836 */ /* 0x002fca0000000000 */
[----:B------:R-:W-:-:S04]  /*1a010*/  ISETP.GT.AND P0, PT, R21, 0x7f, PT ;  /* 0x0000007f1500780c */ /* 0x000fc80003f04270 */
[----:B------:R-:W-:Y:S02]  /*1a020*/  ISETP.LT.AND P6, PT, R7, R3, P0 ;  /* 0x000000030700720c */ /* 0x000fe400007c1270 */
[----:B------:R-:W-:-:S04]  /*1a030*/  IADD3 R7, P5, PT, R6, UR18, RZ ;  /* 0x0000001206077c10 */ /* 0x000fc8000ffbe0ff */
[----:B------:R-:W-:Y:S01]  /*1a040*/  LEA.HI.X.SX32 R6, R6, UR19, 0x1, P5 ;  /* 0x0000001306067c11 */ /* 0x000fe2000a8f0eff */
[----:B0-23--:R-:W-:Y:S08]  /*1a050*/  BRA.U UP0, `(.L_x_5) ;  /* 0x0000000100187547 */ /* 0x00dff0000b800000 */
[----:B------:R-:W-:Y:S01]  /*1a060*/  ELECT P5, URZ, PT ;  /* 0x0000000000ff782f */ /* 0x000fe200038a0000 */
[----:B------:R-:W-:Y:S01]  /*1a070*/  IMAD.MOV.U32 R20, RZ, RZ, 0x1 ;  /* 0x00000001ff147424 */ /* 0x000fe200078e00ff */
[----:B------:R-:W-:Y:S01]  /*1a080*/  UMOV UR7, 0x40 ;  /* 0x0000004000077882 */ /* 0x000fe20000000000 */
[----:B------:R-:W-:Y:S01]  /*1a090*/  UVIRTCOUNT.DEALLOC.SMPOOL 0x80 ;  /* 0x000000800000784c */ /* 0x000fe20000000000 */
[----:B------:R-:W-:-:S09]  /*1a0a0*/  ULEA UR7, UR5, UR7, 0x18 ;  /* 0x0000000705077291 */ /* 0x000fd2000f8ec0ff */
[----:B------:R0:W-:Y:S03]  /*1a0b0*/  @P5 STS.U8 [UR7], R20 ;  /* 0x00000014ff005988 */ /* 0x0001e60008000007 */
.L_x_5:
[----:B------:R-:W2:Y:S04]  /*1a0c0*/  LDL R21, [R1+0x49c] ;  /* 0x00049c0001157983 */ /* 0x000ea80000100800 */
[----:B0-----:R-:W2:Y:S01]  /*1a0d0*/  LDL R20, [R1+0x4a0] ;  /* 0x0004a00001147983 */ /* 0x001ea20000100800 */
[----:B------:R-:W-:Y:S01]  /*1a0e0*/  UIADD3 UR13, UPT, UPT, UR11, UR13, URZ ;  /* 0x0000000d0b0d7290 */ /* 0x000fe2000fffe0ff */
[----:B------:R-:W-:Y:S01]  /*1a0f0*/  IMAD.MOV.U32 R30, RZ, RZ, R5 ;  /* 0x000000ffff1e7224 */ /* 0x000fe200078e0005 */
[----:B------:R-:W-:Y:S01]  /*1a100*/  VOTEU.ALL UP1, P1 ;  /* 0x0000000000ff7886 */ /* 0x000fe20000820000 */
[----:B------:R-:W-:Y:S01]  /*1a110*/  VOTEU.ALL UP2, P1 ;  /* 0x0000000000ff7886 */ /* 0x000fe20000840000 */
[----:B------:R0:W-:Y:S01]  /*1a120*/  STL [R1+0x1e34], R83 ;  /* 0x001e345301007387 */ /* 0x0001e20000100800 */
[----:B------:R-:W-:Y:S01]  /*1a130*/  @!P3 IMAD.MOV R30, RZ, RZ, -R30 ;  /* 0x000000ffff1eb224 */ /* 0x000fe200078e0a1e */
[----:B------:R-:W-:Y:S01]  /*1a140*/  PRMT R22, RZ, 0x7610, R22 ;  /* 0x00007610ff167816 */ /* 0x000fe20000000016 */
[----:B------:R-:W1:Y:S01]  /*1a150*/  LDCU UR62, c[0x0][0x3b0] ;  /* 0x00007600ff3e77ac */ /* 0x000e620008000800 */
[----:B------:R-:W-:-:S04]  /*1a160*/  @!UP1 UIADD3 UR18, UPT, UPT, -UR4, 0x100000, URZ ;  /* 0x0010000004129890 */ /* 0x000fc8000fffe1ff */
[----:B------:R-:W-:Y:S02]  /*1a170*/  @!UP1 USHF.L.U32 UR19, UR18, 0xb, URZ ;  /* 0x0000000b12139899 */ /* 0x000fe400080006ff */
[----:B------:R-:W-:Y:S01]  /*1a180*/  @!UP1 USHF.L.U32 UR18, UR18, 0x1, URZ ;  /* 0x0000000112129899 */ /* 0x000fe200080006ff */
[----:B------:R-:W-:Y:S01]  /*1a190*/  STTM.x64 tmem[UR13], RZ ;  /* 0x000000ff000079ed */ /* 0x000fe2000834000d */
[----:B------:R-:W-:Y:S01]  /*1a1a0*/  STTM.x64 tmem[UR13+0x40], RZ ;  /* 0x000040ff000079ed */ /* 0x000fe2000834000d */
[----:B------:R-:W-:Y:S01]  /*1a1b0*/  STTM.x64 tmem[UR13+0x80], RZ ;  /* 0x000080ff000079ed */ /* 0x000fe2000834000d */
[----:B------:R-:W-:Y:S01]  /*1a1c0*/  STTM.x64 tmem[UR13+0xc0], RZ ;  /* 0x0000c0ff000079ed */ /* 0x000fe2000834000d */
[----:B------:R-:W3:Y:S02]  /*1a1d0*/  FENCE.VIEW.ASYNC.T ;  /* 0x00000000000073c6 */ /* 0x000ee40000000200 */
[----:B---3--:R-:W-:Y:S01]  /*1a1e0*/  BAR.SYNC.DEFER_BLOCKING 0x0 ;  /* 0x0000000000007b1d */ /* 0x008fe20000010000 */
[----:B0-----:R-:W-:-:S02]  /*1a1f0*/  PRMT R83, RZ, 0x7610, R83 ;  /* 0x00007610ff537816 */ /* 0x001fc40000000053 */
[----:B------:R-:W-:Y:S02]  /*1a200*/  PRMT R45, RZ, 0x7610, R45 ;  /* 0x00007610ff2d7816 */ /* 0x000fe4000000002d */
[----:B------:R-:W-:Y:S01]  /*1a210*/  PRMT R2, RZ, 0x7610, R2 ;  /* 0x00007610ff027816 */ /* 0x000fe20000000002 */
[----:B------:R-:W0:Y:S01]  /*1a220*/  LDCU UR61, c[0x0][0x3b0] ;  /* 0x00007600ff3d77ac */ /* 0x000e220008000800 */
[----:B------:R3:W-:Y:S01]  /*1a230*/  STL [R1+0x1e30], R35 ;  /* 0x001e302301007387 */ /* 0x0007e20000100800 */
[----:B------:R-:W-:Y:S01]  /*1a240*/  PRMT R54, RZ, 0x7610, R54 ;  /* 0x00007610ff367816 */ /* 0x000fe20000000036 */
[----:B------:R-:W4:Y:S02]  /*1a250*/  LDCU UR60, c[0x0][0x3b0] ;  /* 0x00007600ff3c77ac */ /* 0x000f240008000800 */
[----:B------:R5:W-:Y:S01]  /*1a260*/  STL [R1+0x1e2c], R38 ;  /* 0x001e2c2601007387 */ /* 0x000be20000100800 */
[----:B------:R-:W-:Y:S01]  /*1a270*/  PRMT R58, RZ, 0x7610, R58 ;  /* 0x00007610ff3a7816 */ /* 0x000fe2000000003a */
[----:B------:R-:W0:Y:S02]  /*1a280*/  LDCU UR59, c[0x0][0x3b0] ;  /* 0x00007600ff3b77ac */ /* 0x000e240008000800 */
[----:B------:R0:W-:Y:S01]  /*1a290*/  STL [R1+0x1e28], R16 ;  /* 0x001e281001007387 */ /* 0x0001e20000100800 */
[----:B------:R-:W-:Y:S01]  /*1a2a0*/  PRMT R55, RZ, 0x7610, R55 ;  /* 0x00007610ff377816 */ /* 0x000fe20000000037 */
[----:B------:R-:W0:Y:S02]  /*1a2b0*/  LDCU UR58, c[0x0][0x3b0] ;  /* 0x00007600ff3a77ac */ /* 0x000e240008000800 */
[----:B------:R0:W-:Y:S01]  /*1a2c0*/  STL [R1+0x1e24], R89 ;  /* 0x001e245901007387 */ /* 0x0001e20000100800 */
[----:B------:R-:W-:Y:S01]  /*1a2d0*/  PRMT R49, RZ, 0x7610, R49 ;  /* 0x00007610ff317816 */ /* 0x000fe20000000031 */
[----:B------:R-:W0:Y:S02]  /*1a2e0*/  LDCU UR57, c[0x0][0x3b0] ;  /* 0x00007600ff3977ac */ /* 0x000e240008000800 */
[----:B------:R-:W0:Y:S02]  /*1a2f0*/  FENCE.VIEW.ASYNC.S ;  /* 0x00000000000073c6 */ /* 0x000e240000000000 */
[----:B0-----:R0:W0:Y:S02]  /*1a300*/  @!UP2 SYNCS.EXCH.64 URZ, [UR14], UR18 ;  /* 0x000000120effa5b2 */ /* 0x0010240008000100 */
[----:B0-----:R-:W-:Y:S01]  /*1a310*/  BAR.SYNC.DEFER_BLOCKING 0x0 ;  /* 0x0000000000007b1d */ /* 0x001fe20000010000 */
[----:B------:R-:W-:-:S02]  /*1a320*/  PRMT R24, RZ, 0x7610, R24 ;  /* 0x00007610ff187816 */ /* 0x000fc40000000018 */
[----:B------:R-:W-:Y:S01]  /*1a330*/  PRMT R23, RZ, 0x7610, R23 ;  /* 0x00007610ff177816 */ /* 0x000fe20000000017 */
[----:B------:R-:W-:Y:S01]  /*1a340*/  @!P2 IMAD.MOV R10, RZ, RZ, -R10 ;  /* 0x000000ffff0aa224 */ /* 0x000fe200078e0a0a */
[----:B------:R-:W-:Y:S01]  /*1a350*/  PRMT R46, RZ, 0x7610, R46 ;  /* 0x00007610ff2e7816 */ /* 0x000fe2000000002e */
[----:B------:R-:W0:Y:S01]  /*1a360*/  LDCU UR56, c[0x0][0x3b0] ;  /* 0x00007600ff3877ac */ /* 0x000e220008000800 */
[----:B------:R-:W-:Y:S01]  /*1a370*/  STL [R1+0x1e20], R81 ;  /* 0x001e205101007387 */ /* 0x000fe20000100800 */
[----:B---3--:R-:W-:Y:S01]  /*1a380*/  PRMT R35, RZ, 0x7610, R35 ;  /* 0x00007610ff237816 */ /* 0x008fe20000000023 */
[----:B------:R-:W3:Y:S02]  /*1a390*/  LDCU UR55, c[0x0][0x3b0] ;  /* 0x00007600ff3777ac */ /* 0x000ee40008000800 */
[----:B------:R-:W-:Y:S01]  /*1a3a0*/  STL [R1+0x1e1c], R36 ;  /* 0x001e1c2401007387 */ /* 0x000fe20000100800 */
[----:B-----5:R-:W-:Y:S01]  /*1a3b0*/  PRMT R38, RZ, 0x7610, R38 ;  /* 0x00007610ff267816 */ /* 0x020fe20000000026 */
[----:B------:R-:W5:Y:S02]  /*1a3c0*/  LDCU UR54, c[0x0][0x3b0] ;  /* 0x00007600ff3677ac */ /* 0x000f640008000800 */
[----:B------:R-:W-:Y:S01]  /*1a3d0*/  STL [R1+0x1e18], R37 ;  /* 0x001e182501007387 */ /* 0x000fe20000100800 */
[----:B------:R-:W-:Y:S01]  /*1a3e0*/  PRMT R16, RZ, 0x7610, R16 ;  /* 0x00007610ff107816 */ /* 0x000fe20000000010 */
[----:B------:R-:W0:Y:S02]  /*1a3f0*/  LDCU UR53, c[0x0][0x3b0] ;  /* 0x00007600ff3577ac */ /* 0x000e240008000800 */
[----:B------:R1:W-:Y:S01]  /*1a400*/  STL [R1+0x1e14], R91 ;  /* 0x001e145b01007387 */ /* 0x0003e20000100800 */
[----:B------:R-:W-:Y:S01]  /*1a410*/  PRMT R89, RZ, 0x7610, R89 ;  /* 0x00007610ff597816 */ /* 0x000fe20000000059 */
[----:B------:R-:W0:Y:S02]  /*1a420*/  LDCU UR52, c[0x0][0x3b0] ;  /* 0x00007600ff3477ac */ /* 0x000e240008000800 */
[----:B------:R-:W-:Y:S01]  /*1a430*/  STL [R1+0x1e10], R79 ;  /* 0x001e104f01007387 */ /* 0x000fe20000100800 */
[----:B------:R-:W-:Y:S01]  /*1a440*/  PRMT R42, RZ, 0x7610, R42 ;  /* 0x00007610ff2a7816 */ /* 0x000fe2000000002a */
[----:B------:R-:W0:Y:S02]  /*1a450*/  LDCU UR51, c[0x0][0x3b0] ;  /* 0x00007600ff3377ac */ /* 0x000e240008000800 */
[----:B------:R-:W-:Y:S01]  /*1a460*/  STL [R1+0x1e0c], R28 ;  /* 0x001e0c1c01007387 */ /* 0x000fe20000100800 */
[C---:B-1----:R-:W-:Y:S01]  /*1a470*/  LOP3.LUT R91, R19.reuse, 0x8, RZ, 0xfc, !PT ;  /* 0x00000008135b7812 */ /* 0x042fe200078efcff */
[----:B------:R-:W1:Y:S01]  /*1a480*/  LDCU UR50, c[0x0][0x3b0] ;  /* 0x00007600ff3277ac */ /* 0x000e620008000800 */
[----:B------:R-:W-:Y:S01]  /*1a490*/  LOP3.LUT R91, R19, 0x10, RZ, 0xfc, !PT ;  /* 0x00000010135b7812 */ /* 0x000fe200078efcff */
[----:B------:R-:W-:Y:S01]  /*1a4a0*/  STL [R1+0x1e08], R27 ;  /* 0x001e081b01007387 */ /* 0x000fe20000100800 */
[----:B------:R-:W-:Y:S01]  /*1a4b0*/  PRMT R26, RZ, 0x7610, R26 ;  /* 0x00007610ff1a7816 */ /* 0x000fe2000000001a */
[----:B------:R-:W0:Y:S01]  /*1a4c0*/  LDCU UR49, c[0x0][0x3b0] ;  /* 0x00007600ff3177ac */ /* 0x000e220008000800 */
[----:B------:R-:W-:Y:S01]  /*1a4d0*/  ISETP.LT.AND P3, PT, R91, R3, P0 ;  /* 0x000000035b00720c */ /* 0x000fe20000761270 */
[----:B------:R-:W0:Y:S01]  /*1a4e0*/  S2R R19, SR_TID.X ;  /* 0x0000000000137919 */ /* 0x000e220000002100 */
[----:B------:R-:W-:Y:S01]  /*1a4f0*/  PRMT R5, RZ, 0x7610, R5 ;  /* 0x00007610ff057816 */ /* 0x000fe20000000005 */
[----:B------:R-:W0:Y:S01]  /*1a500*/  LDCU UR48, c[0x0][0x3b0] ;  /* 0x00007600ff3077ac */ /* 0x000e220008000800 */
[----:B------:R-:W-:Y:S01]  /*1a510*/  STL [R1+0x1e04], R17 ;  /* 0x001e041101007387 */ /* 0x000fe20000100800 */
[----:B------:R-:W-:Y:S01]  /*1a520*/  PRMT R41, RZ, 0x7610, R41 ;  /* 0x00007610ff297816 */ /* 0x000fe20000000029 */
[----:B------:R-:W0:Y:S02]  /*1a530*/  LDCU UR47, c[0x0][0x3b0] ;  /* 0x00007600ff2f77ac */ /* 0x000e240008000800 */
        /* <DEDUP_REMOVED lines=8> */
[----:B------:R-:W1:Y:S02]  /*1a5c0*/  LDCU UR44, c[0x0][0x3b0] ;  /* 0x00007600ff2c77ac */ /* 0x000e640008000800 */
[----:B------:R-:W-:Y:S01]  /*1a5d0*/  STL [R1+0x1df4], R31 ;  /* 0x001df41f01007387 */ /* 0x000fe20000100800 */
[----:B------:R-:W-:Y:S01]  /*1a5e0*/  PRMT R33, RZ, 0x7610, R33 ;  /* 0x00007610ff217816 */ /* 0x000fe20000000021 */
[----:B------:R-:W1:Y:S02]  /*1a5f0*/  LDCU UR43, c[0x0][0x3b0] ;  /* 0x00007600ff2b77ac */ /* 0x000e640008000800 */
[----:B------:R-:W-:Y:S01]  /*1a600*/  STL [R1+0x1de4], R7 ;  /* 0x001de40701007387 */ /* 0x000fe20000100800 */
[----:B------:R-:W1:Y:S03]  /*1a610*/  LDCU UR42, c[0x0][0x3b0] ;  /* 0x00007600ff2a77ac */ /* 0x000e660008000800 */
[----:B------:R-:W-:Y:S01]  /*1a620*/  STL [R1+0x1de0], R6 ;  /* 0x001de00601007387 */ /* 0x000fe20000100800 */
[----:B------:R-:W1:Y:S01]  /*1a630*/  LDCU UR41, c[0x0][0x3b0] ;  /* 0x00007600ff2977ac */ /* 0x000e620008000800 */
[----:B0-----:R-:W-:-:S02]  /*1a640*/  SHF.R.U32.HI R19, RZ, 0x6, R19 ;  /* 0x00000006ff137819 */ /* 0x001fc40000011613 */
[----:B------:R-:W-:Y:S01]  /*1a650*/  STL [R1+0x1d4c], R0 ;  /* 0x001d4c0001007387 */ /* 0x000fe20000100800 */
[----:B------:R-:W0:Y:S01]  /*1a660*/  LDCU UR40, c[0x0][0x3b0] ;  /* 0x00007600ff2877ac */ /* 0x000e220008000800 */
[----:B------:R-:W-:Y:S02]  /*1a670*/  SGXT.U32 R19, R19, 0x1 ;  /* 0x000000011313781a */ /* 0x000fe40000000000 */
[----:B------:R-:W-:Y:S01]  /*1a680*/  STL [R1+0x1d48], R76 ;  /* 0x001d484c01007387 */ /* 0x000fe20000100800 */
[----:B------:R-:W0:Y:S01]  /*1a690*/  LDCU UR38, c[0x0][0x3b0] ;  /* 0x00007600ff2677ac */ /* 0x000e220008000800 */
[----:B------:R-:W-:Y:S02]  /*1a6a0*/  LOP3.LUT R19, R19, 0x8, RZ, 0xfc, !PT ;  /* 0x0000000813137812 */ /* 0x000fe400078efcff */
[----:B------:R-:W-:Y:S01]  /*1a6b0*/  STL [R1+0x1d44], R74 ;  /* 0x001d444a01007387 */ /* 0x000fe20000100800 */
[----:B------:R-:W0:Y:S01]  /*1a6c0*/  LDCU UR37, c[0x0][0x3b0] ;  /* 0x00007600ff2577ac */ /* 0x000e220008000800 */
[----:B------:R-:W-:-:S02]  /*1a6d0*/  ISETP.LT.AND P5, PT, R19, R3, P0 ;  /* 0x000000031300720c */ /* 0x000fc400007a1270 */
[----:B------:R-:W-:Y:S01]  /*1a6e0*/  STL [R1+0x1c78], R9 ;  /* 0x001c780901007387 */ /* 0x000fe20000100800 */
[----:B------:R-:W0:Y:S01]  /*1a6f0*/  LDCU UR36, c[0x0][0x3b0] ;  /* 0x00007600ff2477ac */ /* 0x000e220008000800 */
[----:B------:R-:W0:Y:S01]  /*1a700*/  S2R R19, SR_TID.X ;  /* 0x0000000000137919 */ /* 0x000e220000002100 */
[----:B------:R-:W0:Y:S01]  /*1a710*/  LDCU UR35, c[0x0][0x3b0] ;  /* 0x00007600ff2377ac */ /* 0x000e220008000800 */
        /* <DEDUP_REMOVED lines=25> */
[----:B--2---:R-:W2:Y:S01]  /*1a8b0*/  @P6 LDG.E.U8 R83, desc[UR20][R20.64] ;  /* 0x0000001414536981 */ /* 0x004ea2000c1e1100 */
[----:B------:R-:W-:-:S02]  /*1a8c0*/  PRMT R3, RZ, 0x7610, R3 ;  /* 0x00007610ff037816 */ /* 0x000fc40000000003 */
[----:B0-----:R-:W-:Y:S01]  /*1a8d0*/  SHF.R.U32.HI R19, RZ, 0x6, R19 ;  /* 0x00000006ff137819 */ /* 0x001fe20000011613 */
[----:B------:R-:W-:Y:S03]  /*1a8e0*/  STL [R1+0x1c74], R8 ;  /* 0x001c740801007387 */ /* 0x000fe60000100800 */
[----:B------:R-:W-:Y:S01]  /*1a8f0*/  SGXT.U32 R19, R19, 0x1 ;  /* 0x000000011313781a */ /* 0x000fe20000000000 */
[----:B------:R-:W3:Y:S04]  /*1a900*/  LDL R91, [R1+0x510] ;  /* 0x00051000015b7983 */ /* 0x000ee80000100800 */
[----:B------:R-:W3:Y:S04]  /*1a910*/  LDL R20, [R1+0x4bc] ;  /* 0x0004bc0001147983 */ /* 0x000ee80000100800 */
[----:B------:R-:W3:Y:S04]  /*1a920*/  LDL R21, [R1+0x4c0] ;  /* 0x0004c00001157983 */ /* 0x000ee80000100800 */
[----:B--2---:R-:W-:Y:S04]  /*1a930*/  STL [R1+0x106c], R83 ;  /* 0x00106c5301007387 */ /* 0x004fe80000100800 */
[----:B------:R0:W-:Y:S02]  /*1a940*/  STL.S16 [R1+0x1068], R3 ;  /* 0x0010680301007387 */ /* 0x0001e40000100600 */
[----:B0-----:R-:W0:Y:S01]  /*1a950*/  LDC R3, c[0x0][0x3a0] ;  /* 0x0000e800ff037b82 */ /* 0x001e220000000800 */
[----:B------:R-:W-:-:S04]  /*1a960*/  LOP3.LUT R83, R19, 0x18, RZ, 0xfc, !PT ;  /* 0x0000001813537812 */ /* 0x000fc800078efcff */
[----:B0-----:R-:W-:Y:S02]  /*1a970*/  ISETP.LT.AND P6, PT, R83, R3, P0 ;  /* 0x000000035300720c */ /* 0x001fe400007c1270 */
[----:B------:R-:W2:Y:S04]  /*1a980*/  LDL.LU R83, [R1+0x1e34] ;  /* 0x001e340001537983 */ /* 0x000ea80000300800 */
[----:B------:R-:W2:Y:S01]  /*1a990*/  LDL R3, [R1+0x1068] ;  /* 0x0010680001037983 */ /* 0x000ea20000100800 */
[----:B---3--:R-:W-:-:S04]  /*1a9a0*/  @P5 LOP3.LUT R21, R21, R20, RZ, 0x3c, !PT ;  /* 0x0000001415155212 */ /* 0x008fc800078e3cff */
[----:B------:R-:W-:-:S04]  /*1a9b0*/  @P5 LOP3.LUT R20, R21, R20, RZ, 0x3c, !PT ;  /* 0x0000001415145212 */ /* 0x000fc800078e3cff */
[----:B------:R-:W-:-:S05]  /*1a9c0*/  @P5 LOP3.LUT R21, R21, R20, RZ, 0x3c, !PT ;  /* 0x0000001415155212 */ /* 0x000fca00078e3cff */
[----:B--2---:R-:W2:Y:S04]  /*1a9d0*/  @P5 LDG.E.U8 R3, desc[UR20][R20.64] ;  /* 0x0000001414035981 */ /* 0x004ea8000c1e1100 */
[----:B--2---:R0:W-:Y:S04]  /*1a9e0*/  @P5 STL [R1+0x1068], R3 ;  /* 0x0010680301005387 */ /* 0x0041e80000100800 */
[----:B------:R-:W2:Y:S04]  /*1a9f0*/  LDL R20, [R1+0x4d4] ;  /* 0x0004d40001147983 */ /* 0x000ea80000100800 */
[----:B------:R-:W2:Y:S01]  /*1aa00*/  LDL R21, [R1+0x4d8] ;  /* 0x0004d80001157983 */ /* 0x000ea20000100800 */
[----:B0-----:R-:W0:Y:S01]  /*1aa10*/  LDC R3, c[0x0][0x3a0] ;  /* 0x0000e800ff037b82 */ /* 0x001e220000000800 */
[----:B------:R-:W-:-:S04]  /*1aa20*/  LOP3.LUT R19, R19, 0x20, RZ, 0xfc, !PT ;  /* 0x0000002013137812 */ /* 0x000fc800078efcff */
[----:B0-----:R-:W-:Y:S02]  /*1aa30*/  ISETP.LT.AND P5, PT, R19, R3, P0 ;  /* 0x000000031300720c */ /* 0x001fe400007a1270 */
[----:B--2---:R-:W-:-:S04]  /*1aa40*/  @P3 LOP3.LUT R21, R21, R20, RZ, 0x3c, !PT ;  /* 0x0000001415153212 */ /* 0x004fc800078e3cff */
[----:B------:R-:W-:-:S04]  /*1aa50*/  @P3 LOP3.LUT R20, R21, R20, RZ, 0x3c, !PT ;  /* 0x0000001415143212 */ /* 0x000fc800078e3cff */
[----:B------:R-:W-:-:S05]  /*1aa60*/  @P3 LOP3.LUT R21, R21, R20, RZ, 0x3c, !PT ;  /* 0x0000001415153212 */ /* 0x000fca00078e3cff */
[----:B------:R-:W2:Y:S01]  /*1aa70*/  @P3 LDG.E.U8 R35, desc[UR20][R20.64] ;  /* 0x0000001414233981 */ /* 0x000ea2000c1e1100 */
[----:B------:R-:W0:Y:S03]  /*1aa80*/  S2R R19, SR_TID.X ;  /* 0x0000000000137919 */ /* 0x000e260000002100 */
[----:B------:R-:W3:Y:S04]  /*1aa90*/  LDL R20, [R1+0x4f4] ;  /* 0x0004f40001147983 */ /* 0x000ee80000100800 */
[----:B------:R-:W3:Y:S01]  /*1aaa0*/  LDL R21, [R1+0x4f8] ;  /* 0x0004f80001157983 */ /* 0x000ee20000100800 */
[----:B------:R-:W-:Y:S02]  /*1aab0*/  PRMT R3, RZ, 0x7610, R3 ;  /* 0x00007610ff037816 */ /* 0x000fe40000000003 */
[----:B0-----:R-:W-:-:S04]  /*1aac0*/  SHF.R.U32.HI R19, RZ, 0x6, R19 ;  /* 0x00000006ff137819 */ /* 0x001fc80000011613 */
[----:B------:R-:W-:Y:S01]  /*1aad0*/  SGXT.U32 R19, R19, 0x1 ;  /* 0x000000011313781a */ /* 0x000fe20000000000 */
[----:B--2---:R0:W-:Y:S04]  /*1aae0*/  STL [R1+0x1064], R35 ;  /* 0x0010642301007387 */ /* 0x0041e80000100800 */
[----:B------:R2:W-:Y:S01]  /*1aaf0*/  STL.S16 [R1+0x1060], R3 ;  /* 0x0010600301007387 */ /* 0x0005e20000100600 */
[C---:B0-----:R-:W-:Y:S02]  /*1ab00*/  LOP3.LUT R35, R19.reuse, 0x28, RZ, 0xfc, !PT ;  /* 0x0000002813237812 */ /* 0x041fe400078efcff */
[----:B------:R-:W-:Y:S02]  /*1ab10*/  LOP3.LUT R19, R19, 0x30, RZ, 0xfc, !PT ;  /* 0x0000003013137812 */ /* 0x000fe400078efcff */
[-C--:B---3--:R-:W-:Y:S01]  /*1ab20*/  @P6 LOP3.LUT R21, R21, R20.reuse, RZ, 0x3c, !PT ;  /* 0x0000001415156212 */ /* 0x088fe200078e3cff */
[----:B--2---:R-:W0:Y:S03]  /*1ab30*/  LDC R3, c[0x0][0x3a0] ;  /* 0x0000e800ff037b82 */ /* 0x004e260000000800 */
[----:B------:R-:W2:Y:S01]  /*1ab40*/  LDL R19, [R1+0x1060] ;  /* 0x0010600001137983 */ /* 0x000ea20000100800 */
[----:B------:R-:W-:-:S04]  /*1ab50*/  @P6 LOP3.LUT R20, R21, R20, RZ, 0x3c, !PT ;  /* 0x0000001415146212 */ /* 0x000fc800078e3cff */
[----:B------:R-:W-:-:S05]  /*1ab60*/  @P6 LOP3.LUT R21, R21, R20, RZ, 0x3c, !PT ;  /* 0x0000001415156212 */ /* 0x000fca00078e3cff */
[----:B--2---:R-:W2:Y:S01]  /*1ab70*/  @P6 LDG.E.U8 R19, desc[UR20][R20.64] ;  /* 0x0000001414136981 */ /* 0x004ea2000c1e1100 */
[----:B0-----:R-:W-:-:S03]  /*1ab80*/  ISETP.LT.AND P3, PT, R35, R3, P0 ;  /* 0x000000032300720c */ /* 0x001fc60000761270 */
[----:B------:R-:W3:Y:S04]  /*1ab90*/  LDL.LU R35, [R1+0x1e30] ;  /* 0x001e300001237983 */ /* 0x000ee80000300800 */
[----:B--2---:R0:W-:Y:S04]  /*1aba0*/  @P6 STL [R1+0x1060], R19 ;  /* 0x0010601301006387 */ /* 0x0041e80000100800 */
[----:B------:R-:W2:Y:S01]  /*1abb0*/  LDL R21, [R1+0x50c] ;  /* 0x00050c0001157983 */ /* 0x000ea20000100800 */
[----:B0-----:R-:W0:Y:S02]  /*1abc0*/  S2R R19, SR_TID.X ;  /* 0x0000000000137919 */ /* 0x001e240000002100 */
[----:B0-----:R-:W-:-:S04]  /*1abd0*/  SHF.R.U32.HI R19, RZ, 0x6, R19 ;  /* 0x00000006ff137819 */ /* 0x001fc80000011613 */
[----:B------:R-:W-:-:S04]  /*1abe0*/  SGXT.U32 R19, R19, 0x1 ;  /* 0x000000011313781a */ /* 0x000fc80000000000 */
[----:B------:R-:W-:-:S04]  /*1abf0*/  LOP3.LUT R20, R19, 0x30, RZ, 0xfc, !PT ;  /* 0x0000003013147812 */ /* 0x000fc800078efcff */
[----:B------:R-:W-:Y:S01]  /*1ac00*/  ISETP.LT.AND P6, PT, R20, R3, P0 ;  /* 0x000000031400720c */ /* 0x000fe200007c1270 */
[----:B------:R-:W-:Y:S01]  /*1ac10*/  @P5 IMAD.MOV.U32 R20, RZ, RZ, R91 ;  /* 0x000000ffff145224 */ /* 0x000fe200078e005b */
[----:B------:R-:W-:Y:S01]  /*1ac20*/  PRMT R3, RZ, 0x7610, R3 ;  /* 0x00007610ff037816 */ /* 0x000fe20000000003 */
[----:B------:R-:W3:Y:S04]  /*1ac30*/  LDL R91, [R1+0x1630] ;  /* 0x00163000015b7983 */ /* 0x000ee80000100800 */
[----:B--2---:R-:W2:Y:S04]  /*1ac40*/  @P5 LDG.E.U8 R38, desc[UR20][R20.64] ;  /* 0x0000001414265981 */ /* 0x004ea8000c1e1100 */
        /* <DEDUP_REMOVED lines=17> */
[----:B------:R-:W-:-:S02]  /*1ad60*/  LOP3.LUT R19, R19, 0x40, RZ, 0xfc, !PT ;  /* 0x0000004013137812 */ /* 0x000fc400078efcff */
[----:B--2---:R-:W-:-:S04]  /*1ad70*/  @P6 LOP3.LUT R21, R21, R20, RZ, 0x3c, !PT ;  /* 0x0000001415156212 */ /* 0x004fc800078e3cff */
[----:B------:R-:W-:-:S04]  /*1ad80*/  @P6 LOP3.LUT R20, R21, R20, RZ, 0x3c, !PT ;  /* 0x0000001415146212 */ /* 0x000fc800078e3cff */
[----:B------:R-:W-:-:S05]  /*1ad90*/  @P6 LOP3.LUT R21, R21, R20, RZ, 0x3c, !PT ;  /* 0x0000001415156212 */ /* 0x000fca00078e3cff */
[----:B------:R-:W2:Y:S01]  /*1ada0*/  @P6 LDG.E.U8 R16, desc[UR20][R20.64] ;  /* 0x0000001414106981 */ /* 0x000ea2000c1e1100 */
[----:B0-----:R-:W-:Y:S02]  /*1adb0*/  ISETP.LT.AND P3, PT, R19, R3, P0 ;  /* 0x000000031300720c */ /* 0x001fe40000761270 */
[----:B------:R-:W0:Y:S01]  /*1adc0*/  S2R R19, SR_TID.X ;  /* 0x0000000000137919 */ /* 0x000e220000002100 */
[----:B------:R-:W-:Y:S01]  /*1add0*/  PRMT R3, RZ, 0x7610, R3 ;  /* 0x00007610ff037816 */ /* 0x000fe20000000003 */
[----:B------:R-:W3:Y:S04]  /*1ade0*/  LDL R20, [R1+0x564] ;  /* 0x0005640001147983 */ /* 0x000ee80000100800 */
[----:B------:R-:W3:Y:S01]  /*1adf0*/  LDL R21, [R1+0x568] ;  /* 0x0005680001157983 */ /* 0x000ee20000100800 */
[----:B0-----:R-:W-:-:S04]  /*1ae00*/  SHF.R.U32.HI R19, RZ, 0x6, R19 ;  /* 0x00000006ff137819 */ /* 0x001fc80000011613 */
[----:B------:R-:W-:Y:S01]  /*1ae10*/  SGXT.U32 R19, R19, 0x1 ;  /* 0x000000011313781a */ /* 0x000fe20000000000 */
        /* <DEDUP_REMOVED lines=38> */
[----:B------:R-:W3:Y:S01]  /*1b080*/  LDL.LU R89, [R1+0x1e24] ;  /* 0x001e240001597983 */ /* 0x000ee20000300800 */
[----:B------:R-:W-:-:S03]  /*1b090*/  PRMT R81, RZ, 0x7610, R81 ;  /* 0x00007610ff517816 */ /* 0x000fc60000000051 */
        /* <DEDUP_REMOVED lines=27> */
[----:B------:R-:W-:Y:S01]  /*1b250*/  PRMT R36, RZ, 0x7610, R36 ;  /* 0x00007610ff247816 */ /* 0x000fe20000000024 */
        /* <DEDUP_REMOVED lines=61> */
[----:B------:R-:W-:-:S05]  /*1b630*/  @P5 IMAD.MOV.U32 R20, RZ, RZ, R91 ;  /* 0x000000ffff145224 */ /* 0x000fca00078e005b */
[----:B--2---:R-:W2:Y:S01]  /*1b640*/  @P5 LDG.E.U8 R76, desc[UR20][R20.64] ;  /* 0x00000014144c5981 */ /* 0x004ea2000c1e1100 */
[----:B------:R-:W-:-:S03]  /*1b650*/  PRMT R3, RZ, 0x7610, R3 ;  /* 0x00007610ff037816 */ /* 0x000fc60000000003 */
[----:B------:R-:W3:Y:S04]  /*1b660*/  LDL R20, [R1+0x4c4] ;  /* 0x0004c40001147983 */ /* 0x000ee80000100800 */
[----:B------:R-:W3:Y:S01]  /*1b670*/  LDL R21, [R1+0x4c8] ;  /* 0x0004c80001157983 */ /* 0x000ee20000100800 */
[----:B------:R-:W-:-:S03]  /*1b680*/  LOP3.LUT R91, R19, 0x1a, RZ, 0xfc, !PT ;  /* 0x0000001a135b7812 */ /* 0x000fc600078efcff */
[----:B--2---:R0:W-:Y:S04]  /*1b690*/  STL [R1+0x1030], R76 ;  /* 0x0010304c01007387 */ /* 0x0041e80000100800 */
[----:B0-----:R-:W2:Y:S04]  /*1b6a0*/  LDL R76, [R1+0x550] ;  /* 0x00055000014c7983 */ /* 0x001ea80000100800 */
[----:B------:R0:W-:Y:S02]  /*1b6b0*/  STL.S16 [R1+0x1028], R3 ;  /* 0x0010280301007387 */ /* 0x0001e40000100600 */
[----:B0-----:R-:W0:Y:S02]  /*1b6c0*/  LDC R3, c[0x0][0x3a0] ;  /* 0x0000e800ff037b82 */ /* 0x001e240000000800 */
[----:B0-----:R-:W-:-:S02]  /*1b6d0*/  ISETP.LT.AND P5, PT, R91, R3, P0 ;  /* 0x000000035b00720c */ /* 0x001fc400007a1270 */
        /* <DEDUP_REMOVED lines=226> */
[----:B------:R-:W3:Y:S04]  /*1c500*/  LDL R74, [R1+0x558] ;  /* 0x00055800014a7983 */ /* 0x000ee80000100800 */
        /* <DEDUP_REMOVED lines=18> */
[----:B------:R-:W2:Y:S01]  /*1c630*/  LDL R3, [R1+0xfe0] ;  /* 0x000fe00001037983 */ /* 0x000ea20000100800 */
[----:B---3--:R-:W-:-:S03]  /*1c640*/  @P3 LOP3.LUT R21, R21, R20, RZ, 0x3c, !PT ;  /* 0x0000001415153212 */ /* 0x008fc600078e3cff */
[----:B------:R-:W3:Y:S01]  /*1c650*/  LDL R76, [R1+0x1640] ;  /* 0x00164000014c7983 */ /* 0x000ee20000100800 */
        /* <DEDUP_REMOVED lines=40> */
[----:B--2---:R0:W2:Y:S04]  /*1c8e0*/  @P3 LDG.E.U8 R45, desc[UR20][R20.64] ;  /* 0x00000014142d3981 */ /* 0x0040a8000c1e1100 */
[----:B------:R-:W2:Y:S01]  /*1c8f0*/  LDL R21, [R1+0x574] ;  /* 0x0005740001157983 */ /* 0x000ea20000100800 */
[----:B0-----:R-:W-:Y:S01]  /*1c900*/  @P6 IMAD.MOV.U32 R20, RZ, RZ, R22 ;  /* 0x000000ffff146224 */ /* 0x001fe200078e0016 */
[----:B------:R-:W-:-:S04]  /*1c910*/  LOP3.LUT R74, R19, 0x4c, RZ, 0xfc, !PT ;  /* 0x0000004c134a7812 */ /* 0x000fc800078efcff */
[----:B------:R-:W-:Y:S02]  /*1c920*/  ISETP.LT.AND P3, PT, R74, R3, P0 ;  /* 0x000000034a00720c */ /* 0x000fe40000761270 */
[----:B------:R-:W-:Y:S01]  /*1c930*/  LOP3.LUT R74, R19, 0x54, RZ, 0xfc, !PT ;  /* 0x00000054134a7812 */ /* 0x000fe200078efcff */
[----:B--2---:R0:W2:Y:S02]  /*1c940*/  @P6 LDG.E.U8 R2, desc[UR20][R20.64] ;  /* 0x0000001414026981 */ /* 0x0040a4000c1e1100 */
[----:B0-----:R-:W-:Y:S02]  /*1c950*/  @P5 IMAD.MOV.U32 R20, RZ, RZ, R61 ;  /* 0x000000ffff145224 */ /* 0x001fe400078e003d */
[----:B------:R-:W-:-:S05]  /*1c960*/  @P5 IMAD.MOV.U32 R21, RZ, RZ, R76 ;  /* 0x000000ffff155224 */ /* 0x000fca00078e004c */
[----:B------:R0:W3:Y:S01]  /*1c970*/  @P5 LDG.E.U8 R54, desc[UR20][R20.64] ;  /* 0x0000001414365981 */ /* 0x0000e2000c1e1100 */
[----:B------:R-:W-:Y:S02]  /*1c980*/  ISETP.LT.AND P6, PT, R74, R3, P0 ;  /* 0x000000034a00720c */ /* 0x000fe400007c1270 */
[----:B------:R-:W-:-:S04]  /*1c990*/  LOP3.LUT R61, R19, 0x5c, RZ, 0xfc, !PT ;  /* 0x0000005c133d7812 */ /* 0x000fc800078efcff */
[----:B------:R-:W-:Y:S01]  /*1c9a0*/  ISETP.LT.AND P5, PT, R61, R3, P0 ;  /* 0x000000033d00720c */ /* 0x000fe200007a1270 */
[----:B0-----:R-:W-:Y:S02]  /*1c9b0*/  @P3 IMAD.MOV.U32 R20, RZ, RZ, R63 ;  /* 0x000000ffff143224 */ /* 0x001fe400078e003f */
[----:B------:R-:W-:-:S05]  /*1c9c0*/  @P3 IMAD.MOV.U32 R21, RZ, RZ, R59 ;  /* 0x000000ffff153224 */ /* 0x000fca00078e003b */
[----:B------:R0:W4:Y:S02]  /*1c9d0*/  @P3 LDG.E.U8 R58, desc[UR20][R20.64] ;  /* 0x00000014143a3981 */ /* 0x000124000c1e1100 */
[----:B0-----:R-:W-:Y:S02]  /*1c9e0*/  @P6 IMAD.MOV.U32 R20, RZ, RZ, R56 ;  /* 0x000000ffff146224 */ /* 0x001fe400078e0038 */
[----:B------:R-:W-:-:S05]  /*1c9f0*/  @P6 IMAD.MOV.U32 R21, RZ, RZ, R57 ;  /* 0x000000ffff156224 */ /* 0x000fca00078e0039 */
[----:B------:R0:W4:Y:S04]  /*1ca00*/  @P6 LDG.E.U8 R55, desc[UR20][R20.64] ;  /* 0x0000001414376981 */ /* 0x000128000c1e1100 */
[----:B------:R1:W-:Y:S01]  /*1ca10*/  STL [R1+0xfd4], R45 ;  /* 0x000fd42d01007387 */ /* 0x0003e20000100800 */
[----:B0-----:R-:W-:Y:S02]  /*1ca20*/  @P5 IMAD.MOV.U32 R20, RZ, RZ, R52 ;  /* 0x000000ffff145224 */ /* 0x001fe400078e0034 */
[----:B------:R-:W-:Y:S01]  /*1ca30*/  @P5 IMAD.MOV.U32 R21, RZ, RZ, R53 ;  /* 0x000000ffff155224 */ /* 0x000fe200078e0035 */
[----:B-1----:R-:W4:Y:S04]  /*1ca40*/  LDL.LU R45, [R1+0xe4] ;  /* 0x0000e400012d7983 */ /* 0x002f280000300800 */
[----:B------:R0:W4:Y:S04]  /*1ca50*/  @P5 LDG.E.U8 R49, desc[UR20][R20.64] ;  /* 0x0000001414315981 */ /* 0x000128000c1e1100 */
[----:B------:R-:W5:Y:S04]  /*1ca60*/  LDL.LU R22, [R1+0xec] ;  /* 0x0000ec0001167983 */ /* 0x000f680000300800 */
[----:B--2---:R-:W-:Y:S04]  /*1ca70*/  STL [R1+0xfd0], R2 ;  /* 0x000fd00201007387 */ /* 0x004fe80000100800 */
[----:B---3--:R1:W-:Y:S02]  /*1ca80*/  STL [R1+0xfcc], R54 ;  /* 0x000fcc3601007387 */ /* 0x0083e40000100800 */
[----:B-1----:R-:W-:-:S04]  /*1ca90*/  LOP3.LUT R54, R19, 0x64, RZ, 0xfc, !PT ;  /* 0x0000006413367812 */ /* 0x002fc800078efcff */
[----:B------:R-:W-:Y:S02]  /*1caa0*/  ISETP.LT.AND P3, PT, R54, R3, P0 ;  /* 0x000000033600720c */ /* 0x000fe40000761270 */
[----:B------:R-:W-:-:S04]  /*1cab0*/  LOP3.LUT R54, R19, 0x6c, RZ, 0xfc, !PT ;  /* 0x0000006c13367812 */ /* 0x000fc800078efcff */
[----:B------:R-:W-:-:S07]  /*1cac0*/  ISETP.LT.AND P6, PT, R54, R3, P0 ;  /* 0x000000033600720c */ /* 0x000fce00007c1270 */
[----:B0-----:R-:W-:Y:S02]  /*1cad0*/  @P3 IMAD.MOV.U32 R20, RZ, RZ, R34 ;  /* 0x000000ffff143224 */ /* 0x001fe400078e0022 */
[----:B------:R-:W-:-:S05]  /*1cae0*/  @P3 IMAD.MOV.U32 R21, RZ, RZ, R39 ;  /* 0x000000ffff153224 */ /* 0x000fca00078e0027 */
[----:B------:R0:W2:Y:S02]  /*1caf0*/  @P3 LDG.E.U8 R24, desc[UR20][R20.64] ;  /* 0x0000001414183981 */ /* 0x0000a4000c1e1100 */
[----:B0-----:R-:W-:Y:S02]  /*1cb00*/  @P6 IMAD.MOV.U32 R20, RZ, RZ, R50 ;  /* 0x000000ffff146224 */ /* 0x001fe400078e0032 */
[----:B------:R-:W-:-:S05]  /*1cb10*/  @P6 IMAD.MOV.U32 R21, RZ, RZ, R51 ;  /* 0x000000ffff156224 */ /* 0x000fca00078e0033 */
[----:B------:R0:W3:Y:S01]  /*1cb20*/  @P6 LDG.E.U8 R23, desc[UR20][R20.64] ;  /* 0x0000001414176981 */ /* 0x0000e2000c1e1100 */
[----:B----4-:R-:W-:-:S03]  /*1cb30*/  ISETP.GE.AND P5, PT, R45, RZ, PT ;  /* 0x000000ff2d00720c */ /* 0x010fc60003fa6270 */
[----:B------:R1:W-:Y:S04]  /*1cb40*/  STL [R1+0xfbc], R49 ;  /* 0x000fbc3101007387 */ /* 0x0003e80000100800 */
[----:B-1----:R-:W4:Y:S04]  /*1cb50*/  LDL.LU R49, [R1+0xf4] ;  /* 0x0000f40001317983 */ /* 0x002f280000300800 */
[----:B------:R-:W2:Y:S04]  /*1cb60*/  LDL.LU R45, [R1+0x104] ;  /* 0x00010400012d7983 */ /* 0x000ea80000300800 */
[----:B------:R-:W2:Y:S04]  /*1cb70*/  LDL R39, [R1+0x4b4] ;  /* 0x0004b40001277983 */ /* 0x000ea80000100800 */
[----:B------:R-:W2:Y:S01]  /*1cb80*/  LDL R34, [R1+0x4b8] ;  /* 0x0004b80001227983 */ /* 0x000ea20000100800 */
[----:B-----5:R-:W-:-:S02]  /*1cb90*/  ISETP.GE.AND P3, PT, R22, RZ, PT ;  /* 0x000000ff1600720c */ /* 0x020fc40003f66270 */
[C---:B------:R-:W-:Y:S01]  /*1cba0*/  LOP3.LUT R22, R19.reuse, 0x74, RZ, 0xfc, !PT ;  /* 0x0000007413167812 */ /* 0x040fe200078efcff */
[----:B------:R-:W-:Y:S03]  /*1cbb0*/  STL [R1+0xfc8], R58 ;  /* 0x000fc83a01007387 */ /* 0x000fe60000100800 */
[-C--:B------:R-:W-:Y:S02]  /*1cbc0*/  ISETP.LT.AND P2, PT, R22, R3.reuse, P0 ;  /* 0x000000031600720c */ /* 0x080fe40000741270 */
[C---:B0-----:R-:W-:Y:S01]  /*1cbd0*/  LOP3.LUT R21, R19.reuse, 0x7c, RZ, 0xfc, !PT ;  /* 0x0000007c13157812 */ /* 0x041fe200078efcff */
[----:B------:R-:W-:Y:S01]  /*1cbe0*/  @!P5 IMAD.MOV R11, RZ, RZ, -R11 ;  /* 0x000000ffff0bd224 */ /* 0x000fe200078e0a0b */
[----:B------:R-:W-:Y:S02]  /*1cbf0*/  LOP3.LUT R20, R19, 0x6, RZ, 0xfc, !PT ;  /* 0x0000000613147812 */ /* 0x000fe400078efcff */
[-C--:B------:R-:W-:Y:S01]  /*1cc00*/  ISETP.LT.AND P5, PT, R21, R3.reuse, P0 ;  /* 0x000000031500720c */ /* 0x080fe200007a1270 */
[----:B------:R-:W-:Y:S01]  /*1cc10*/  @!P3 IMAD.MOV R12, RZ, RZ, -R12 ;  /* 0x000000ffff0cb224 */ /* 0x000fe200078e0a0c */
[----:B------:R-:W-:Y:S01]  /*1cc20*/  ISETP.LT.AND P3, PT, R20, R3, P0 ;  /* 0x000000031400720c */ /* 0x000fe20000761270 */
[----:B---3--:R0:W-:Y:S04]  /*1cc30*/  STL [R1+0xfb8], R23 ;  /* 0x000fb81701007387 */ /* 0x0081e80000100800 */
[----:B------:R-:W3:Y:S04]  /*1cc40*/  LDL R22, [R1+0x1668] ;  /* 0x0016680001167983 */ /* 0x000ee80000100800 */
[----:B0-----:R-:W3:Y:S01]  /*1cc50*/  LDL R23, [R1+0x1664] ;  /* 0x0016640001177983 */ /* 0x001ee20000100800 */
[----:B------:R-:W-:-:S02]  /*1cc60*/  @P2 IMAD.MOV.U32 R20, RZ, RZ, R47 ;  /* 0x000000ffff142224 */ /* 0x000fc400078e002f */
[----:B------:R-:W-:-:S05]  /*1cc70*/  @P2 IMAD.MOV.U32 R21, RZ, RZ, R48 ;  /* 0x000000ffff152224 */ /* 0x000fca00078e0030 */
[----:B------:R0:W5:Y:S02]  /*1cc80*/  @P2 LDG.E.U8 R46, desc[UR20][R20.64] ;  /* 0x00000014142e2981 */ /* 0x000164000c1e1100 */
[----:B0-----:R-:W-:Y:S02]  /*1cc90*/  @P5 IMAD.MOV.U32 R20, RZ, RZ, R43 ;  /* 0x000000ffff145224 */ /* 0x001fe400078e002b */
[----:B------:R-:W-:-:S05]  /*1cca0*/  @P5 IMAD.MOV.U32 R21, RZ, RZ, R44 ;  /* 0x000000ffff155224 */ /* 0x000fca00078e002c */
[----:B------:R2:W5:Y:S02]  /*1ccb0*/  @P5 LDG.E.U8 R42, desc[UR20][R20.64] ;  /* 0x00000014142a5981 */ /* 0x000564000c1e1100 */
[----:B--2---:R-:W-:Y:S02]  /*1ccc0*/  @P3 IMAD.MOV.U32 R20, RZ, RZ, R34 ;  /* 0x000000ffff143224 */ /* 0x004fe400078e0022 */
[----:B------:R-:W-:-:S05]  /*1ccd0*/  @P3 IMAD.MOV.U32 R21, RZ, RZ, R39 ;  /* 0x000000ffff153224 */ /* 0x000fca00078e0027 */
[----:B------:R0:W2:Y:S01]  /*1cce0*/  @P3 LDG.E.U8 R26, desc[UR20][R20.64] ;  /* 0x00000014141a3981 */ /* 0x0000a2000c1e1100 */
[----:B------:R-:W-:-:S13]  /*1ccf0*/  ISETP.GT.AND P5, PT, R3, UR15, P0 ;  /* 0x0000000f03007c0c */ /* 0x000fda00087a4270 */
[----:B---3--:R1:W3:Y:S01]  /*1cd00*/  @P5 LDG.E.U8 R5, desc[UR20][R22.64] ;  /* 0x0000001416055981 */ /* 0x0082e2000c1e1100 */
[----:B----4-:R-:W-:-:S03]  /*1cd10*/  ISETP.GE.AND P6, PT, R49, RZ, PT ;  /* 0x000000ff3100720c */ /* 0x010fc60003fc6270 */
[----:B------:R-:W-:Y:S04]  /*1cd20*/  STL [R1+0xfc4], R55 ;  /* 0x000fc43701007387 */ /* 0x000fe80000100800 */
[----:B------:R4:W-:Y:S04]  /*1cd30*/  STL [R1+0xfc0], R24 ;  /* 0x000fc01801007387 */ /* 0x0009e80000100800 */
[----:B----4-:R-:W4:Y:S02]  /*1cd40*/  LDL.LU R24, [R1+0x100] ;  /* 0x0001000001187983 */ /* 0x010f240000300800 */
[----:B------:R-:W-:Y:S01]  /*1cd50*/  @!P6 IMAD.MOV R13, RZ, RZ, -R13 ;  /* 0x000000ffff0de224 */ /* 0x000fe200078e0a0d */
[----:B0-----:R-:W-:Y:S01]  /*1cd60*/  PRMT R21, RZ, 0x7610, R21 ;  /* 0x00007610ff157816 */ /* 0x001fe20000000015 */
[----:B--2---:R0:W-:Y:S02]  /*1cd70*/  STL [R1+0xfac], R26 ;  /* 0x000fac1a01007387 */ /* 0x0041e40000100800 */
[----:B0-----:R-:W-:-:S04]  /*1cd80*/  LOP3.LUT R26, R19, 0x16, RZ, 0xfc, !PT ;  /* 0x00000016131a7812 */ /* 0x001fc800078efcff */
[----:B------:R-:W-:-:S13]  /*1cd90*/  ISETP.LT.AND P6, PT, R26, R3, P0 ;  /* 0x000000031a00720c */ /* 0x000fda00007c1270 */
[----:B-1----:R-:W-:Y:S02]  /*1cda0*/  @P6 IMAD.MOV.U32 R22, RZ, RZ, R67 ;  /* 0x000000ffff166224 */ /* 0x002fe400078e0043 */
[----:B------:R-:W-:-:S05]  /*1cdb0*/  @P6 IMAD.MOV.U32 R23, RZ, RZ, R65 ;  /* 0x000000ffff176224 */ /* 0x000fca00078e0041 */
[----:B------:R0:W2:Y:S04]  /*1cdc0*/  @P6 LDG.E.U8 R21, desc[UR20][R22.64] ;  /* 0x0000001416156981 */ /* 0x0000a8000c1e1100 */
[----:B---3--:R-:W-:Y:S04]  /*1cdd0*/  STL [R1+0xfa8], R5 ;  /* 0x000fa80501007387 */ /* 0x008fe80000100800 */
[----:B------:R-:W3:Y:S04]  /*1cde0*/  LDL R43, [R1+0x166c] ;  /* 0x00166c00012b7983 */ /* 0x000ee80000100800 */
[----:B-----5:R1:W-:Y:S04]  /*1cdf0*/  STL [R1+0xfb0], R42 ;  /* 0x000fb02a01007387 */ /* 0x0203e80000100800 */
[----:B-1----:R-:W5:Y:S01]  /*1ce00*/  LDL R42, [R1+0x1670] ;  /* 0x00167000012a7983 */ /* 0x002f620000100800 */
[----:B------:R-:W-:-:S02]  /*1ce10*/  ISETP.GE.AND P2, PT, R45, RZ, PT ;  /* 0x000000ff2d00720c */ /* 0x000fc40003f46270 */
[----:B------:R-:W-:Y:S02]  /*1ce20*/  ISETP.NE.AND P3, PT, RZ, UR17, PT ;  /* 0x00000011ff007c0c */ /* 0x000fe4000bf65270 */
[----:B------:R-:W-:Y:S01]  /*1ce30*/  LOP3.LUT R20, RZ, UR17, RZ, 0x33, !PT ;  /* 0x00000011ff147c12 */ /* 0x000fe2000f8e33ff */
[----:B------:R-:W-:Y:S01]  /*1ce40*/  STL [R1+0xfb4], R46 ;  /* 0x000fb42e01007387 */ /* 0x000fe20000100800 */
[----:B0-----:R-:W-:Y:S01]  /*1ce50*/  LOP3.LUT R22, R19, 0x26, RZ, 0xfc, !PT ;  /* 0x0000002613167812 */ /* 0x001fe200078efcff */
[----:B------:R-:W0:Y:S01]  /*1ce60*/  LDCU UR17, c[0x0][0x3b0] ;  /* 0x00007600ff1177ac */ /* 0x000e220008000800 */
[----:B------:R-:W-:-:S05]  /*1ce70*/  SEL R5, R20, R60, !P3 ;  /* 0x0000003c14057207 */ /* 0x000fca0005800000 */
[----:B------:R-:W-:Y:S02]  /*1ce80*/  IMAD R5, R5, UR16, RZ ;  /* 0x0000001005057c24 */ /* 0x000fe4000f8e02ff */
[----:B------:R-:W-:Y:S01]  /*1ce90*/  @!P2 IMAD.MOV R14, RZ, RZ, -R14 ;  /* 0x000000ffff0ea224 */ /* 0x000fe200078e0a0e */
[----:B------:R-:W-:Y:S02]  /*1cea0*/  ISETP.GT.AND P2, PT, R3, UR22, P0 ;  /* 0x0000001603007c0c */ /* 0x000fe40008744270 */
[----:B------:R-:W-:Y:S01]  /*1ceb0*/  PRMT R9, RZ, 0x7610, R9 ;  /* 0x00007610ff097816 */ /* 0x000fe20000000009 */
[----:B------:R1:W-:Y:S01]  /*1cec0*/  STL [R1+0x19c], R5 ;  /* 0x00019c0501007387 */ /* 0x0003e20000100800 */
[----:B----4-:R-:W-:Y:S01]  /*1ced0*/  ISETP.GE.AND P5, PT, R24, RZ, PT ;  /* 0x000000ff1800720c */ /* 0x010fe20003fa6270 */
[----:B------:R-:W4:Y:S01]  /*1cee0*/  LDCU UR16, c[0x0][0x3b0] ;  /* 0x00007600ff1077ac */ /* 0x000f220008000800 */
[----:B------:R-:W-:Y:S02]  /*1cef0*/  SEL R24, R20, R62, !P3 ;  /* 0x0000003e14187207 */ /* 0x000fe40005800000 */
[----:B------:R-:W-:-:S03]  /*1cf00*/  ISETP.LT.AND P6, PT, R22, R3, P0 ;  /* 0x000000031600720c */ /* 0x000fc600007c1270 */
[----:B-1----:R-:W-:Y:S01]  /*1cf10*/  IMAD R5, R24, UR62, RZ ;  /* 0x0000003e18057c24 */ /* 0x002fe2000f8e02ff */
[----:B--2---:R1:W-:Y:S01]  /*1cf20*/  STL [R1+0xfa4], R21 ;  /* 0x000fa41501007387 */ /* 0x0043e20000100800 */
[----:B---3--:R-:W-:Y:S01]  /*1cf30*/  @P2 IMAD.MOV.U32 R23, RZ, RZ, R43 ;  /* 0x000000ffff172224 */ /* 0x008fe200078e002b */
[C---:B-1----:R-:W-:Y:S02]  /*1cf40*/  SEL R21, R20.reuse, R64, !P3 ;  /* 0x0000004014157207 */ /* 0x042fe40005800000 */
[----:B------:R1:W-:Y:S01]  /*1cf50*/  STL [R1+0x220], R5 ;  /* 0x0002200501007387 */ /* 0x0003e20000100800 */
[----:B-----5:R-:W-:Y:S01]  /*1cf60*/  @P2 IMAD.MOV.U32 R22, RZ, RZ, R42 ;  /* 0x000000ffff162224 */ /* 0x020fe200078e002a */
[----:B------:R-:W-:Y:S01]  /*1cf70*/  PRMT R24, RZ, 0x7610, R24 ;  /* 0x00007610ff187816 */ /* 0x000fe20000000018 */
[----:B------:R-:W-:Y:S01]  /*1cf80*/  IMAD R21, R21, UR61, RZ ;  /* 0x0000003d15157c24 */ /* 0x000fe2000f8e02ff */
[----:B-1----:R-:W-:Y:S01]  /*1cf90*/  SEL R5, R20, R66, !P3 ;  /* 0x0000004214057207 */ /* 0x002fe20005800000 */
[----:B------:R-:W-:Y:S01]  /*1cfa0*/  @!P5 IMAD.MOV R15, RZ, RZ, -R15 ;  /* 0x000000ffff0fd224 */ /* 0x000fe200078e0a0f */
[----:B------:R1:W2:Y:S01]  /*1cfb0*/  @P2 LDG.E.U8 R41, desc[UR20][R22.64] ;  /* 0x0000001416292981 */ /* 0x0002a2000c1e1100 */
[----:B------:R-:W-:Y:S01]  /*1cfc0*/  PRMT R8, RZ, 0x7610, R8 ;  /* 0x00007610ff087816 */ /* 0x000fe20000000008 */
[----:B------:R-:W3:Y:S02]  /*1cfd0*/  LDCU UR62, c[0x0][0x3b0] ;  /* 0x00007600ff3e77ac */ /* 0x000ee40008000800 */
[----:B------:R5:W-:Y:S01]  /*1cfe0*/  STL [R1+0x198], R21 ;  /* 0x0001981501007387 */ /* 0x000be20000100800 */
[----:B------:R-:W-:Y:S01]  /*1cff0*/  PRMT R7, RZ, 0x7610, R7 ;  /* 0x00007610ff077816 */ /* 0x000fe20000000007 */
[----:B------:R-:W0:Y:S02]  /*1d000*/  LDCU UR61, c[0x0][0x3b0] ;  /* 0x00007600ff3d77ac */ /* 0x000e240008000800 */
[----:B------:R-:W2:Y:S01]  /*1d010*/  LDL R26, [R1+0x1678] ;  /* 0x00167800011a7983 */ /* 0x000ea20000100800 */
[----:B-1----:R-:W-:-:S02]  /*1d020*/  @P6 IMAD.MOV.U32 R22, RZ, RZ, R71 ;  /* 0x000000ffff166224 */ /* 0x002fc400078e0047 */
[----:B------:R-:W-:Y:S01]  /*1d030*/  @P6 IMAD.MOV.U32 R23, RZ, RZ, R69 ;  /* 0x000000ffff176224 */ /* 0x000fe200078e0045 */
[----:B------:R-:W3:Y:S04]  /*1d040*/  LDL R39, [R1+0x1674] ;  /* 0x0016740001277983 */ /* 0x000ee80000100800 */
[----:B------:R1:W4:Y:S01]  /*1d050*/  @P6 LDG.E.U8 R40, desc[UR20][R22.64] ;  /* 0x0000001416286981 */ /* 0x000322000c1e1100 */
[C---:B-----5:R-:W-:Y:S01]  /*1d060*/  SEL R21, R20.reuse, R68, !P3 ;  /* 0x0000004414157207 */ /* 0x060fe20005800000 */
[----:B------:R-:W-:Y:S01]  /*1d070*/  IMAD R5, R5, UR60, RZ ;  /* 0x0000003c05057c24 */ /* 0x000fe2000f8e02ff */
[----:B------:R-:W-:Y:S02]  /*1d080*/  ISETP.GT.AND P2, PT, R3, UR23, P0 ;  /* 0x0000001703007c0c */ /* 0x000fe40008744270 */
[----:B------:R-:W-:Y:S01]  /*1d090*/  PRMT R6, RZ, 0x7610, R6 ;  /* 0x00007610ff067816 */ /* 0x000fe20000000006 */
[----:B------:R-:W-:Y:S01]  /*1d0a0*/  IMAD R21, R21, UR59, RZ ;  /* 0x0000003b15157c24 */ /* 0x000fe2000f8e02ff */
[----:B------:R5:W-:Y:S01]  /*1d0b0*/  STL [R1+0x218], R5 ;  /* 0x0002180501007387 */ /* 0x000be20000100800 */
[----:B------:R-:W-:Y:S01]  /*1d0c0*/  ISETP.GT.AND P5, PT, R3, UR24, P0 ;  /* 0x0000001803007c0c */ /* 0x000fe200087a4270 */
[----:B------:R-:W0:Y:S02]  /*1d0d0*/  LDCU UR60, c[0x0][0x3b0] ;  /* 0x00007600ff3c77ac */ /* 0x000e240008000800 */
[----:B------:R5:W-:Y:S01]  /*1d0e0*/  STL [R1+0x194], R21 ;  /* 0x0001941501007387 */ /* 0x000be20000100800 */
[----:B-1----:R-:W-:Y:S01]  /*1d0f0*/  LOP3.LUT R22, R19, 0x36, RZ, 0xfc, !PT ;  /* 0x0000003613167812 */ /* 0x002fe200078efcff */
[----:B------:R-:W1:Y:S02]  /*1d100*/  LDCU UR59, c[0x0][0x3b0] ;  /* 0x00007600ff3b77ac */ /* 0x000e640008000800 */
[----:B------:R-:W4:Y:S01]  /*1d110*/  LDL.LU R34, [R1+0x128] ;  /* 0x0001280001227983 */ /* 0x000f220000300800 */
[----:B-----5:R-:W-:-:S02]  /*1d120*/  SEL R5, R20, R70, !P3 ;  /* 0x0000004614057207 */ /* 0x020fc40005800000 */
[----:B------:R-:W-:-:S03]  /*1d130*/  SEL R21, R20, R72, !P3 ;  /* 0x0000004814157207 */ /* 0x000fc60005800000 */
[----:B------:R-:W-:Y:S01]  /*1d140*/  IMAD R5, R5, UR58, RZ ;  /* 0x0000003a05057c24 */ /* 0x000fe2000f8e02ff */
[----:B------:R-:W-:Y:S02]  /*1d150*/  ISETP.LT.AND P6, PT, R22, R3, P0 ;  /* 0x000000031600720c */ /* 0x000fe400007c1270 */
[----:B------:R-:W-:Y:S01]  /*1d160*/  PRMT R0, RZ, 0x7610, R0 ;  /* 0x00007610ff007816 */ /* 0x000fe20000000000 */
[----:B------:R-:W-:Y:S01]  /*1d170*/  IMAD R21, R21, UR57, RZ ;  /* 0x0000003915157c24 */ /* 0x000fe2000f8e02ff */
[----:B------:R5:W-:Y:S01]  /*1d180*/  STL [R1+0x214], R5 ;  /* 0x0002140501007387 */ /* 0x000be20000100800 */
[----:B------:R-:W0:Y:S01]  /*1d190*/  S2R R2, SR_TID.X ;  /* 0x0000000000027919 */ /* 0x000e220000002100 */
[C---:B------:R-:W-:Y:S01]  /*1d1a0*/  SEL R10, R20.reuse, R10, !P3 ;  /* 0x0000000a140a7207 */ /* 0x040fe20005800000 */
[----:B------:R-:W0:Y:S01]  /*1d1b0*/  LDCU UR58, c[0x0][0x3b0] ;  /* 0x00007600ff3a77ac */ /* 0x000e220008000800 */
[C---:B-----5:R-:W-:Y:S01]  /*1d1c0*/  SEL R5, R20.reuse, R78, !P3 ;  /* 0x0000004e14057207 */ /* 0x060fe20005800000 */
[----:B------:R5:W-:Y:S01]  /*1d1d0*/  STL [R1+0x114], R21 ;  /* 0x0001141501007387 */ /* 0x000be20000100800 */
[C---:B------:R-:W-:Y:S01]  /*1d1e0*/  SEL R11, R20.reuse, R11, !P3 ;  /* 0x0000000b140b7207 */ /* 0x040fe20005800000 */
[----:B------:R-:W0:Y:S02]  /*1d1f0*/  LDCU UR57, c[0x0][0x3b0] ;  /* 0x00007600ff3977ac */ /* 0x000e240008000800 */
[----:B------:R-:W-:Y:S01]  /*1d200*/  IMAD R5, R5, UR56, RZ ;  /* 0x0000003805057c24 */ /* 0x000fe2000f8e02ff */
[C---:B------:R-:W-:Y:S01]  /*1d210*/  SEL R12, R20.reuse, R12, !P3 ;  /* 0x0000000c140c7207 */ /* 0x040fe20005800000 */
[----:B------:R-:W0:Y:S01]  /*1d220*/  LDCU UR56, c[0x0][0x3b0] ;  /* 0x00007600ff3877ac */ /* 0x000e220008000800 */
[----:B-----5:R-:W-:-:S02]  /*1d230*/  SEL R21, R20, R80, !P3 ;  /* 0x0000005014157207 */ /* 0x020fc40005800000 */
[----:B------:R5:W-:Y:S03]  /*1d240*/  STL [R1+0x210], R5 ;  /* 0x0002100501007387 */ /* 0x000be60000100800 */
[----:B------:R-:W-:Y:S01]  /*1d250*/  IMAD R21, R21, UR55, RZ ;  /* 0x0000003715157c24 */ /* 0x000fe2000f8e02ff */
[C---:B------:R-:W-:Y:S01]  /*1d260*/  SEL R13, R20.reuse, R13, !P3 ;  /* 0x0000000d140d7207 */ /* 0x040fe20005800000 */
[----:B------:R-:W0:Y:S01]  /*1d270*/  LDCU UR55, c[0x0][0x3b0] ;  /* 0x00007600ff3777ac */ /* 0x000e220008000800 */
[C---:B-----5:R-:W-:Y:S02]  /*1d280*/  SEL R5, R20.reuse, R82, !P3 ;  /* 0x0000005214057207 */ /* 0x060fe40005800000 */
[----:B------:R5:W-:Y:S03]  /*1d290*/  STL [R1+0x108], R21 ;  /* 0x0001081501007387 */ /* 0x000be60000100800 */
[----:B-----5:R-:W-:Y:S01]  /*1d2a0*/  IMAD R21, R5, UR54, RZ ;  /* 0x0000003605157c24 */ /* 0x020fe2000f8e02ff */
[----:B------:R-:W-:Y:S01]  /*1d2b0*/  SEL R5, R20, R84, !P3 ;  /* 0x0000005414057207 */ /* 0x000fe20005800000 */
[----:B------:R-:W5:Y:S03]  /*1d2c0*/  LDCU UR54, c[0x0][0x3b0] ;  /* 0x00007600ff3677ac */ /* 0x000f660008000800 */
[----:B------:R0:W-:Y:S01]  /*1d2d0*/  STL [R1+0x208], R21 ;  /* 0x0002081501007387 */ /* 0x0001e20000100800 */
[----:B------:R-:W-:-:S02]  /*1d2e0*/  IMAD R5, R5, UR53, RZ ;  /* 0x0000003505057c24 */ /* 0x000fc4000f8e02ff */
[----:B--2---:R-:W-:Y:S01]  /*1d2f0*/  @P2 IMAD.MOV.U32 R22, RZ, RZ, R26 ;  /* 0x000000ffff162224 */ /* 0x004fe200078e001a */
[----:B0-----:R-:W-:Y:S01]  /*1d300*/  SEL R21, R20, R86, !P3 ;  /* 0x0000005614157207 */ /* 0x001fe20005800000 */
[----:B------:R-:W2:Y:S01]  /*1d310*/  LDL.LU R43, [R1] ;  /* 0x00000000012b7983 */ /* 0x000ea20000300800 */
[----:B---3--:R-:W-:-:S03]  /*1d320*/  @P2 IMAD.MOV.U32 R23, RZ, RZ, R39 ;  /* 0x000000ffff172224 */ /* 0x008fc600078e0027 */
[----:B------:R-:W3:Y:S01]  /*1d330*/  LDL.LU R26, [R1+0x4] ;  /* 0x00000400011a7983 */ /* 0x000ee20000300800 */
[----:B------:R-:W-:Y:S01]  /*1d340*/  IMAD R21, R21, UR52, RZ ;  /* 0x0000003415157c24 */ /* 0x000fe2000f8e02ff */
[----:B------:R-:W-:Y:S01]  /*1d350*/  LOP3.LUT R2, R2, 0x7f, RZ, 0xc0, !PT ;  /* 0x0000007f02027812 */ /* 0x000fe200078ec0ff */
[----:B------:R-:W0:Y:S01]  /*1d360*/  LDCU UR53, c[0x0][0x3b0] ;  /* 0x00007600ff3577ac */ /* 0x000e220008000800 */
[----:B------:R1:W-:Y:S01]  /*1d370*/  STL [R1+0xfa0], R41 ;  /* 0x000fa02901007387 */ /* 0x0003e20000100800 */
[C---:B------:R-:W-:Y:S02]  /*1d380*/  SEL R14, R20.reuse, R14, !P3 ;  /* 0x0000000e140e7207 */ /* 0x040fe40005800000 */
[----:B------:R-:W-:Y:S01]  /*1d390*/  SEL R15, R20, R15, !P3 ;  /* 0x0000000f140f7207 */ /* 0x000fe20005800000 */
[----:B------:R-:W-:Y:S01]  /*1d3a0*/  STL [R1+0x104], R5 ;  /* 0x0001040501007387 */ /* 0x000fe20000100800 */
[----:B------:R-:W0:Y:S03]  /*1d3b0*/  LDCU UR52, c[0x0][0x3b0] ;  /* 0x00007600ff3477ac */ /* 0x000e260008000800 */
[----:B------:R0:W2:Y:S04]  /*1d3c0*/  @P2 LDG.E.U8 R24, desc[UR20][R22.64] ;  /* 0x0000001416182981 */ /* 0x0000a8000c1e1100 */
[----:B-1----:R-:W2:Y:S04]  /*1d3d0*/  LDL.LU R41, [R1+0x8] ;  /* 0x0000080001297983 */ /* 0x002ea80000300800 */
[----:B------:R-:W2:Y:S04]  /*1d3e0*/  LDL R42, [R1+0x167c] ;  /* 0x00167c00012a7983 */ /* 0x000ea80000100800 */
[----:B------:R-:W-:Y:S04]  /*1d3f0*/  STL [R1+0x200], R21 ;  /* 0x0002001501007387 */ /* 0x000fe80000100800 */
[----:B----4-:R1:W-:Y:S04]  /*1d400*/  STL [R1+0xf9c], R40 ;  /* 0x000f9c2801007387 */ /* 0x0103e80000100800 */
[----:B-1----:R-:W4:Y:S01]  /*1d410*/  LDL R40, [R1+0x1680] ;  /* 0x0016800001287983 */ /* 0x002f220000100800 */
[----:B0-----:R-:W-:-:S02]  /*1d420*/  @P6 IMAD.MOV.U32 R22, RZ, RZ, R75 ;  /* 0x000000ffff166224 */ /* 0x001fc400078e004b */
[----:B------:R-:W-:-:S05]  /*1d430*/  @P6 IMAD.MOV.U32 R23, RZ, RZ, R73 ;  /* 0x000000ffff176224 */ /* 0x000fca00078e0049 */
[----:B------:R0:W3:Y:S02]  /*1d440*/  @P6 LDG.E.U8 R29, desc[UR20][R22.64] ;  /* 0x00000014161d6981 */ /* 0x0000e4000c1e1100 */
[----:B0-----:R-:W-:-:S04]  /*1d450*/  LOP3.LUT R22, R19, 0x46, RZ, 0xfc, !PT ;  /* 0x0000004613167812 */ /* 0x001fc800078efcff */
[----:B------:R-:W-:Y:S02]  /*1d460*/  ISETP.LT.AND P6, PT, R22, R3, P0 ;  /* 0x000000031600720c */ /* 0x000fe400007c1270 */
[----:B------:R-:W-:-:S05]  /*1d470*/  SEL R5, R20, R88, !P3 ;  /* 0x0000005814057207 */ /* 0x000fca0005800000 */
[----:B------:R-:W-:Y:S01]  /*1d480*/  IMAD R5, R5, UR51, RZ ;  /* 0x0000003305057c24 */ /* 0x000fe2000f8e02ff */
[----:B------:R-:W-:Y:S01]  /*1d490*/  ISETP.GE.AND P2, PT, R34, RZ, PT ;  /* 0x000000ff2200720c */ /* 0x000fe20003f46270 */
[----:B------:R-:W0:Y:S01]  /*1d4a0*/  LDCU UR51, c[0x0][0x3b0] ;  /* 0x00007600ff3377ac */ /* 0x000e220008000800 */
[----:B--2---:R-:W-:Y:S02]  /*1d4b0*/  @P5 IMAD.MOV.U32 R23, RZ, RZ, R42 ;  /* 0x000000ffff175224 */ /* 0x004fe400078e002a */
[----:B----4-:R-:W-:-:S05]  /*1d4c0*/  @P5 IMAD.MOV.U32 R22, RZ, RZ, R40 ;  /* 0x000000ffff165224 */ /* 0x010fca00078e0028 */
[----:B------:R1:W2:Y:S04]  /*1d4d0*/  @P5 LDG.E.U8 R25, desc[UR20][R22.64] ;  /* 0x0000001416195981 */ /* 0x0002a8000c1e1100 */
[----:B------:R4:W-:Y:S04]  /*1d4e0*/  STL [R1+0xf98], R24 ;  /* 0x000f981801007387 */ /* 0x0009e80000100800 */
[----:B------:R0:W-:Y:S04]  /*1d4f0*/  STL [R1+0x100], R5 ;  /* 0x0001000501007387 */ /* 0x0001e80000100800 */
[----:B------:R-:W5:Y:S04]  /*1d500*/  LDL.LU R39, [R1+0xc] ;  /* 0x00000c0001277983 */ /* 0x000f680000300800 */
[----:B------:R-:W5:Y:S01]  /*1d510*/  LDL.LU R34, [R1+0x10] ;  /* 0x0000100001227983 */ /* 0x000f620000300800 */
[----:B----4-:R-:W-:Y:S01]  /*1d520*/  SEL R24, R20, R90, !P3 ;  /* 0x0000005a14187207 */ /* 0x010fe20005800000 */
[----:B-1----:R-:W-:-:S02]  /*1d530*/  @P6 IMAD.MOV.U32 R22, RZ, RZ, R85 ;  /* 0x000000ffff166224 */ /* 0x002fc400078e0055 */
[----:B------:R-:W-:Y:S02]  /*1d540*/  @P6 IMAD.MOV.U32 R23, RZ, RZ, R77 ;  /* 0x000000ffff176224 */ /* 0x000fe400078e004d */
[----:B0-----:R-:W-:-:S03]  /*1d550*/  IMAD R5, R24, UR50, RZ ;  /* 0x0000003218057c24 */ /* 0x001fc6000f8e02ff */
[----:B------:R0:W4:Y:S01]  /*1d560*/  @P6 LDG.E.U8 R33, desc[UR20][R22.64] ;  /* 0x0000001416216981 */ /* 0x000122000c1e1100 */
[C---:B------:R-:W-:Y:S01]  /*1d570*/  SEL R21, R20.reuse, R92, !P3 ;  /* 0x0000005c14157207 */ /* 0x040fe20005800000 */
[----:B------:R-:W-:Y:S01]  /*1d580*/  @!P2 IMAD.MOV R16, RZ, RZ, -R16 ;  /* 0x000000ffff10a224 */ /* 0x000fe200078e0a10 */
[----:B------:R-:W-:Y:S01]  /*1d590*/  ISETP.GT.AND P5, PT, R3, UR25, P0 ;  /* 0x0000001903007c0c */ /* 0x000fe200087a4270 */
[----:B------:R-:W-:Y:S01]  /*1d5a0*/  STL [R1+0x1ec], R5 ;  /* 0x0001ec0501007387 */ /* 0x000fe20000100800 */
[----:B------:R-:W-:Y:S01]  /*1d5b0*/  PRMT R24, RZ, 0x7610, R24 ;  /* 0x00007610ff187816 */ /* 0x000fe20000000018 */
[----:B------:R-:W1:Y:S02]  /*1d5c0*/  LDCU UR50, c[0x0][0x3b0] ;  /* 0x00007600ff3277ac */ /* 0x000e640008000800 */
[----:B---3--:R3:W-:Y:S04]  /*1d5d0*/  STL [R1+0xf94], R29 ;  /* 0x000f941d01007387 */ /* 0x0087e80000100800 */
[----:B---3--:R-:W3:Y:S01]  /*1d5e0*/  LDL.LU R29, [R1+0x14] ;  /* 0x00001400011d7983 */ /* 0x008ee20000300800 */
[C---:B------:R-:W-:Y:S01]  /*1d5f0*/  SEL R5, R20.reuse, R93, !P3 ;  /* 0x0000005d14057207 */ /* 0x040fe20005800000 */
[----:B------:R-:W-:Y:S01]  /*1d600*/  IMAD R21, R21, UR49, RZ ;  /* 0x0000003115157c24 */ /* 0x000fe2000f8e02ff */
[----:B0-----:R-:W-:Y:S01]  /*1d610*/  LOP3.LUT R22, R19, 0x56, RZ, 0xfc, !PT ;  /* 0x0000005613167812 */ /* 0x001fe200078efcff */
[----:B------:R-:W-:Y:S01]  /*1d620*/  @P5 IMAD.MOV.U32 R23, RZ, RZ, R83 ;  /* 0x000000ffff175224 */ /* 0x000fe200078e0053 */
[----:B------:R-:W-:Y:S01]  /*1d630*/  SEL R16, R20, R16, !P3 ;  /* 0x0000001014107207 */ /* 0x000fe20005800000 */
[----:B------:R-:W-:Y:S01]  /*1d640*/  IMAD R5, R5, UR48, RZ ;  /* 0x0000003005057c24 */ /* 0x000fe2000f8e02ff */
[----:B------:R-:W-:Y:S01]  /*1d650*/  STL [R1+0xfc], R21 ;  /* 0x0000fc1501007387 */ /* 0x000fe20000100800 */
[----:B------:R-:W-:Y:S01]  /*1d660*/  ISETP.LT.AND P6, PT, R22, R3, P0 ;  /* 0x000000031600720c */ /* 0x000fe200007c1270 */
[----:B------:R-:W0:Y:S02]  /*1d670*/  LDCU UR49, c[0x0][0x3b0] ;  /* 0x00007600ff3177ac */ /* 0x000e240008000800 */
[----:B------:R1:W-:Y:S01]  /*1d680*/  STL [R1+0x1e8], R5 ;  /* 0x0001e80501007387 */ /* 0x0003e20000100800 */
[----:B------:R-:W0:Y:S01]  /*1d690*/  LDCU UR48, c[0x0][0x3b0] ;  /* 0x00007600ff3077ac */ /* 0x000e220008000800 */
[----:B-1----:R-:W-:-:S02]  /*1d6a0*/  SEL R5, R20, R26, !P3 ;  /* 0x0000001a14057207 */ /* 0x002fc40005800000 */
[----:B------:R-:W3:Y:S01]  /*1d6b0*/  LDL.LU R26, [R1+0x18] ;  /* 0x00001800011a7983 */ /* 0x000ee20000300800 */
[C---:B------:R-:W-:Y:S02]  /*1d6c0*/  SEL R21, R20.reuse, R43, !P3 ;  /* 0x0000002b14157207 */ /* 0x040fe40005800000 */
[----:B------:R-:W-:Y:S01]  /*1d6d0*/  IMAD R5, R5, UR46, RZ ;  /* 0x0000002e05057c24 */ /* 0x000fe2000f8e02ff */
[----:B------:R-:W1:Y:S02]  /*1d6e0*/  LDCU UR46, c[0x0][0x3b0] ;  /* 0x00007600ff2e77ac */ /* 0x000e640008000800 */
[----:B------:R-:W-:Y:S02]  /*1d6f0*/  IMAD R21, R21, UR47, RZ ;  /* 0x0000002f15157c24 */ /* 0x000fe4000f8e02ff */
[----:B------:R-:W-:Y:S01]  /*1d700*/  @P5 IMAD.MOV.U32 R22, RZ, RZ, R87 ;  /* 0x000000ffff165224 */ /* 0x000fe200078e0057 */
[----:B------:R-:W0:Y:S02]  /*1d710*/  LDCU UR47, c[0x0][0x3b0] ;  /* 0x00007600ff2f77ac */ /* 0x000e240008000800 */
[----:B------:R1:W-:Y:S04]  /*1d720*/  STL [R1+0xf8], R21 ;  /* 0x0000f81501007387 */ /* 0x0003e80000100800 */
[----:B------:R0:W3:Y:S01]  /*1d730*/  @P5 LDG.E.U8 R24, desc[UR20][R22.64] ;  /* 0x0000001416185981 */ /* 0x0000e2000c1e1100 */
[----:B-1----:R-:W-:-:S03]  /*1d740*/  SEL R21, R20, R41, !P3 ;  /* 0x0000002914157207 */ /* 0x002fc60005800000 */
[----:B------:R-:W3:Y:S04]  /*1d750*/  LDL.LU R41, [R1+0x20] ;  /* 0x0000200001297983 */ /* 0x000ee80000300800 */
[----:B------:R-:W-:Y:S04]  /*1d760*/  STL [R1+0x1e0], R5 ;  /* 0x0001e00501007387 */ /* 0x000fe80000100800 */
[----:B------:R-:W3:Y:S01]  /*1d770*/  LDL.LU R40, [R1+0x138] ;  /* 0x0001380001287983 */ /* 0x000ee20000300800 */
[----:B------:R-:W-:Y:S01]  /*1d780*/  IMAD R21, R21, UR45, RZ ;  /* 0x0000002d15157c24 */ /* 0x000fe2000f8e02ff */
[----:B------:R-:W1:Y:S02]  /*1d790*/  LDCU UR45, c[0x0][0x3b0] ;  /* 0x00007600ff2d77ac */ /* 0x000e640008000800 */
[----:B--2---:R2:W-:Y:S04]  /*1d7a0*/  STL [R1+0xf90], R25 ;  /* 0x000f901901007387 */ /* 0x0045e80000100800 */
[----:B--2---:R-:W2:Y:S01]  /*1d7b0*/  LDL.LU R25, [R1+0x24] ;  /* 0x0000240001197983 */ /* 0x004ea20000300800 */
[----:B-----5:R-:W-:-:S03]  /*1d7c0*/  SEL R5, R20, R39, !P3 ;  /* 0x0000002714057207 */ /* 0x020fc60005800000 */
[----:B------:R-:W5:Y:S02]  /*1d7d0*/  LDL.LU R39, [R1+0x28] ;  /* 0x0000280001277983 */ /* 0x000f640000300800 */
[----:B------:R-:W-:Y:S02]  /*1d7e0*/  IMAD R5, R5, UR44, RZ ;  /* 0x0000002c05057c24 */ /* 0x000fe4000f8e02ff */
[----:B------:R1:W-:Y:S01]  /*1d7f0*/  STL [R1+0xf4], R21 ;  /* 0x0000f41501007387 */ /* 0x0003e20000100800 */
[----:B0-----:R-:W-:Y:S01]  /*1d800*/  @P6 IMAD.MOV.U32 R22, RZ, RZ, R35 ;  /* 0x000000ffff166224 */ /* 0x001fe200078e0023 */
[----:B------:R-:W0:Y:S01]  /*1d810*/  LDCU UR44, c[0x0][0x3b0] ;  /* 0x00007600ff2c77ac */ /* 0x000e220008000800 */
[----:B------:R-:W-:Y:S01]  /*1d820*/  @P6 IMAD.MOV.U32 R23, RZ, RZ, R38 ;  /* 0x000000ffff176224 */ /* 0x000fe200078e0026 */
[----:B------:R3:W-:Y:S04]  /*1d830*/  STL [R1+0x1d8], R5 ;  /* 0x0001d80501007387 */ /* 0x0007e80000100800 */
[----:B------:R0:W5:Y:S01]  /*1d840*/  @P6 LDG.E.U8 R9, desc[UR20][R22.64] ;  /* 0x0000001416096981 */ /* 0x000162000c1e1100 */
[----:B-1----:R-:W-:-:S03]  /*1d850*/  SEL R21, R20, R34, !P3 ;  /* 0x0000002214157207 */ /* 0x002fc60005800000 */
[----:B------:R-:W5:Y:S02]  /*1d860*/  LDL.LU R34, [R1+0x2c] ;  /* 0x00002c0001227983 */ /* 0x000f640000300800 */
[----:B------:R-:W-:Y:S02]  /*1d870*/  IMAD R21, R21, UR43, RZ ;  /* 0x0000002b15157c24 */ /* 0x000fe4000f8e02ff */
[----:B----4-:R1:W-:Y:S01]  /*1d880*/  STL [R1+0xf8c], R33 ;  /* 0x000f8c2101007387 */ /* 0x0103e20000100800 */
[----:B---3--:R-:W-:-:S03]  /*1d890*/  SEL R5, R20, R29, !P3 ;  /* 0x0000001d14057207 */ /* 0x008fc60005800000 */
[----:B-1----:R-:W3:Y:S01]  /*1d8a0*/  LDL.LU R33, [R1+0x30] ;  /* 0x0000300001217983 */ /* 0x002ee20000300800 */
[----:B------:R-:W-:Y:S01]  /*1d8b0*/  ISETP.GT.AND P6, PT, R3, UR26, P0 ;  /* 0x0000001a03007c0c */ /* 0x000fe200087c4270 */
[----:B------:R-:W-:Y:S01]  /*1d8c0*/  IMAD R11, R11, UR48, RZ ;  /* 0x000000300b0b7c24 */ /* 0x000fe2000f8e02ff */
[----:B------:R-:W1:Y:S01]  /*1d8d0*/  LDCU UR43, c[0x0][0x3b0] ;  /* 0x00007600ff2b77ac */ /* 0x000e620008000800 */
[----:B------:R4:W-:Y:S01]  /*1d8e0*/  STL [R1+0xec], R21 ;  /* 0x0000ec1501007387 */ /* 0x0009e20000100800 */
[----:B------:R-:W-:Y:S02]  /*1d8f0*/  IMAD R15, R15, UR46, RZ ;  /* 0x0000002e0f0f7c24 */ /* 0x000fe4000f8e02ff */
[----:B------:R-:W-:Y:S01]  /*1d900*/  IMAD R13, R13, UR47, RZ ;  /* 0x0000002f0d0d7c24 */ /* 0x000fe2000f8e02ff */
[----:B------:R-:W1:Y:S01]  /*1d910*/  LDCU UR46, c[0x0][0x3b0] ;  /* 0x00007600ff2e77ac */ /* 0x000e620008000800 */
[----:B------:R-:W1:Y:S01]  /*1d920*/  LDCU UR47, c[0x0][0x3b0] ;  /* 0x00007600ff2f77ac */ /* 0x000e620008000800 */
[----:B----4-:R-:W-:-:S04]  /*1d930*/  IMAD R21, R5, UR42, RZ ;  /* 0x0000002a05157c24 */ /* 0x010fc8000f8e02ff */
[----:B0-----:R-:W-:Y:S01]  /*1d940*/  @P6 IMAD.MOV.U32 R22, RZ, RZ, R89 ;  /* 0x000000ffff166224 */ /* 0x001fe200078e0059 */
[----:B------:R-:W0:Y:S01]  /*1d950*/  LDCU UR42, c[0x0][0x3b0] ;  /* 0x00007600ff2a77ac */ /* 0x000e220008000800 */
[----:B------:R4:W-:Y:S01]  /*1d960*/  STL [R1+0x1d0], R21 ;  /* 0x0001d01501007387 */ /* 0x0009e20000100800 */
[----:B------:R-:W-:Y:S01]  /*1d970*/  @P6 IMAD.MOV.U32 R23, RZ, RZ, R81 ;  /* 0x000000ffff176224 */ /* 0x000fe200078e0051 */
[----:B------:R-:W0:Y:S02]  /*1d980*/  LDCU UR48, c[0x0][0x3b0] ;  /* 0x00007600ff3077ac */ /* 0x000e240008000800 */
[----:B------:R-:W3:Y:S01]  /*1d990*/  LDL.LU R29, [R1+0x34] ;  /* 0x00003400011d7983 */ /* 0x000ee20000300800 */
[----:B------:R-:W-:-:S03]  /*1d9a0*/  SEL R5, R20, R26, !P3 ;  /* 0x0000001a14057207 */ /* 0x000fc60005800000 */
[----:B------:R-:W3:Y:S02]  /*1d9b0*/  LDL.LU R26, [R1+0x38] ;  /* 0x00003800011a7983 */ /* 0x000ee40000300800 */
[----:B------:R-:W-:Y:S01]  /*1d9c0*/  IMAD R5, R5, UR41, RZ ;  /* 0x0000002905057c24 */ /* 0x000fe2000f8e02ff */
[----:B------:R-:W0:Y:S01]  /*1d9d0*/  LDCU UR41, c[0x0][0x3b0] ;  /* 0x00007600ff2977ac */ /* 0x000e220008000800 */
[----:B------:R0:W3:Y:S04]  /*1d9e0*/  @P6 LDG.E.U8 R8, desc[UR20][R22.64] ;  /* 0x0000001416086981 */ /* 0x0000e8000c1e1100 */
[----:B------:R2:W-:Y:S01]  /*1d9f0*/  STL [R1+0xe8], R5 ;  /* 0x0000e80501007387 */ /* 0x0005e20000100800 */
[----:B----4-:R-:W-:-:S05]  /*1da00*/  SEL R21, R20, R41, !P3 ;  /* 0x0000002914157207 */ /* 0x010fca0005800000 */
[----:B------:R-:W-:Y:S01]  /*1da10*/  IMAD R21, R21, UR40, RZ ;  /* 0x0000002815157c24 */ /* 0x000fe2000f8e02ff */
[----:B------:R-:W-:Y:S01]  /*1da20*/  ISETP.GT.AND P6, PT, R3, UR27, P0 ;  /* 0x0000001b03007c0c */ /* 0x000fe200087c4270 */
[----:B------:R-:W4:Y:S01]  /*1da30*/  LDCU UR40, c[0x0][0x3b0] ;  /* 0x00007600ff2877ac */ /* 0x000f220008000800 */
[----:B--2---:R-:W-:Y:S02]  /*1da40*/  SEL R5, R20, R25, !P3 ;  /* 0x0000001914057207 */ /* 0x004fe40005800000 */
[----:B------:R-:W2:Y:S03]  /*1da50*/  LDL.LU R25, [R1+0x3c] ;  /* 0x00003c0001197983 */ /* 0x000ea60000300800 */
[----:B------:R-:W-:Y:S01]  /*1da60*/  IMAD R5, R5, UR38, RZ ;  /* 0x0000002605057c24 */ /* 0x000fe2000f8e02ff */
[----:B------:R-:W-:Y:S01]  /*1da70*/  STL [R1+0x1c8], R21 ;  /* 0x0001c81501007387 */ /* 0x000fe20000100800 */
[----:B------:R-:W-:Y:S01]  /*1da80*/  ISETP.GE.AND P5, PT, R40, RZ, PT ;  /* 0x000000ff2800720c */ /* 0x000fe20003fa6270 */
[----:B------:R-:W0:Y:S02]  /*1da90*/  LDCU UR38, c[0x0][0x3b0] ;  /* 0x00007600ff2677ac */ /* 0x000e240008000800 */
[----:B------:R5:W-:Y:S04]  /*1daa0*/  STL [R1+0xf88], R24 ;  /* 0x000f881801007387 */ /* 0x000be80000100800 */
[----:B------:R1:W-:Y:S01]  /*1dab0*/  STL [R1+0xe4], R5 ;  /* 0x0000e40501007387 */ /* 0x0003e20000100800 */
[----:B-----5:R-:W-:-:S02]  /*1dac0*/  SEL R24, R20, R39, !P3 ;  /* 0x0000002714187207 */ /* 0x020fc40005800000 */
[----:B------:R-:W-:Y:S01]  /*1dad0*/  SEL R21, R20, R34, !P3 ;  /* 0x0000002214157207 */ /* 0x000fe20005800000 */
[----:B------:R-:W5:Y:S02]  /*1dae0*/  LDL.LU R39, [R1+0x40] ;  /* 0x0000400001277983 */ /* 0x000f640000300800 */
[----:B-1----:R-:W-:Y:S01]  /*1daf0*/  IMAD R5, R24, UR37, RZ ;  /* 0x0000002518057c24 */ /* 0x002fe2000f8e02ff */
[----:B------:R-:W1:Y:S01]  /*1db00*/  LDCU UR37, c[0x0][0x3b0] ;  /* 0x00007600ff2577ac */ /* 0x000e620008000800 */
[----:B------:R-:W4:Y:S04]  /*1db10*/  LDL.LU R38, [R1+0x44] ;  /* 0x0000440001267983 */ /* 0x000f280000300800 */
[----:B------:R-:W-:Y:S04]  /*1db20*/  STL [R1+0x1c4], R5 ;  /* 0x0001c40501007387 */ /* 0x000fe80000100800 */
[----:B------:R0:W-:Y:S04]  /*1db30*/  STL [R1+0xf84], R9 ;  /* 0x000f840901007387 */ /* 0x0001e80000100800 */
[----:B------:R-:W4:Y:S01]  /*1db40*/  LDL.LU R35, [R1+0x48] ;  /* 0x0000480001237983 */ /* 0x000f220000300800 */
[----:B0-----:R-:W-:Y:S01]  /*1db50*/  IMAD R9, R21, UR36, RZ ;  /* 0x0000002415097c24 */ /* 0x001fe2000f8e02ff */
[----:B---3--:R-:W-:Y:S01]  /*1db60*/  SEL R5, R20, R33, !P3 ;  /* 0x0000002114057207 */ /* 0x008fe20005800000 */
[----:B------:R-:W-:Y:S01]  /*1db70*/  @!P5 IMAD.MOV R17, RZ, RZ, -R17 ;  /* 0x000000ffff11d224 */ /* 0x000fe200078e0a11 */
[----:B------:R-:W0:Y:S02]  /*1db80*/  LDCU UR36, c[0x0][0x3b0] ;  /* 0x00007600ff2477ac */ /* 0x000e240008000800 */
[----:B------:R3:W-:Y:S02]  /*1db90*/  STL [R1+0xe0], R9 ;  /* 0x0000e00901007387 */ /* 0x0007e40000100800 */
[----:B---3--:R-:W-:-:S04]  /*1dba0*/  LOP3.LUT R9, R19, 0x66, RZ, 0xfc, !PT ;  /* 0x0000006613097812 */ /* 0x008fc800078efcff */
[----:B------:R-:W-:Y:S01]  /*1dbb0*/  ISETP.LT.AND P2, PT, R9, R3, P0 ;  /* 0x000000030900720c */ /* 0x000fe20000741270 */
[----:B------:R-:W-:Y:S01]  /*1dbc0*/  IMAD R5, R5, UR35, RZ ;  /* 0x0000002305057c24 */ /* 0x000fe2000f8e02ff */
[----:B------:R-:W-:Y:S01]  /*1dbd0*/  SEL R21, R20, R29, !P3 ;  /* 0x0000001d14157207 */ /* 0x000fe20005800000 */
[----:B------:R-:W3:Y:S10]  /*1dbe0*/  LDCU UR35, c[0x0][0x3b0] ;  /* 0x00007600ff2377ac */ /* 0x000ef40008000800 */
[----:B------:R-:W-:-:S02]  /*1dbf0*/  @P2 IMAD.MOV.U32 R22, RZ, RZ, R36 ;  /* 0x000000ffff162224 */ /* 0x000fc400078e0024 */
[----:B------:R-:W-:-:S05]  /*1dc00*/  @P2 IMAD.MOV.U32 R23, RZ, RZ, R37 ;  /* 0x000000ffff172224 */ /* 0x000fca00078e0025 */
[----:B------:R0:W3:Y:S04]  /*1dc10*/  @P2 LDG.E.U8 R7, desc[UR20][R22.64] ;  /* 0x0000001416072981 */ /* 0x0000e8000c1e1100 */
[----:B------:R1:W-:Y:S04]  /*1dc20*/  STL [R1+0x1bc], R5 ;  /* 0x0001bc0501007387 */ /* 0x0003e80000100800 */
[----:B------:R-:W3:Y:S01]  /*1dc30*/  LDL.LU R34, [R1+0x4c] ;  /* 0x00004c0001227983 */ /* 0x000ee20000300800 */
[----:B------:R-:W-:Y:S01]  /*1dc40*/  IMAD R21, R21, UR34, RZ ;  /* 0x0000002215157c24 */ /* 0x000fe2000f8e02ff */
[C---:B------:R-:W-:Y:S01]  /*1dc50*/  SEL R17, R20.reuse, R17, !P3 ;  /* 0x0000001114117207 */ /* 0x040fe20005800000 */
[----:B0-----:R-:W-:Y:S01]  /*1dc60*/  @P6 IMAD.MOV.U32 R22, RZ, RZ, R91 ;  /* 0x000000ffff166224 */ /* 0x001fe200078e005b */
[----:B------:R-:W3:Y:S01]  /*1dc70*/  LDL.LU R33, [R1+0x50] ;  /* 0x0000500001217983 */ /* 0x000ee20000300800 */
[----:B------:R-:W-:Y:S01]  /*1dc80*/  @P6 IMAD.MOV.U32 R23, RZ, RZ, R79 ;  /* 0x000000ffff176224 */ /* 0x000fe200078e004f */
[C---:B-1----:R-:W-:Y:S01]  /*1dc90*/  SEL R5, R20.reuse, R26, !P3 ;  /* 0x0000001a14057207 */ /* 0x042fe20005800000 */
[----:B------:R-:W0:Y:S01]  /*1dca0*/  LDCU UR34, c[0x0][0x3b0] ;  /* 0x00007600ff2277ac */ /* 0x000e220008000800 */
[----:B------:R2:W-:Y:S04]  /*1dcb0*/  STL [R1+0xdc], R21 ;  /* 0x0000dc1501007387 */ /* 0x0005e80000100800 */
[----:B------:R-:W3:Y:S04]  /*1dcc0*/  LDL.LU R29, [R1+0x140] ;  /* 0x00014000011d7983 */ /* 0x000ee80000300800 */
[----:B------:R-:W3:Y:S04]  /*1dcd0*/  LDL.LU R26, [R1+0x54] ;  /* 0x00005400011a7983 */ /* 0x000ee80000300800 */
[----:B------:R-:W3:Y:S01]  /*1dce0*/  @P6 LDG.E.U8 R6, desc[UR20][R22.64] ;  /* 0x0000001416066981 */ /* 0x000ee2000c1e1100 */
[----:B------:R-:W-:Y:S01]  /*1dcf0*/  IMAD R5, R5, UR33, RZ ;  /* 0x0000002105057c24 */ /* 0x000fe2000f8e02ff */
[----:B------:R-:W1:Y:S04]  /*1dd00*/  LDCU UR33, c[0x0][0x3b0] ;  /* 0x00007600ff2177ac */ /* 0x000e680008000800 */
[----:B------:R-:W-:Y:S01]  /*1dd10*/  STL [R1+0x1b8], R5 ;  /* 0x0001b80501007387 */ /* 0x000fe20000100800 */
[----:B--2---:R-:W-:-:S03]  /*1dd20*/  SEL R21, R20, R25, !P3 ;  /* 0x0000001914157207 */ /* 0x004fc60005800000 */
[----:B------:R-:W2:Y:S04]  /*1dd30*/  LDL.LU R25, [R1+0x58] ;  /* 0x0000580001197983 */ /* 0x000ea80000300800 */
[----:B------:R0:W-:Y:S02]  /*1dd40*/  STL [R1+0xf80], R8 ;  /* 0x000f800801007387 */ /* 0x0001e40000100800 */
[----:B0-----:R-:W-:Y:S01]  /*1dd50*/  IMAD R8, R21, UR32, RZ ;  /* 0x0000002015087c24 */ /* 0x001fe2000f8e02ff */
[----:B------:R-:W0:Y:S01]  /*1dd60*/  LDCU UR32, c[0x0][0x3b0] ;  /* 0x00007600ff2077ac */ /* 0x000e220008000800 */
[----:B-----5:R-:W-:-:S03]  /*1dd70*/  SEL R5, R20, R39, !P3 ;  /* 0x0000002714057207 */ /* 0x020fc60005800000 */
[----:B------:R-:W-:Y:S02]  /*1dd80*/  STL [R1+0xd8], R8 ;  /* 0x0000d80801007387 */ /* 0x000fe40000100800 */
[----:B------:R-:W-:Y:S01]  /*1dd90*/  IMAD R5, R5, UR31, RZ ;  /* 0x0000001f05057c24 */ /* 0x000fe2000f8e02ff */
[C---:B----4-:R-:W-:Y:S01]  /*1dda0*/  SEL R21, R20.reuse, R38, !P3 ;  /* 0x0000002614157207 */ /* 0x050fe20005800000 */
[----:B------:R-:W-:Y:S01]  /*1ddb0*/  IMAD R17, R17, UR45, RZ ;  /* 0x0000002d11117c24 */ /* 0x000fe2000f8e02ff */
[----:B------:R-:W4:Y:S02]  /*1ddc0*/  LDCU UR31, c[0x0][0x3b0] ;  /* 0x00007600ff1f77ac */ /* 0x000f240008000800 */
[----:B------:R5:W-:Y:S01]  /*1ddd0*/  STL [R1+0x138], R5 ;  /* 0x0001380501007387 */ /* 0x000be20000100800 */
[----:B------:R-:W0:Y:S01]  /*1dde0*/  LDCU UR45, c[0x0][0x3b0] ;  /* 0x00007600ff2d77ac */ /* 0x000e220008000800 */
[----:B-----5:R-:W-:-:S05]  /*1ddf0*/  SEL R5, R20, R35, !P3 ;  /* 0x0000002314057207 */ /* 0x020fca0005800000 */
[----:B------:R-:W-:Y:S01]  /*1de00*/  IMAD R8, R5, UR29, RZ ;  /* 0x0000001d05087c24 */ /* 0x000fe2000f8e02ff */
[----:B------:R-:W5:Y:S01]  /*1de10*/  LDCU UR29, c[0x0][0x3b0] ;  /* 0x00007600ff1d77ac */ /* 0x000f620008000800 */
[----:B---3--:R3:W-:Y:S02]  /*1de20*/  STL [R1+0xf7c], R7 ;  /* 0x000f7c0701007387 */ /* 0x0087e40000100800 */
[----:B---3--:R-:W-:Y:S01]  /*1de30*/  IMAD R7, R21, UR30, RZ ;  /* 0x0000001e15077c24 */ /* 0x008fe2000f8e02ff */
[----:B------:R-:W-:Y:S01]  /*1de40*/  SEL R5, R20, R34, !P3 ;  /* 0x0000002214057207 */ /* 0x000fe20005800000 */
[----:B------:R-:W3:Y:S03]  /*1de50*/  LDCU UR30, c[0x0][0x3b0] ;  /* 0x00007600ff1e77ac */ /* 0x000ee60008000800 */
[----:B------:R0:W-:Y:S02]  /*1de60*/  STL [R1+0x8c], R7 ;  /* 0x00008c0701007387 */ /* 0x0001e40000100800 */
[----:B0-----:R-:W-:-:S04]  /*1de70*/  LOP3.LUT R7, R19, 0x76, RZ, 0xfc, !PT ;  /* 0x0000007613077812 */ /* 0x001fc800078efcff */
[----:B------:R-:W-:Y:S01]  /*1de80*/  ISETP.LT.AND P2, PT, R7, R3, P0 ;  /* 0x000000030700720c */ /* 0x000fe20000741270 */
[----:B------:R-:W-:Y:S01]  /*1de90*/  IMAD R5, R5, UR28, RZ ;  /* 0x0000001c05057c24 */ /* 0x000fe2000f8e02ff */
[----:B------:R-:W-:Y:S01]  /*1dea0*/  STL [R1+0x128], R8 ;  /* 0x0001280801007387 */ /* 0x000fe20000100800 */
[----:B------:R-:W-:Y:S01]  /*1deb0*/  SEL R19, R20, R33, !P3 ;  /* 0x0000002114137207 */ /* 0x000fe20005800000 */
[----:B------:R-:W0:Y:S02]  /*1dec0*/  LDCU UR28, c[0x0][0x3b0] ;  /* 0x00007600ff1c77ac */ /* 0x000e240008000800 */
[----:B------:R1:W-:Y:S04]  /*1ded0*/  STL [R1+0x48], R5 ;  /* 0x0000480501007387 */ /* 0x0003e80000100800 */
[----:B------:R3:W-:Y:S03]  /*1dee0*/  STL [R1+0xf78], R6 ;  /* 0x000f780601007387 */ /* 0x0007e60000100800 */
[----:B------:R-:W-:-:S02]  /*1def0*/  @P2 IMAD.MOV.U32 R22, RZ, RZ, R28 ;  /* 0x000000ffff162224 */ /* 0x000fc400078e001c */
[----:B------:R-:W-:Y:S01]  /*1df00*/  @P2 IMAD.MOV.U32 R23, RZ, RZ, R27 ;  /* 0x000000ffff172224 */ /* 0x000fe200078e001b */
[----:B-1----:R-:W-:Y:S01]  /*1df10*/  SEL R5, R20, R26, !P3 ;  /* 0x0000001a14057207 */ /* 0x002fe20005800000 */
[----:B---3--:R-:W-:-:S03]  /*1df20*/  IMAD R6, R19, UR19, RZ ;  /* 0x0000001313067c24 */ /* 0x008fc6000f8e02ff */
[----:B------:R-:W3:Y:S01]  /*1df30*/  @P2 LDG.E.U8 R0, desc[UR20][R22.64] ;  /* 0x0000001416002981 */ /* 0x000ee2000c1e1100 */
[----:B------:R-:W-:Y:S01]  /*1df40*/  IMAD R5, R5, UR18, RZ ;  /* 0x0000001205057c24 */ /* 0x000fe2000f8e02ff */
[----:B------:R-:W-:Y:S01]  /*1df50*/  ISETP.GE.AND P6, PT, R29, RZ, PT ;  /* 0x000000ff1d00720c */ /* 0x000fe20003fc6270 */
[----:B------:R-:W1:Y:S01]  /*1df60*/  LDCU UR19, c[0x0][0x3b0] ;  /* 0x00007600ff1377ac */ /* 0x000e620008000800 */
[----:B------:R-:W-:Y:S01]  /*1df70*/  STL [R1+0x54], R6 ;  /* 0x0000540601007387 */ /* 0x000fe20000100800 */
[----:B--2---:R-:W-:-:S03]  /*1df80*/  SEL R19, R20, R25, !P3 ;  /* 0x0000001914137207 */ /* 0x004fc60005800000 */
[----:B------:R-:W-:Y:S01]  /*1df90*/  STL [R1+0x44], R5 ;  /* 0x0000440501007387 */ /* 0x000fe20000100800 */
[----:B------:R-:W-:Y:S01]  /*1dfa0*/  ISETP.LT.AND P2, PT, R2, R3, P0 ;  /* 0x000000030200720c */ /* 0x000fe20000741270 */
[----:B------:R-:W2:Y:S02]  /*1dfb0*/  LDCU UR18, c[0x0][0x3b0] ;  /* 0x00007600ff1277ac */ /* 0x000ea40008000800 */
[----:B------:R-:W2:Y:S04]  /*1dfc0*/  LDL.LU R50, [R1+0x80] ;  /* 0x0000800001327983 */ /* 0x000ea80000300800 */
[----:B------:R-:W2:Y:S04]  /*1dfd0*/  LDL.LU R49, [R1+0x7c] ;  /* 0x00007c0001317983 */ /* 0x000ea80000300800 */
[----:B------:R-:W3:Y:S04]  /*1dfe0*/  LDL.LU R48, [R1+0x78] ;  /* 0x0000780001307983 */ /* 0x000ee80000300800 */
[----:B------:R-:W4:Y:S04]  /*1dff0*/  LDL.LU R47, [R1+0x74] ;  /* 0x00007400012f7983 */ /* 0x000f280000300800 */
[----:B------:R-:W4:Y:S04]  /*1e000*/  LDL.LU R46, [R1+0x70] ;  /* 0x00007000012e7983 */ /* 0x000f280000300800 */
[----:B------:R-:W4:Y:S04]  /*1e010*/  LDL.LU R45, [R1+0x6c] ;  /* 0x00006c00012d7983 */ /* 0x000f280000300800 */
[----:B------:R-:W4:Y:S04]  /*1e020*/  LDL.LU R44, [R1+0x68] ;  /* 0x00006800012c7983 */ /* 0x000f280000300800 */
[----:B------:R-:W4:Y:S04]  /*1e030*/  LDL.LU R43, [R1+0x64] ;  /* 0x00006400012b7983 */ /* 0x000f280000300800 */
[----:B------:R-:W5:Y:S04]  /*1e040*/  LDL.LU R42, [R1+0x60] ;  /* 0x00006000012a7983 */ /* 0x000f680000300800 */
[----:B------:R-:W5:Y:S04]  /*1e050*/  LDL.LU R41, [R1+0x5c] ;  /* 0x00005c0001297983 */ /* 0x000f680000300800 */
[----:B------:R-:W5:Y:S04]  /*1e060*/  LDL.LU R40, [R1+0x84] ;  /* 0x0000840001287983 */ /* 0x000f680000300800 */
[----:B------:R-:W5:Y:S04]  /*1e070*/  LDL.LU R29, [R1+0x88] ;  /* 0x00008800011d7983 */ /* 0x000f680000300800 */
[----:B------:R-:W5:Y:S04]  /*1e080*/  LDL.LU R25, [R1+0x90] ;  /* 0x0000900001197983 */ /* 0x000f680000300800 */
[----:B------:R-:W5:Y:S04]  /*1e090*/  LDL.LU R39, [R1+0x94] ;  /* 0x0000940001277983 */ /* 0x000f680000300800 */
[----:B------:R-:W5:Y:S01]  /*1e0a0*/  LDL.LU R38, [R1+0x98] ;  /* 0x0000980001267983 */ /* 0x000f620000300800 */
[----:B------:R-:W-:-:S03]  /*1e0b0*/  IMAD R76, R19, UR7, RZ ;  /* 0x00000007134c7c24 */ /* 0x000fc6000f8e02ff */
[----:B------:R-:W5:Y:S01]  /*1e0c0*/  LDL.LU R28, [R1+0x9c] ;  /* 0x00009c00011c7983 */ /* 0x000f620000300800 */
[----:B--2---:R-:W-:-:S03]  /*1e0d0*/  SEL R3, R20, R49, !P3 ;  /* 0x0000003114037207 */ /* 0x004fc60005800000 */
[----:B------:R-:W2:Y:S01]  /*1e0e0*/  LDL.LU R37, [R1+0xa0] ;  /* 0x0000a00001257983 */ /* 0x000ea20000300800 */
[----:B---3--:R-:W-:-:S03]  /*1e0f0*/  SEL R2, R20, R48, !P3 ;  /* 0x0000003014027207 */ /* 0x008fc60005800000 */
[----:B------:R-:W3:Y:S01]  /*1e100*/  LDL.LU R36, [R1+0xa4] ;  /* 0x0000a40001247983 */ /* 0x000ee20000300800 */
[----:B----4-:R-:W-:-:S03]  /*1e110*/  SEL R9, R20, R43, !P3 ;  /* 0x0000002b14097207 */ /* 0x010fc60005800000 */
[----:B------:R-:W4:Y:S01]  /*1e120*/  LDL.LU R35, [R1+0xa8] ;  /* 0x0000a80001237983 */ /* 0x000f220000300800 */
[----:B-----5:R-:W-:-:S03]  /*1e130*/  SEL R8, R20, R40, !P3 ;  /* 0x0000002814087207 */ /* 0x020fc60005800000 */
[----:B------:R-:W5:Y:S01]  /*1e140*/  LDL.LU R34, [R1+0xac] ;  /* 0x0000ac0001227983 */ /* 0x000f620000300800 */
[----:B------:R-:W-:-:S03]  /*1e150*/  SEL R74, R20, R38, !P3 ;  /* 0x00000026144a7207 */ /* 0x000fc60005800000 */
[----:B------:R-:W2:Y:S01]  /*1e160*/  LDL.LU R33, [R1+0xb0] ;  /* 0x0000b00001217983 */ /* 0x000ea20000300800 */
[----:B------:R-:W-:Y:S01]  /*1e170*/  @!P6 IMAD.MOV R18, RZ, RZ, -R18 ;  /* 0x000000ffff12e224 */ /* 0x000fe200078e0a12 */
[----:B------:R-:W-:Y:S01]  /*1e180*/  SEL R19, R20, R31, !P3 ;  /* 0x0000001f14137207 */ /* 0x000fe20005800000 */
[----:B------:R-:W0:Y:S01]  /*1e190*/  LDCU UR7, c[0x0][0x3b0] ;  /* 0x00007600ff0777ac */ /* 0x000e220008000800 */
[----:B------:R-:W2:Y:S04]  /*1e1a0*/  LDL.LU R27, [R1+0xb4] ;  /* 0x0000b400011b7983 */ /* 0x000ea80000300800 */
[----:B------:R-:W3:Y:S04]  /*1e1b0*/  LDL.LU R26, [R1+0xb8] ;  /* 0x0000b800011a7983 */ /* 0x000ee80000300800 */
[----:B------:R-:W-:Y:S04]  /*1e1c0*/  STL [R1+0x1db8], R76 ;  /* 0x001db84c01007387 */ /* 0x000fe80000100800 */
[----:B------:R0:W-:Y:S02]  /*1e1d0*/  STL [R1+0xf74], R0 ;  /* 0x000f740001007387 */ /* 0x0001e40000100800 */
[----:B0-----:R-:W-:-:S04]  /*1e1e0*/  IMAD.MOV.U32 R0, RZ, RZ, R4 ;  /* 0x000000ffff007224 */ /* 0x001fc800078e0004 */
[----:B------:R-:W-:Y:S01]  /*1e1f0*/  @!P4 IMAD.MOV R0, RZ, RZ, -R0 ;  /* 0x000000ffff00c224 */ /* 0x000fe200078e0a00 */
[----:B------:R-:W-:-:S04]  /*1e200*/  SEL R76, R20, R46, !P3 ;  /* 0x0000002e144c7207 */ /* 0x000fc80005800000 */
[----:B------:R0:W-:Y:S04]  /*1e210*/  STL [R1+0x4c], R0 ;  /* 0x00004c0001007387 */ /* 0x0001e80000100800 */
[----:B------:R-:W-:Y:S01]  /*1e220*/  STL [R1+0x40], R3 ;  /* 0x0000400301007387 */ /* 0x000fe20000100800 */
[----:B0-----:R-:W-:-:S03]  /*1e230*/  SEL R0, R20, R47, !P3 ;  /* 0x0000002f14007207 */ /* 0x001fc60005800000 */
[----:B------:R0:W-:Y:S04]  /*1e240*/  STL [R1+0x3c], R2 ;  /* 0x00003c0201007387 */ /* 0x0001e80000100800 */
[----:B------:R-:W-:Y:S04]  /*1e250*/  STL [R1+0x1dec], R76 ;  /* 0x001dec4c01007387 */ /* 0x000fe80000100800 */
[----:B------:R1:W-:Y:S01]  /*1e260*/  STL [R1+0x38], R0 ;  /* 0x0000380001007387 */ /* 0x0003e20000100800 */
[----:B0-----:R-:W-:-:S05]  /*1e270*/  SEL R2, R20, R45, !P3 ;  /* 0x0000002d14027207 */ /* 0x001fca0005800000 */
[----:B------:R0:W-:Y:S01]  /*1e280*/  STL [R1+0x30], R2 ;  /* 0x0000300201007387 */ /* 0x0001e20000100800 */
[----:B-1----:R-:W-:-:S03]  /*1e290*/  SEL R0, R20, R44, !P3 ;  /* 0x0000002c14007207 */ /* 0x002fc60005800000 */
[----:B------:R-:W-:Y:S04]  /*1e2a0*/  STL [R1+0x1de8], R9 ;  /* 0x001de80901007387 */ /* 0x000fe80000100800 */
[----:B------:R1:W-:Y:S01]  /*1e2b0*/  STL [R1+0x24], R0 ;  /* 0x0000240001007387 */ /* 0x0003e20000100800 */
[C---:B0-----:R-:W-:Y:S02]  /*1e2c0*/  SEL R2, R20.reuse, R29, !P3 ;  /* 0x0000001d14027207 */ /* 0x041fe40005800000 */
[----:B-1----:R-:W-:-:S05]  /*1e2d0*/  SEL R0, R20, R42, !P3 ;  /* 0x0000002a14007207 */ /* 0x002fca0005800000 */
[----:B------:R0:W-:Y:S02]  /*1e2e0*/  STL [R1+0x1df0], R0 ;  /* 0x001df00001007387 */ /* 0x0001e40000100800 */
[----:B0-----:R-:W-:-:S05]  /*1e2f0*/  SEL R0, R20, R41, !P3 ;  /* 0x0000002914007207 */ /* 0x001fca0005800000 */
[----:B------:R0:W-:Y:S04]  /*1e300*/  STL [R1+0x20], R0 ;  /* 0x0000200001007387 */ /* 0x0001e80000100800 */
[----:B------:R-:W4:Y:S04]  /*1e310*/  LDL.LU R29, [R1+0xbc] ;  /* 0x0000bc00011d7983 */ /* 0x000f280000300800 */
[----:B------:R1:W-:Y:S01]  /*1e320*/  STL [R1+0x18], R2 ;  /* 0x0000180201007387 */ /* 0x0003e20000100800 */
[----:B0-----:R-:W-:-:S03]  /*1e330*/  SEL R0, R20, R25, !P3 ;  /* 0x0000001914007207 */ /* 0x001fc60005800000 */
[----:B------:R-:W4:Y:S01]  /*1e340*/  LDL.LU R25, [R1+0xc0] ;  /* 0x0000c00001197983 */ /* 0x000f220000300800 */
[----:B------:R-:W-:-:S03]  /*1e350*/  SEL R7, R20, R28, !P3 ;  /* 0x0000001c14077207 */ /* 0x000fc60005800000 */
[----:B------:R0:W-:Y:S04]  /*1e360*/  STL [R1+0x14], R0 ;  /* 0x0000140001007387 */ /* 0x0001e80000100800 */
[----:B------:R-:W5:Y:S04]  /*1e370*/  LDL.LU R28, [R1+0xc4] ;  /* 0x0000c400011c7983 */ /* 0x000f680000300800 */
[----:B------:R-:W5:Y:S01]  /*1e380*/  LDL.LU R55, [R1+0xc8] ;  /* 0x0000c80001377983 */ /* 0x000f620000300800 */
[----:B------:R-:W-:-:S03]  /*1e390*/  SEL R4, R20, R50, !P3 ;  /* 0x0000003214047207 */ /* 0x000fc60005800000 */
[----:B------:R-:W5:Y:S04]  /*1e3a0*/  LDL.LU R54, [R1+0xcc] ;  /* 0x0000cc0001367983 */ /* 0x000f680000300800 */
        /* <DEDUP_REMOVED lines=11> */
[----:B------:R-:W5:Y:S01]  /*1e460*/  LDL.LU R42, [R1+0x23c] ;  /* 0x00023c00012a7983 */ /* 0x000f620000300800 */
[----:B-1----:R-:W-:-:S03]  /*1e470*/  SEL R2, R20, R39, !P3 ;  /* 0x0000002714027207 */ /* 0x002fc60005800000 */
[----:B------:R-:W5:Y:S04]  /*1e480*/  LDL.LU R41, [R1+0x240] ;  /* 0x0002400001297983 */ /* 0x000f680000300800 */
[----:B------:R-:W5:Y:S01]  /*1e490*/  LDL.LU R40, [R1+0x244] ;  /* 0x0002440001287983 */ /* 0x000f620000300800 */
[----:B--2---:R-:W-:-:S03]  /*1e4a0*/  SEL R90, R20, R27, !P3 ;  /* 0x0000001b145a7207 */ /* 0x004fc60005800000 */
[----:B------:R-:W2:Y:S01]  /*1e4b0*/  LDL.LU R27, [R1+0x248] ;  /* 0x00024800011b7983 */ /* 0x000ea20000300800 */
[----:B---3--:R-:W-:-:S03]  /*1e4c0*/  SEL R89, R20, R26, !P3 ;  /* 0x0000001a14597207 */ /* 0x008fc60005800000 */
[----:B------:R-:W3:Y:S04]  /*1e4d0*/  LDL.LU R26, [R1+0x228] ;  /* 0x00022800011a7983 */ /* 0x000ee80000300800 */
[----:B------:R-:W3:Y:S04]  /*1e4e0*/  LDL.LU R39, [R1+0x22c] ;  /* 0x00022c0001277983 */ /* 0x000ee80000300800 */
[----:B------:R-:W3:Y:S01]  /*1e4f0*/  LDL.LU R38, [R1+0x1d4] ;  /* 0x0001d40001267983 */ /* 0x000ee20000300800 */
[----:B----4-:R-:W-:-:S03]  /*1e500*/  SEL R87, R20, R25, !P3 ;  /* 0x0000001914577207 */ /* 0x010fc60005800000 */
[----:B------:R-:W4:Y:S01]  /*1e510*/  LDL.LU R25, [R1+0x1f8] ;  /* 0x0001f80001197983 */ /* 0x000f220000300800 */
[C---:B------:R-:W-:Y:S02]  /*1e520*/  SEL R6, R20.reuse, R37, !P3 ;  /* 0x0000002514067207 */ /* 0x040fe40005800000 */
[C---:B------:R-:W-:Y:S01]  /*1e530*/  SEL R3, R20.reuse, R36, !P3 ;  /* 0x0000002414037207 */ /* 0x040fe20005800000 */
[----:B------:R-:W4:Y:S01]  /*1e540*/  LDL.LU R37, [R1+0x1fc] ;  /* 0x0001fc0001257983 */ /* 0x000f220000300800 */
[C---:B------:R-:W-:Y:S02]  /*1e550*/  SEL R93, R20.reuse, R35, !P3 ;  /* 0x00000023145d7207 */ /* 0x040fe40005800000 */
[C---:B-----5:R-:W-:Y:S01]  /*1e560*/  SEL R92, R20.reuse, R34, !P3 ;  /* 0x00000022145c7207 */ /* 0x060fe20005800000 */
[----:B------:R-:W5:Y:S01]  /*1e570*/  LDL.LU R36, [R1+0x204] ;  /* 0x0002040001247983 */ /* 0x000f620000300800 */
[----:B------:R-:W-:-:S03]  /*1e580*/  SEL R91, R20, R33, !P3 ;  /* 0x00000021145b7207 */ /* 0x000fc60005800000 */
[----:B------:R-:W5:Y:S01]  /*1e590*/  LDL.LU R35, [R1+0x1e4] ;  /* 0x0001e40001237983 */ /* 0x000f620000300800 */
[----:B------:R-:W-:-:S03]  /*1e5a0*/  SEL R88, R20, R29, !P3 ;  /* 0x0000001d14587207 */ /* 0x000fc60005800000 */
[----:B------:R-:W5:Y:S01]  /*1e5b0*/  LDL.LU R34, [R1+0x1cc] ;  /* 0x0001cc0001227983 */ /* 0x000f620000300800 */
[----:B------:R-:W-:-:S03]  /*1e5c0*/  SEL R86, R20, R28, !P3 ;  /* 0x0000001c14567207 */ /* 0x000fc60005800000 */
[----:B------:R-:W5:Y:S04]  /*1e5d0*/  LDL.LU R33, [R1+0x1ac] ;  /* 0x0001ac0001217983 */ /* 0x000f680000300800 */
[----:B------:R-:W5:Y:S04]  /*1e5e0*/  LDL.LU R29, [R1+0x1b0] ;  /* 0x0001b000011d7983 */ /* 0x000f680000300800 */
[----:B------:R-:W5:Y:S01]  /*1e5f0*/  LDL.LU R28, [R1+0x1a8] ;  /* 0x0001a800011c7983 */ /* 0x000f620000300800 */
[----:B--2---:R-:W-:-:S03]  /*1e600*/  SEL R67, R20, R27, !P3 ;  /* 0x0000001b14437207 */ /* 0x004fc60005800000 */
[----:B------:R-:W2:Y:S01]  /*1e610*/  LDL.LU R27, [R1+0x1a4] ;  /* 0x0001a400011b7983 */ /* 0x000ea20000300800 */
[----:B---3--:R-:W-:-:S03]  /*1e620*/  SEL R66, R20, R26, !P3 ;  /* 0x0000001a14427207 */ /* 0x008fc60005800000 */
[----:B------:R-:W3:Y:S01]  /*1e630*/  LDL.LU R26, [R1+0x178] ;  /* 0x00017800011a7983 */ /* 0x000ee20000300800 */
[----:B----4-:R-:W-:-:S03]  /*1e640*/  SEL R63, R20, R25, !P3 ;  /* 0x00000019143f7207 */ /* 0x010fc60005800000 */
[----:B------:R-:W4:Y:S01]  /*1e650*/  LDL.LU R25, [R1+0x17c] ;  /* 0x00017c0001197983 */ /* 0x000f220000300800 */
[C---:B------:R-:W-:Y:S02]  /*1e660*/  SEL R82, R20.reuse, R52, !P3 ;  /* 0x0000003414527207 */ /* 0x040fe40005800000 */
[C---:B------:R-:W-:Y:S01]  /*1e670*/  SEL R81, R20.reuse, R51, !P3 ;  /* 0x0000003314517207 */ /* 0x040fe20005800000 */
[----:B------:R-:W4:Y:S01]  /*1e680*/  LDL.LU R52, [R1+0x180] ;  /* 0x0001800001347983 */ /* 0x000f220000300800 */
[C---:B------:R-:W-:Y:S02]  /*1e690*/  SEL R80, R20.reuse, R50, !P3 ;  /* 0x0000003214507207 */ /* 0x040fe40005800000 */
[C---:B------:R-:W-:Y:S01]  /*1e6a0*/  SEL R79, R20.reuse, R49, !P3 ;  /* 0x00000031144f7207 */ /* 0x040fe20005800000 */
[----:B------:R-:W4:Y:S01]  /*1e6b0*/  LDL.LU R51, [R1+0x1a0] ;  /* 0x0001a00001337983 */ /* 0x000f220000300800 */
[----:B------:R-:W-:-:S03]  /*1e6c0*/  SEL R78, R20, R48, !P3 ;  /* 0x00000030144e7207 */ /* 0x000fc60005800000 */
        /* <DEDUP_REMOVED lines=23> */
[----:B-----5:R-:W-:-:S03]  /*1e840*/  SEL R61, R20, R36, !P3 ;  /* 0x00000024143d7207 */ /* 0x020fc60005800000 */
[----:B------:R-:W5:Y:S01]  /*1e850*/  LDL.LU R38, [R1+0x144] ;  /* 0x0001440001267983 */ /* 0x000f620000300800 */
[----:B------:R-:W-:-:S03]  /*1e860*/  SEL R60, R20, R35, !P3 ;  /* 0x00000023143c7207 */ /* 0x000fc60005800000 */
[----:B------:R-:W5:Y:S01]  /*1e870*/  LDL.LU R37, [R1+0x148] ;  /* 0x0001480001257983 */ /* 0x000f620000300800 */
[----:B------:R-:W-:-:S03]  /*1e880*/  SEL R59, R20, R34, !P3 ;  /* 0x00000022143b7207 */ /* 0x000fc60005800000 */
[----:B------:R-:W5:Y:S01]  /*1e890*/  LDL.LU R36, [R1+0x14c] ;  /* 0x00014c0001247983 */ /* 0x000f620000300800 */
[----:B------:R-:W-:-:S03]  /*1e8a0*/  SEL R58, R20, R33, !P3 ;  /* 0x00000021143a7207 */ /* 0x000fc60005800000 */
[----:B------:R-:W5:Y:S01]  /*1e8b0*/  LDL.LU R35, [R1+0x150] ;  /* 0x0001500001237983 */ /* 0x000f620000300800 */
[----:B------:R-:W-:-:S03]  /*1e8c0*/  SEL R57, R20, R29, !P3 ;  /* 0x0000001d14397207 */ /* 0x000fc60005800000 */
[----:B------:R-:W5:Y:S01]  /*1e8d0*/  LDL.LU R34, [R1+0x10c] ;  /* 0x00010c0001227983 */ /* 0x000f620000300800 */
[C---:B------:R-:W-:Y:S02]  /*1e8e0*/  SEL R85, R20.reuse, R55, !P3 ;  /* 0x0000003714557207 */ /* 0x040fe40005800000 */
[C---:B------:R-:W-:Y:S01]  /*1e8f0*/  SEL R56, R20.reuse, R28, !P3 ;  /* 0x0000001c14387207 */ /* 0x040fe20005800000 */
[----:B------:R-:W5:Y:S01]  /*1e900*/  LDL.LU R33, [R1+0x110] ;  /* 0x0001100001217983 */ /* 0x000f620000300800 */
[----:B------:R-:W-:-:S03]  /*1e910*/  SEL R84, R20, R54, !P3 ;  /* 0x0000003614547207 */ /* 0x000fc60005800000 */
[----:B------:R-:W5:Y:S01]  /*1e920*/  LDL.LU R29, [R1+0x118] ;  /* 0x00011800011d7983 */ /* 0x000f620000300800 */
[----:B------:R-:W-:-:S03]  /*1e930*/  SEL R83, R20, R53, !P3 ;  /* 0x0000003514537207 */ /* 0x000fc60005800000 */
[----:B------:R-:W5:Y:S01]  /*1e940*/  LDL.LU R28, [R1+0x13c] ;  /* 0x00013c00011c7983 */ /* 0x000f620000300800 */
[----:B--2---:R-:W-:-:S03]  /*1e950*/  SEL R55, R20, R27, !P3 ;  /* 0x0000001b14377207 */ /* 0x004fc60005800000 */
[----:B------:R-:W2:Y:S01]  /*1e960*/  LDL.LU R27, [R1+0x134] ;  /* 0x00013400011b7983 */ /* 0x000ea20000300800 */
[----:B---3--:R-:W-:-:S03]  /*1e970*/  SEL R54, R20, R26, !P3 ;  /* 0x0000001a14367207 */ /* 0x008fc60005800000 */
[----:B------:R-:W3:Y:S01]  /*1e980*/  LDL.LU R26, [R1+0x11c] ;  /* 0x00011c00011a7983 */ /* 0x000ee20000300800 */
[----:B----4-:R-:W-:-:S03]  /*1e990*/  SEL R53, R20, R25, !P3 ;  /* 0x0000001914357207 */ /* 0x010fc60005800000 */
[----:B------:R-:W4:Y:S04]  /*1e9a0*/  LDL.LU R25, [R1+0x120] ;  /* 0x0001200001197983 */ /* 0x000f280000300800 */
[----:B------:R-:W4:Y:S04]  /*1e9b0*/  LDL.LU R24, [R1+0x124] ;  /* 0x0001240001187983 */ /* 0x000f280000300800 */
[----:B------:R-:W4:Y:S04]  /*1e9c0*/  LDL.LU R5, [R1+0x12c] ;  /* 0x00012c0001057983 */ /* 0x000f280000300800 */
[----:B------:R-:W4:Y:S04]  /*1e9d0*/  LDL.LU R21, [R1+0x130] ;  /* 0x0001300001157983 */ /* 0x000f280000300800 */
[----:B0-----:R-:W4:Y:S04]  /*1e9e0*/  LDL.LU R0, [R1+0x40] ;  /* 0x0000400001007983 */ /* 0x001f280000300800 */
[----:B------:R-:W4:Y:S04]  /*1e9f0*/  LDL.LU R76, [R1+0x3c] ;  /* 0x00003c00014c7983 */ /* 0x000f280000300800 */
[----:B------:R-:W4:Y:S01]  /*1ea00*/  LDL.LU R9, [R1+0x30] ;  /* 0x0000300001097983 */ /* 0x000f220000300800 */
[----:B------:R-:W-:-:S02]  /*1ea10*/  SEL R52, R20, R52, !P3 ;  /* 0x0000003414347207 */ /* 0x000fc40005800000 */
[C---:B------:R-:W-:Y:S02]  /*1ea20*/  SEL R51, R20.reuse, R51, !P3 ;  /* 0x0000003314337207 */ /* 0x040fe40005800000 */
[C---:B------:R-:W-:Y:S02]  /*1ea30*/  SEL R50, R20.reuse, R50, !P3 ;  /* 0x0000003214327207 */ /* 0x040fe40005800000 */
[C---:B------:R-:W-:Y:S02]  /*1ea40*/  SEL R49, R20.reuse, R49, !P3 ;  /* 0x0000003114317207 */ /* 0x040fe40005800000 */
[C---:B------:R-:W-:Y:S02]  /*1ea50*/  SEL R48, R20.reuse, R48, !P3 ;  /* 0x0000003014307207 */ /* 0x040fe40005800000 */
[C---:B------:R-:W-:Y:S02]  /*1ea60*/  SEL R47, R20.reuse, R47, !P3 ;  /* 0x0000002f142f7207 */ /* 0x040fe40005800000 */
        /* <DEDUP_REMOVED lines=9> */
[C---:B-----5:R-:W-:Y:S02]  /*1eb00*/  SEL R38, R20.reuse, R38, !P3 ;  /* 0x0000002614267207 */ /* 0x060fe40005800000 */
[C---:B------:R-:W-:Y:S02]  /*1eb10*/  SEL R37, R20.reuse, R37, !P3 ;  /* 0x0000002514257207 */ /* 0x040fe40005800000 */
[C---:B------:R-:W-:Y:S02]  /*1eb20*/  SEL R36, R20.reuse, R36, !P3 ;  /* 0x0000002414247207 */ /* 0x040fe40005800000 */
[----:B------:R-:W-:-:S02]  /*1eb30*/  SEL R35, R20, R35, !P3 ;  /* 0x0000002314237207 */ /* 0x000fc40005800000 */
[C---:B------:R-:W-:Y:S02]  /*1eb40*/  SEL R34, R20.reuse, R34, !P3 ;  /* 0x0000002214227207 */ /* 0x040fe40005800000 */
[C---:B------:R-:W-:Y:S02]  /*1eb50*/  SEL R33, R20.reuse, R33, !P3 ;  /* 0x0000002114217207 */ /* 0x040fe40005800000 */
[C---:B------:R-:W-:Y:S02]  /*1eb60*/  SEL R29, R20.reuse, R29, !P3 ;  /* 0x0000001d141d7207 */ /* 0x040fe40005800000 */
[C---:B------:R-:W-:Y:S02]  /*1eb70*/  SEL R28, R20.reuse, R28, !P3 ;  /* 0x0000001c141c7207 */ /* 0x040fe40005800000 */
[C---:B--2---:R-:W-:Y:S02]  /*1eb80*/  SEL R27, R20.reuse, R27, !P3 ;  /* 0x0000001b141b7207 */ /* 0x044fe40005800000 */
[----:B---3--:R-:W-:-:S02]  /*1eb90*/  SEL R26, R20, R26, !P3 ;  /* 0x0000001a141a7207 */ /* 0x008fc40005800000 */
[C---:B----4-:R-:W-:Y:S02]  /*1eba0*/  SEL R25, R20.reuse, R25, !P3 ;  /* 0x0000001914197207 */ /* 0x050fe40005800000 */
[C---:B------:R-:W-:Y:S02]  /*1ebb0*/  SEL R24, R20.reuse, R24, !P3 ;  /* 0x0000001814187207 */ /* 0x040fe40005800000 */
[C---:B------:R-:W-:Y:S02]  /*1ebc0*/  SEL R23, R20.reuse, R5, !P3 ;  /* 0x0000000514177207 */ /* 0x040fe40005800000 */
[C---:B------:R-:W-:Y:S02]  /*1ebd0*/  SEL R22, R20.reuse, R21, !P3 ;  /* 0x0000001514167207 */ /* 0x040fe40005800000 */
[----:B------:R-:W-:Y:S02]  /*1ebe0*/  SEL R21, R20, R32, !P3 ;  /* 0x0000002014157207 */ /* 0x000fe40005800000 */
[----:B------:R-:W2:Y:S01]  /*1ebf0*/  LDL.LU R32, [R1+0x14] ;  /* 0x0000140001207983 */ /* 0x000ea20000300800 */
[----:B------:R-:W-:Y:S01]  /*1ec00*/  IMAD R0, R0, UR39, RZ ;  /* 0x0000002700007c24 */ /* 0x000fe2000f8e02ff */
[----:B------:R-:W-:-:S02]  /*1ec10*/  SEL R5, R20, R30, !P3 ;  /* 0x0000001e14057207 */ /* 0x000fc40005800000 */
[----:B------:R-:W3:Y:S01]  /*1ec20*/  LDL.LU R31, [R1+0x18] ;  /* 0x00001800011f7983 */ /* 0x000ee20000300800 */
[----:B------:R-:W-:-:S03]  /*1ec30*/  IMAD R76, R76, UR39, RZ ;  /* 0x000000274c4c7c24 */ /* 0x000fc6000f8e02ff */
[----:B------:R-:W4:Y:S04]  /*1ec40*/  LDL.LU R30, [R1+0x38] ;  /* 0x00003800011e7983 */ /* 0x000f280000300800 */
[----:B------:R0:W-:Y:S04]  /*1ec50*/  STL [R1+0x1d94], R20 ;  /* 0x001d941401007387 */ /* 0x0001e80000100800 */
[----:B0-----:R-:W5:Y:S04]  /*1ec60*/  LDL.LU R20, [R1+0x20] ;  /* 0x0000200001147983 */ /* 0x001f680000300800 */
[----:B------:R0:W-:Y:S04]  /*1ec70*/  STL [R1+0x40], R0 ;  /* 0x0000400001007387 */ /* 0x0001e80000100800 */
[----:B0-----:R-:W2:Y:S04]  /*1ec80*/  LDL.LU R0, [R1+0x1df0] ;  /* 0x001df00001007983 */ /* 0x001ea80000300800 */
[----:B------:R0:W-:Y:S04]  /*1ec90*/  STL [R1+0x3c], R76 ;  /* 0x00003c4c01007387 */ /* 0x0001e80000100800 */
[----:B0-----:R-:W3:Y:S01]  /*1eca0*/  LDL.LU R76, [R1+0x1dec] ;  /* 0x001dec00014c7983 */ /* 0x001ee20000300800 */
[----:B------:R-:W-:-:S02]  /*1ecb0*/  IMAD R9, R9, UR39, RZ ;  /* 0x0000002709097c24 */ /* 0x000fc4000f8e02ff */
[----:B------:R-:W-:Y:S02]  /*1ecc0*/  IMAD R74, R74, UR39, RZ ;  /* 0x000000274a4a7c24 */ /* 0x000fe4000f8e02ff */
[----:B--2---:R-:W-:Y:S02]  /*1ecd0*/  IMAD R0, R0, UR39, RZ ;  /* 0x0000002700007c24 */ /* 0x004fe4000f8e02ff */
[----:B---3--:R-:W-:-:S05]  /*1ece0*/  IMAD R76, R76, UR39, RZ ;  /* 0x000000274c4c7c24 */ /* 0x008fca000f8e02ff */
[----:B------:R0:W-:Y:S04]  /*1ecf0*/  STL [R1+0x1ddc], R76 ;  /* 0x001ddc4c01007387 */ /* 0x0001e80000100800 */
[----:B0-----:R-:W2:Y:S04]  /*1ed00*/  LDL.LU R76, [R1+0x24] ;  /* 0x00002400014c7983 */ /* 0x001ea80000300800 */
[----:B------:R0:W-:Y:S04]  /*1ed10*/  STL [R1+0x30], R9 ;  /* 0x0000300901007387 */ /* 0x0001e80000100800 */
[----:B0-----:R-:W3:Y:S04]  /*1ed20*/  LDL.LU R9, [R1+0x1de8] ;  /* 0x001de80001097983 */ /* 0x001ee80000300800 */
[----:B------:R0:W-:Y:S02]  /*1ed30*/  STL [R1+0x1dbc], R0 ;  /* 0x001dbc0001007387 */ /* 0x0001e40000100800 */
[----:B0-----:R-:W-:-:S02]  /*1ed40*/  IMAD R0, R31, UR39, RZ ;  /* 0x000000271f007c24 */ /* 0x001fc4000f8e02ff */
[----:B------:R-:W-:-:S03]  /*1ed50*/  IMAD R31, R7, UR39, RZ ;  /* 0x00000027071f7c24 */ /* 0x000fc6000f8e02ff */
[----:B------:R0:W-:Y:S04]  /*1ed60*/  STL [R1+0x18], R0 ;  /* 0x0000180001007387 */ /* 0x0001e80000100800 */
[----:B------:R-:W-:Y:S04]  /*1ed70*/  STL [R1+0x1db0], R74 ;  /* 0x001db04a01007387 */ /* 0x000fe80000100800 */
[----:B------:R-:W3:Y:S01]  /*1ed80*/  LDL.LU R7, [R1+0x1de4] ;  /* 0x001de40001077983 */ /* 0x000ee20000300800 */
[----:B0-----:R-:W-:-:S03]  /*1ed90*/  IMAD R0, R6, UR39, RZ ;  /* 0x0000002706007c24 */ /* 0x001fc6000f8e02ff */
[----:B------:R-:W3:Y:S01]  /*1eda0*/  LDL.LU R6, [R1+0x1de0] ;  /* 0x001de00001067983 */ /* 0x000ee20000300800 */
[----:B------:R-:W-:Y:S02]  /*1edb0*/  IMAD R3, R3, UR39, RZ ;  /* 0x0000002703037c24 */ /* 0x000fe4000f8e02ff */
[----:B------:R-:W-:Y:S02]  /*1edc0*/  IMAD R91, R91, UR39, RZ ;  /* 0x000000275b5b7c24 */ /* 0x000fe4000f8e02ff */
[----:B------:R-:W-:Y:S02]  /*1edd0*/  IMAD R65, R65, UR75, RZ ;  /* 0x0000004b41417c24 */ /* 0x000fe4000f8e02ff */
[----:B------:R-:W-:Y:S01]  /*1ede0*/  IMAD R63, R63, UR73, RZ ;  /* 0x000000493f3f7c24 */ /* 0x000fe2000f8e02ff */
[----:B------:R3:W-:Y:S01]  /*1edf0*/  STL [R1+0x1dac], R3 ;  /* 0x001dac0301007387 */ /* 0x0007e20000100800 */
[----:B------:R-:W-:Y:S01]  /*1ee00*/  IMAD R61, R61, UR71, RZ ;  /* 0x000000473d3d7c24 */ /* 0x000fe2000f8e02ff */
[----:B------:R-:W0:Y:S01]  /*1ee10*/  LDCU UR71, c[0x0][0x3b0] ;  /* 0x00007600ff4777ac */ /* 0x000e220008000800 */
[----:B------:R-:W-:Y:S01]  /*1ee20*/  IMAD R59, R59, UR69, RZ ;  /* 0x000000453b3b7c24 */ /* 0x000fe2000f8e02ff */
[----:B------:R-:W-:Y:S01]  /*1ee30*/  STL [R1+0x1da8], R91 ;  /* 0x001da85b01007387 */ /* 0x000fe20000100800 */
[----:B------:R-:W-:Y:S01]  /*1ee40*/  IMAD R4, R4, UR39, RZ ;  /* 0x0000002704047c24 */ /* 0x000fe2000f8e02ff */
[----:B------:R-:W1:Y:S01]  /*1ee50*/  LDCU UR69, c[0x0][0x3b0] ;  /* 0x00007600ff4577ac */ /* 0x000e620008000800 */
[----:B------:R-:W-:Y:S01]  /*1ee60*/  IMAD R57, R57, UR67, RZ ;  /* 0x0000004339397c24 */ /* 0x000fe2000f8e02ff */
[----:B------:R-:W-:Y:S01]  /*1ee70*/  STL [R1+0x1dc0], R65 ;  /* 0x001dc04101007387 */ /* 0x000fe20000100800 */
[----:B------:R-:W-:Y:S01]  /*1ee80*/  IMAD R55, R55, UR65, RZ ;  /* 0x0000004137377c24 */ /* 0x000fe2000f8e02ff */
[----:B------:R-:W0:Y:S01]  /*1ee90*/  LDCU UR65, c[0x0][0x3b0] ;  /* 0x00007600ff4177ac */ /* 0x000e220008000800 */
[----:B------:R-:W-:Y:S01]  /*1eea0*/  IMAD R53, R53, UR63, RZ ;  /* 0x0000003f35357c24 */ /* 0x000fe2000f8e02ff */
[----:B------:R-:W-:Y:S01]  /*1eeb0*/  STL [R1+0x1dc4], R63 ;  /* 0x001dc43f01007387 */ /* 0x000fe20000100800 */
[----:B----4-:R-:W-:Y:S01]  /*1eec0*/  IMAD R30, R30, UR39, RZ ;  /* 0x000000271e1e7c24 */ /* 0x010fe2000f8e02ff */
[----:B------:R-:W4:Y:S02]  /*1eed0*/  LDCU UR63, c[0x0][0x3b0] ;  /* 0x00007600ff3f77ac */ /* 0x000f240008000800 */
[----:B------:R-:W-:Y:S01]  /*1eee0*/  STL [R1+0x1dc8], R61 ;  /* 0x001dc83d01007387 */ /* 0x000fe20000100800 */
[----:B-----5:R-:W-:Y:S01]  /*1eef0*/  IMAD R20, R20, UR39, RZ ;  /* 0x0000002714147c24 */ /* 0x020fe2000f8e02ff */
[----:B------:R-:W5:Y:S02]  /*1ef00*/  LDCU UR67, c[0x0][0x3b0] ;  /* 0x00007600ff4377ac */ /* 0x000f640008000800 */
[----:B------:R-:W-:Y:S01]  /*1ef10*/  STL [R1+0x1dcc], R59 ;  /* 0x001dcc3b01007387 */ /* 0x000fe20000100800 */
[----:B------:R-:W-:Y:S01]  /*1ef20*/  IMAD R32, R32, UR39, RZ ;  /* 0x0000002720207c24 */ /* 0x000fe2000f8e02ff */
[----:B------:R-:W0:Y:S02]  /*1ef30*/  LDCU UR73, c[0x0][0x3b0] ;  /* 0x00007600ff4977ac */ /* 0x000e240008000800 */
[----:B------:R-:W-:Y:S01]  /*1ef40*/  STL [R1+0x1dd0], R57 ;  /* 0x001dd03901007387 */ /* 0x000fe20000100800 */
[----:B------:R-:W-:Y:S01]  /*1ef50*/  IMAD R93, R93, UR39, RZ ;  /* 0x000000275d5d7c24 */ /* 0x000fe2000f8e02ff */
[----:B------:R-:W0:Y:S02]  /*1ef60*/  LDCU UR75, c[0x0][0x3b0] ;  /* 0x00007600ff4b77ac */ /* 0x000e240008000800 */
[----:B------:R-:W-:Y:S04]  /*1ef70*/  STL [R1+0x1dd4], R55 ;  /* 0x001dd43701007387 */ /* 0x000fe80000100800 */
[----:B------:R0:W-:Y:S01]  /*1ef80*/  STL [R1+0x1dd8], R53 ;  /* 0x001dd83501007387 */ /* 0x0001e20000100800 */
[----:B------:R-:W-:-:S02]  /*1ef90*/  IMAD R90, R90, UR39, RZ ;  /* 0x000000275a5a7c24 */ /* 0x000fc4000f8e02ff */
[----:B------:R-:W-:Y:S02]  /*1efa0*/  IMAD R88, R88, UR39, RZ ;  /* 0x0000002758587c24 */ /* 0x000fe4000f8e02ff */
[----:B------:R-:W-:Y:S02]  /*1efb0*/  IMAD R86, R86, UR39, RZ ;  /* 0x0000002756567c24 */ /* 0x000fe4000f8e02ff */
[----:B------:R-:W-:Y:S02]  /*1efc0*/  IMAD R84, R84, UR39, RZ ;  /* 0x0000002754547c24 */ /* 0x000fe4000f8e02ff */
[----:B--2---:R-:W-:Y:S01]  /*1efd0*/  IMAD R76, R76, UR39, RZ ;  /* 0x000000274c4c7c24 */ /* 0x004fe2000f8e02ff */
[-C--:B---3--:R-:W-:Y:S02]  /*1efe0*/  IADD3 R3, P4, PT, R4, R7.reuse, RZ ;  /* 0x0000000704037210 */ /* 0x088fe40007f9e0ff */
[-C--:B0-----:R-:W-:Y:S02]  /*1eff0*/  IADD3 R53, P5, PT, R30, R7.reuse, RZ ;  /* 0x000000071e357210 */ /* 0x081fe40007fbe0ff */
[----:B------:R-:W-:Y:S01]  /*1f000*/  LEA.HI.X.SX32 R4, R4, R6, 0x1, P4 ;  /* 0x0000000604047211 */ /* 0x000fe200020f0eff */
[----:B------:R0:W-:Y:S04]  /*1f010*/  STL [R1+0x5c0], R3 ;  /* 0x0005c00301007387 */ /* 0x0001e80000100800 */
[----:B------:R2:W-:Y:S01]  /*1f020*/  STL [R1+0x620], R53 ;  /* 0x0006203501007387 */ /* 0x0005e20000100800 */
[----:B0-----:R-:W-:-:S03]  /*1f030*/  IADD3 R3, P6, PT, R76, R7, RZ ;  /* 0x000000074c037210 */ /* 0x001fc60007fde0ff */
[----:B------:R0:W-:Y:S01]  /*1f040*/  STL [R1+0x5bc], R4 ;  /* 0x0005bc0401007387 */ /* 0x0001e20000100800 */
[----:B--2---:R-:W-:-:S03]  /*1f050*/  IADD3 R53, P4, PT, R20, R7, RZ ;  /* 0x0000000714357210 */ /* 0x004fc60007f9e0ff */
[----:B------:R2:W-:Y:S01]  /*1f060*/  STL [R1+0x660], R3 ;  /* 0x0006600301007387 */ /* 0x0005e20000100800 */
[----:B0-----:R-:W-:-:S03]  /*1f070*/  LEA.HI.X.SX32 R4, R30, R6, 0x1, P5 ;  /* 0x000000061e047211 */ /* 0x001fc600028f0eff */
[----:B------:R-:W-:Y:S01]  /*1f080*/  STL [R1+0x11d0], R53 ;  /* 0x0011d03501007387 */ /* 0x000fe20000100800 */
[----:B--2---:R-:W-:-:S03]  /*1f090*/  IADD3 R3, P5, PT, R32, R7, RZ ;  /* 0x0000000720037210 */ /* 0x004fc60007fbe0ff */
[----:B------:R0:W-:Y:S01]  /*1f0a0*/  STL [R1+0x61c], R4 ;  /* 0x00061c0401007387 */ /* 0x0001e20000100800 */
[----:B------:R-:W-:-:S03]  /*1f0b0*/  LEA.HI.X.SX32 R30, R76, R6, 0x1, P6 ;  /* 0x000000064c1e7211 */ /* 0x000fc600030f0eff */
[----:B------:R-:W2:Y:S04]  /*1f0c0*/  LDL.LU R76, [R1+0x1ddc] ;  /* 0x001ddc00014c7983 */ /* 0x000ea80000300800 */
[----:B------:R3:W-:Y:S01]  /*1f0d0*/  STL [R1+0x11e8], R3 ;  /* 0x0011e80301007387 */ /* 0x0007e20000100800 */
[----:B0-----:R-:W-:-:S03]  /*1f0e0*/  LEA.HI.X.SX32 R4, R20, R6, 0x1, P4 ;  /* 0x0000000614047211 */ /* 0x001fc600020f0eff */
[----:B------:R-:W-:Y:S01]  /*1f0f0*/  STL [R1+0x65c], R30 ;  /* 0x00065c1e01007387 */ /* 0x000fe20000100800 */
[-C--:B------:R-:W-:Y:S02]  /*1f100*/  IADD3 R20, P4, PT, R93, R7.reuse, RZ ;  /* 0x000000075d147210 */ /* 0x080fe40007f9e0ff */
[----:B---3--:R-:W-:-:S05]  /*1f110*/  IADD3 R3, P6, PT, R31, R7, RZ ;  /* 0x000000071f037210 */ /* 0x008fca0007fde0ff */
[----:B------:R0:W-:Y:S04]  /*1f120*/  STL [R1+0x1200], R3 ;  /* 0x0012000301007387 */ /* 0x0001e80000100800 */
[----:B------:R3:W-:Y:S01]  /*1f130*/  STL [R1+0x11cc], R4 ;  /* 0x0011cc0401007387 */ /* 0x0007e20000100800 */
[----:B0-----:R-:W-:-:S03]  /*1f140*/  LEA.HI.X.SX32 R3, R32, R6, 0x1, P5 ;  /* 0x0000000620037211 */ /* 0x001fc600028f0eff */
[----:B------:R0:W-:Y:S01]  /*1f150*/  STL [R1+0x1218], R20 ;  /* 0x0012181401007387 */ /* 0x0001e20000100800 */
[----:B---3--:R-:W-:-:S03]  /*1f160*/  IADD3 R4, P5, PT, R90, R7, RZ ;  /* 0x000000075a047210 */ /* 0x008fc60007fbe0ff */
[----:B------:R3:W-:Y:S01]  /*1f170*/  STL [R1+0x11e4], R3 ;  /* 0x0011e40301007387 */ /* 0x0007e20000100800 */
[----:B0-----:R-:W-:-:S03]  /*1f180*/  LEA.HI.X.SX32 R20, R31, R6, 0x1, P6 ;  /* 0x000000061f147211 */ /* 0x001fc600030f0eff */
[----:B------:R0:W-:Y:S01]  /*1f190*/  STL [R1+0x1230], R4 ;  /* 0x0012300401007387 */ /* 0x0001e20000100800 */
[----:B---3--:R-:W-:-:S03]  /*1f1a0*/  IADD3 R3, P6, PT, R88, R7, RZ ;  /* 0x0000000758037210 */ /* 0x008fc60007fde0ff */
[----:B------:R3:W-:Y:S01]  /*1f1b0*/  STL [R1+0x11fc], R20 ;  /* 0x0011fc1401007387 */ /* 0x0007e20000100800 */
[-C--:B------:R-:W-:Y:S02]  /*1f1c0*/  LEA.HI.X.SX32 R30, R90, R6.reuse, 0x1, P5 ;  /* 0x000000065a1e7211 */ /* 0x080fe400028f0eff */
[----:B0-----:R-:W-:Y:S01]  /*1f1d0*/  LEA.HI.X.SX32 R4, R93, R6, 0x1, P4 ;  /* 0x000000065d047211 */ /* 0x001fe200020f0eff */
[----:B---3--:R-:W3:Y:S04]  /*1f1e0*/  LDL.LU R20, [R1+0x19c] ;  /* 0x00019c0001147983 */ /* 0x008ee80000300800 */
[----:B------:R0:W-:Y:S04]  /*1f1f0*/  STL [R1+0x1240], R3 ;  /* 0x0012400301007387 */ /* 0x0001e80000100800 */
[----:B------:R1:W-:Y:S01]  /*1f200*/  STL [R1+0x1214], R4 ;  /* 0x0012140401007387 */ /* 0x0003e20000100800 */
[----:B0-----:R-:W-:-:S05]  /*1f210*/  IADD3 R3, P4, PT, R86, R7, RZ ;  /* 0x0000000756037210 */ /* 0x001fca0007f9e0ff */
[----:B------:R0:W-:Y:S04]  /*1f220*/  STL [R1+0x1250], R3 ;  /* 0x0012500301007387 */ /* 0x0001e80000100800 */
[----:B------:R-:W-:Y:S01]  /*1f230*/  STL [R1+0x122c], R30 ;  /* 0x00122c1e01007387 */ /* 0x000fe20000100800 */
[----:B-1----:R-:W-:Y:S02]  /*1f240*/  IADD3 R4, P5, PT, R84, R7, RZ ;  /* 0x0000000754047210 */ /* 0x002fe40007fbe0ff */
[----:B0-----:R-:W-:Y:S02]  /*1f250*/  LEA.HI.X.SX32 R3, R88, R6, 0x1, P6 ;  /* 0x0000000658037211 */ /* 0x001fe400030f0eff */
[----:B------:R-:W2:Y:S04]  /*1f260*/  LDL.LU R88, [R1+0x198] ;  /* 0x0001980001587983 */ /* 0x000ea80000300800 */
[----:B------:R0:W-:Y:S04]  /*1f270*/  STL [R1+0x1260], R4 ;  /* 0x0012600401007387 */ /* 0x0001e80000100800 */
[----:B------:R1:W-:Y:S04]  /*1f280*/  STL [R1+0x123c], R3 ;  /* 0x00123c0301007387 */ /* 0x0003e80000100800 */
[----:B------:R-:W4:Y:S01]  /*1f290*/  LDL.LU R90, [R1+0x194] ;  /* 0x00019400015a7983 */ /* 0x000f220000300800 */
[----:B------:R-:W-:-:S02]  /*1f2a0*/  IMAD R82, R82, UR39, RZ ;  /* 0x0000002752527c24 */ /* 0x000fc4000f8e02ff */
[----:B------:R-:W-:-:S03]  /*1f2b0*/  IMAD R80, R80, UR39, RZ ;  /* 0x0000002750507c24 */ /* 0x000fc6000f8e02ff */
[-C--:B0-----:R-:W-:Y:S01]  /*1f2c0*/  IADD3 R4, P6, PT, R82, R7.reuse, RZ ;  /* 0x0000000752047210 */ /* 0x081fe20007fde0ff */
[----:B------:R-:W-:Y:S01]  /*1f2d0*/  IMAD R78, R78, UR39, RZ ;  /* 0x000000274e4e7c24 */ /* 0x000fe2000f8e02ff */
[----:B-1----:R-:W-:Y:S02]  /*1f2e0*/  LEA.HI.X.SX32 R3, R86, R6, 0x1, P4 ;  /* 0x0000000656037211 */ /* 0x002fe400020f0eff */
[----:B------:R-:W-:Y:S01]  /*1f2f0*/  IADD3 R30, P4, PT, R80, R7, RZ ;  /* 0x00000007501e7210 */ /* 0x000fe20007f9e0ff */
[----:B------:R0:W-:Y:S01]  /*1f300*/  STL [R1+0x1270], R4 ;  /* 0x0012700401007387 */ /* 0x0001e20000100800 */
[----:B------:R-:W-:-:S03]  /*1f310*/  IMAD R75, R75, UR39, RZ ;  /* 0x000000274b4b7c24 */ /* 0x000fc6000f8e02ff */
[----:B------:R1:W-:Y:S04]  /*1f320*/  STL [R1+0x124c], R3 ;  /* 0x00124c0301007387 */ /* 0x0003e80000100800 */
[----:B------:R-:W-:Y:S01]  /*1f330*/  STL [R1+0x1280], R30 ;  /* 0x0012801e01007387 */ /* 0x000fe20000100800 */
[----:B0-----:R-:W-:-:S03]  /*1f340*/  LEA.HI.X.SX32 R4, R84, R6, 0x1, P5 ;  /* 0x0000000654047211 */ /* 0x001fc600028f0eff */
[----:B------:R-:W5:Y:S01]  /*1f350*/  LDL.LU R93, [R1+0x114] ;  /* 0x00011400015d7983 */ /* 0x000f620000300800 */
[----:B-1----:R-:W-:-:S03]  /*1f360*/  IADD3 R3, P5, PT, R78, R7, RZ ;  /* 0x000000074e037210 */ /* 0x002fc60007fbe0ff */
[----:B------:R0:W-:Y:S04]  /*1f370*/  STL [R1+0x125c], R4 ;  /* 0x00125c0401007387 */ /* 0x0001e80000100800 */
[----:B------:R1:W-:Y:S01]  /*1f380*/  STL [R1+0x1290], R3 ;  /* 0x0012900301007387 */ /* 0x0003e20000100800 */
[----:B------:R-:W-:-:S03]  /*1f390*/  IMAD R72, R72, UR39, RZ ;  /* 0x0000002748487c24 */ /* 0x000fc6000f8e02ff */
[----:B------:R-:W5:Y:S01]  /*1f3a0*/  LDL.LU R31, [R1+0x108] ;  /* 0x00010800011f7983 */ /* 0x000f620000300800 */
[----:B0-----:R-:W-:Y:S02]  /*1f3b0*/  LEA.HI.X.SX32 R4, R82, R6, 0x1, P6 ;  /* 0x0000000652047211 */ /* 0x001fe400030f0eff */
[----:B-1----:R-:W-:-:S03]  /*1f3c0*/  IADD3 R3, P6, PT, R75, R7, RZ ;  /* 0x000000074b037210 */ /* 0x002fc60007fde0ff */
[----:B------:R0:W-:Y:S04]  /*1f3d0*/  STL [R1+0x126c], R4 ;  /* 0x00126c0401007387 */ /* 0x0001e80000100800 */
[----:B------:R-:W5:Y:S04]  /*1f3e0*/  LDL.LU R32, [R1+0x104] ;  /* 0x0001040001207983 */ /* 0x000f680000300800 */
[----:B------:R1:W-:Y:S01]  /*1f3f0*/  STL [R1+0x12a0], R3 ;  /* 0x0012a00301007387 */ /* 0x0003e20000100800 */
[----:B0-----:R-:W-:-:S03]  /*1f400*/  LEA.HI.X.SX32 R4, R80, R6, 0x1, P4 ;  /* 0x0000000650047211 */ /* 0x001fc600020f0eff */
[----:B------:R-:W5:Y:S01]  /*1f410*/  LDL.LU R30, [R1+0x100] ;  /* 0x00010000011e7983 */ /* 0x000f620000300800 */
[----:B------:R-:W-:Y:S01]  /*1f420*/  IMAD R70, R70, UR39, RZ ;  /* 0x0000002746467c24 */ /* 0x000fe2000f8e02ff */
[----:B-1----:R-:W-:Y:S02]  /*1f430*/  IADD3 R3, P4, PT, R72, R7, RZ ;  /* 0x0000000748037210 */ /* 0x002fe40007f9e0ff */
[----:B------:R0:W-:Y:S01]  /*1f440*/  STL [R1+0x127c], R4 ;  /* 0x00127c0401007387 */ /* 0x0001e20000100800 */
[-C--:B------:R-:W-:Y:S01]  /*1f450*/  LEA.HI.X.SX32 R55, R78, R6.reuse, 0x1, P5 ;  /* 0x000000064e377211 */ /* 0x080fe200028f0eff */
[----:B------:R-:W-:Y:S02]  /*1f460*/  IMAD R68, R68, UR39, RZ ;  /* 0x0000002744447c24 */ /* 0x000fe4000f8e02ff */
[----:B0-----:R-:W5:Y:S04]  /*1f470*/  LDL.LU R4, [R1+0xfc] ;  /* 0x0000fc0001047983 */ /* 0x001f680000300800 */
[----:B------:R0:W-:Y:S04]  /*1f480*/  STL [R1+0x12b0], R3 ;  /* 0x0012b00301007387 */ /* 0x0001e80000100800 */
[----:B------:R-:W5:Y:S01]  /*1f490*/  LDL.LU R53, [R1+0xf8] ;  /* 0x0000f80001357983 */ /* 0x000f620000300800 */
[----:B------:R-:W-:-:S02]  /*1f4a0*/  LEA.HI.X.SX32 R59, R75, R6, 0x1, P6 ;  /* 0x000000064b3b7211 */ /* 0x000fc400030f0eff */
[----:B0-----:R-:W-:Y:S01]  /*1f4b0*/  IADD3 R3, P5, PT, R70, R7, RZ ;  /* 0x0000000746037210 */ /* 0x001fe20007fbe0ff */
[----:B------:R0:W-:Y:S01]  /*1f4c0*/  STL [R1+0x128c], R55 ;  /* 0x00128c3701007387 */ /* 0x0001e20000100800 */
[----:B------:R-:W-:-:S03]  /*1f4d0*/  LEA.HI.X.SX32 R63, R72, R6, 0x1, P4 ;  /* 0x00000006483f7211 */ /* 0x000fc600020f0eff */
[----:B0-----:R-:W5:Y:S04]  /*1f4e0*/  LDL.LU R55, [R1+0xf4] ;  /* 0x0000f40001377983 */ /* 0x001f680000300800 */
[----:B------:R0:W-:Y:S04]  /*1f4f0*/  STL [R1+0x12c0], R3 ;  /* 0x0012c00301007387 */ /* 0x0001e80000100800 */
[----:B------:R-:W5:Y:S04]  /*1f500*/  LDL.LU R57, [R1+0xec] ;  /* 0x0000ec0001397983 */ /* 0x000f680000300800 */
[----:B------:R1:W-:Y:S01]  /*1f510*/  STL [R1+0x129c], R59 ;  /* 0x00129c3b01007387 */ /* 0x0003e20000100800 */
[----:B0-----:R-:W-:-:S03]  /*1f520*/  IADD3 R3, P6, PT, R68, R7, RZ ;  /* 0x0000000744037210 */ /* 0x001fc60007fde0ff */
[----:B-1----:R-:W5:Y:S04]  /*1f530*/  LDL.LU R59, [R1+0xe8] ;  /* 0x0000e800013b7983 */ /* 0x002f680000300800 */
[----:B------:R-:W-:Y:S04]  /*1f540*/  STL [R1+0x12d0], R3 ;  /* 0x0012d00301007387 */ /* 0x000fe80000100800 */
[----:B------:R-:W5:Y:S04]  /*1f550*/  LDL.LU R61, [R1+0xe4] ;  /* 0x0000e400013d7983 */ /* 0x000f680000300800 */
[----:B------:R0:W-:Y:S01]  /*1f560*/  STL [R1+0x12ac], R63 ;  /* 0x0012ac3f01007387 */ /* 0x0001e20000100800 */
[----:B------:R-:W-:-:S03]  /*1f570*/  LEA.HI.X.SX32 R70, R70, R6, 0x1, P5 ;  /* 0x0000000646467211 */ /* 0x000fc600028f0eff */
[----:B0-----:R-:W5:Y:S01]  /*1f580*/  LDL.LU R63, [R1+0xe0] ;  /* 0x0000e000013f7983 */ /* 0x001f620000300800 */
[----:B---3--:R-:W-:-:S05]  /*1f590*/  IADD3 R3, P4, PT, R20, R7, RZ ;  /* 0x0000000714037210 */ /* 0x008fca0007f9e0ff */
[----:B------:R-:W-:Y:S04]  /*1f5a0*/  STL [R1+0x12e0], R3 ;  /* 0x0012e00301007387 */ /* 0x000fe80000100800 */
[----:B------:R-:W3:Y:S04]  /*1f5b0*/  LDL.LU R65, [R1+0xdc] ;  /* 0x0000dc0001417983 */ /* 0x000ee80000300800 */
[----:B------:R0:W-:Y:S04]  /*1f5c0*/  STL [R1+0x12bc], R70 ;  /* 0x0012bc4601007387 */ /* 0x0001e80000100800 */
[----:B------:R-:W3:Y:S01]  /*1f5d0*/  LDL.LU R91, [R1+0xd8] ;  /* 0x0000d800015b7983 */ /* 0x000ee20000300800 */
[----:B0-----:R-:W-:-:S02]  /*1f5e0*/  LEA.HI.X.SX32 R70, R68, R6, 0x1, P6 ;  /* 0x0000000644467211 */ /* 0x001fc400030f0eff */
[----:B--2---:R-:W-:-:S05]  /*1f5f0*/  IADD3 R3, P5, PT, R88, R7, RZ ;  /* 0x0000000758037210 */ /* 0x004fca0007fbe0ff */
[----:B------:R0:W-:Y:S04]  /*1f600*/  STL [R1+0x12f0], R3 ;  /* 0x0012f00301007387 */ /* 0x0001e80000100800 */
[----:B0-----:R-:W2:Y:S01]  /*1f610*/  LDL.LU R3, [R1+0x8c] ;  /* 0x00008c0001037983 */ /* 0x001ea20000300800 */
[----:B----4-:R-:W-:-:S03]  /*1f620*/  IADD3 R68, P6, PT, R90, R7, RZ ;  /* 0x000000075a447210 */ /* 0x010fc60007fde0ff */
[----:B------:R0:W-:Y:S04]  /*1f630*/  STL [R1+0x12cc], R70 ;  /* 0x0012cc4601007387 */ /* 0x0001e80000100800 */
[----:B------:R-:W4:Y:S04]  /*1f640*/  LDL.LU R74, [R1+0x48] ;  /* 0x00004800014a7983 */ /* 0x000f280000300800 */
[----:B------:R5:W-:Y:S01]  /*1f650*/  STL [R1+0x1300], R68 ;  /* 0x0013004401007387 */ /* 0x000be20000100800 */
[----:B0-----:R-:W-:-:S03]  /*1f660*/  LEA.HI.X.SX32 R70, R20, R6, 0x1, P4 ;  /* 0x0000000614467211 */ /* 0x001fc600020f0eff */
[----:B------:R-:W4:Y:S01]  /*1f670*/  LDL.LU R20, [R1+0x44] ;  /* 0x0000440001147983 */ /* 0x000f220000300800 */
[----:B------:R-:W-:Y:S02]  /*1f680*/  LEA.HI.X.SX32 R72, R88, R6, 0x1, P5 ;  /* 0x0000000658487211 */ /* 0x000fe400028f0eff */
[-C--:B-----5:R-:W-:Y:S01]  /*1f690*/  IADD3 R68, P4, PT, R93, R7.reuse, RZ ;  /* 0x000000075d447210 */ /* 0x0a0fe20007f9e0ff */
[----:B------:R0:W-:Y:S04]  /*1f6a0*/  STL [R1+0x12dc], R70 ;  /* 0x0012dc4601007387 */ /* 0x0001e80000100800 */
[----:B------:R1:W-:Y:S01]  /*1f6b0*/  STL [R1+0x1310], R68 ;  /* 0x0013104401007387 */ /* 0x0003e20000100800 */
[----:B0-----:R-:W-:-:S03]  /*1f6c0*/  IADD3 R70, P5, PT, R31, R7, RZ ;  /* 0x000000071f467210 */ /* 0x001fc60007fbe0ff */
[----:B------:R0:W-:Y:S01]  /*1f6d0*/  STL [R1+0x12ec], R72 ;  /* 0x0012ec4801007387 */ /* 0x0001e20000100800 */
[----:B-1----:R-:W-:-:S03]  /*1f6e0*/  LEA.HI.X.SX32 R68, R90, R6, 0x1, P6 ;  /* 0x000000065a447211 */ /* 0x002fc600030f0eff */
[----:B------:R1:W-:Y:S01]  /*1f6f0*/  STL [R1+0x1320], R70 ;  /* 0x0013204601007387 */ /* 0x0003e20000100800 */
[----:B------:R-:W-:-:S03]  /*1f700*/  LEA.HI.X.SX32 R31, R31, R6, 0x1, P5 ;  /* 0x000000061f1f7211 */ /* 0x000fc600028f0eff */
[----:B------:R5:W-:Y:S01]  /*1f710*/  STL [R1+0x12fc], R68 ;  /* 0x0012fc4401007387 */ /* 0x000be20000100800 */
[----:B0-----:R-:W-:Y:S02]  /*1f720*/  IADD3 R72, P6, PT, R32, R7, RZ ;  /* 0x0000000720487210 */ /* 0x001fe40007fde0ff */
[----:B-1----:R-:W-:-:S03]  /*1f730*/  LEA.HI.X.SX32 R70, R93, R6, 0x1, P4 ;  /* 0x000000065d467211 */ /* 0x002fc600020f0eff */
[----:B------:R-:W-:Y:S01]  /*1f740*/  STL [R1+0x1330], R72 ;  /* 0x0013304801007387 */ /* 0x000fe20000100800 */
[----:B-----5:R-:W-:-:S03]  /*1f750*/  IADD3 R68, P4, PT, R30, R7, RZ ;  /* 0x000000071e447210 */ /* 0x020fc60007f9e0ff */
[----:B------:R-:W-:Y:S04]  /*1f760*/  STL [R1+0x130c], R70 ;  /* 0x00130c4601007387 */ /* 0x000fe80000100800 */
[----:B------:R0:W-:Y:S04]  /*1f770*/  STL [R1+0x1340], R68 ;  /* 0x0013404401007387 */ /* 0x0001e80000100800 */
[----:B------:R1:W-:Y:S01]  /*1f780*/  STL [R1+0x131c], R31 ;  /* 0x00131c1f01007387 */ /* 0x0003e20000100800 */
[----:B0-----:R-:W-:Y:S02]  /*1f790*/  LEA.HI.X.SX32 R68, R32, R6, 0x1, P6 ;  /* 0x0000000620447211 */ /* 0x001fe400030f0eff */
[----:B------:R-:W-:-:S02]  /*1f7a0*/  IADD3 R70, P5, PT, R4, R7, RZ ;  /* 0x0000000704467210 */ /* 0x000fc40007fbe0ff */
[----:B------:R-:W-:Y:S02]  /*1f7b0*/  LEA.HI.X.SX32 R32, R30, R6, 0x1, P4 ;  /* 0x000000061e207211 */ /* 0x000fe400020f0eff */
[-C--:B-1----:R-:W-:Y:S01]  /*1f7c0*/  IADD3 R31, P6, PT, R53, R7.reuse, RZ ;  /* 0x00000007351f7210 */ /* 0x082fe20007fde0ff */
[----:B------:R-:W-:Y:S04]  /*1f7d0*/  STL [R1+0x1350], R70 ;  /* 0x0013504601007387 */ /* 0x000fe80000100800 */
[----:B------:R-:W-:Y:S04]  /*1f7e0*/  STL [R1+0x132c], R68 ;  /* 0x00132c4401007387 */ /* 0x000fe80000100800 */
[----:B------:R0:W-:Y:S04]  /*1f7f0*/  STL [R1+0x1360], R31 ;  /* 0x0013601f01007387 */ /* 0x0001e80000100800 */
[----:B------:R-:W-:Y:S01]  /*1f800*/  STL [R1+0x133c], R32 ;  /* 0x00133c2001007387 */ /* 0x000fe20000100800 */
[----:B------:R-:W-:-:S02]  /*1f810*/  IADD3 R30, P4, PT, R55, R7, RZ ;  /* 0x00000007371e7210 */ /* 0x000fc40007f9e0ff */
[----:B0-----:R-:W-:-:S03]  /*1f820*/  LEA.HI.X.SX32 R31, R4, R6, 0x1, P5 ;  /* 0x00000006041f7211 */ /* 0x001fc600028f0eff */
[----:B------:R0:W-:Y:S01]  /*1f830*/  STL [R1+0x1370], R30 ;  /* 0x0013701e01007387 */ /* 0x0001e20000100800 */
[----:B------:R-:W-:-:S03]  /*1f840*/  IADD3 R4, P5, PT, R57, R7, RZ ;  /* 0x0000000739047210 */ /* 0x000fc60007fbe0ff */
[----:B------:R1:W-:Y:S04]  /*1f850*/  STL [R1+0x134c], R31 ;  /* 0x00134c1f01007387 */ /* 0x0003e80000100800 */
[----:B------:R5:W-:Y:S01]  /*1f860*/  STL [R1+0x1380], R4 ;  /* 0x0013800401007387 */ /* 0x000be20000100800 */
[-C--:B0-----:R-:W-:Y:S02]  /*1f870*/  LEA.HI.X.SX32 R30, R53, R6.reuse, 0x1, P6 ;  /* 0x00000006351e7211 */ /* 0x081fe400030f0eff */
[-C--:B-1----:R-:W-:Y:S02]  /*1f880*/  IADD3 R31, P6, PT, R59, R7.reuse, RZ ;  /* 0x000000073b1f7210 */ /* 0x082fe40007fde0ff */
[----:B-----5:R-:W-:Y:S01]  /*1f890*/  LEA.HI.X.SX32 R4, R55, R6, 0x1, P4 ;  /* 0x0000000637047211 */ /* 0x020fe200020f0eff */
[----:B------:R0:W-:Y:S04]  /*1f8a0*/  STL [R1+0x135c], R30 ;  /* 0x00135c1e01007387 */ /* 0x0001e80000100800 */
[----:B------:R1:W-:Y:S04]  /*1f8b0*/  STL [R1+0x1390], R31 ;  /* 0x0013901f01007387 */ /* 0x0003e80000100800 */
[----:B------:R5:W-:Y:S01]  /*1f8c0*/  STL [R1+0x136c], R4 ;  /* 0x00136c0401007387 */ /* 0x000be20000100800 */
[----:B0-----:R-:W-:-:S02]  /*1f8d0*/  IADD3 R30, P4, PT, R61, R7, RZ ;  /* 0x000000073d1e7210 */ /* 0x001fc40007f9e0ff */
[----:B-1----:R-:W-:-:S03]  /*1f8e0*/  LEA.HI.X.SX32 R31, R57, R6, 0x1, P5 ;  /* 0x00000006391f7211 */ /* 0x002fc600028f0eff */
[----:B------:R0:W-:Y:S01]  /*1f8f0*/  STL [R1+0x13a0], R30 ;  /* 0x0013a01e01007387 */ /* 0x0001e20000100800 */
[----:B-----5:R-:W-:-:S03]  /*1f900*/  IADD3 R4, P5, PT, R63, R7, RZ ;  /* 0x000000073f047210 */ /* 0x020fc60007fbe0ff */
[----:B------:R-:W-:Y:S04]  /*1f910*/  STL [R1+0x137c], R31 ;  /* 0x00137c1f01007387 */ /* 0x000fe80000100800 */
[----:B------:R1:W-:Y:S01]  /*1f920*/  STL [R1+0x13b0], R4 ;  /* 0x0013b00401007387 */ /* 0x0003e20000100800 */
[----:B0-----:R-:W-:-:S05]  /*1f930*/  LEA.HI.X.SX32 R30, R59, R6, 0x1, P6 ;  /* 0x000000063b1e7211 */ /* 0x001fca00030f0eff */
[----:B------:R0:W-:Y:S01]  /*1f940*/  STL [R1+0x138c], R30 ;  /* 0x00138c1e01007387 */ /* 0x0001e20000100800 */
[----:B-1----:R-:W-:Y:S01]  /*1f950*/  LEA.HI.X.SX32 R4, R61, R6, 0x1, P4 ;  /* 0x000000063d047211 */ /* 0x002fe200020f0eff */
[----:B------:R-:W-:Y:S01]  /*1f960*/  IMAD R66, R66, UR5, RZ ;  /* 0x0000000542427c24 */ /* 0x000fe2000f8e02ff */
[----:B------:R-:W1:Y:S01]  /*1f970*/  LDCU UR5, c[0x0][0x3b0] ;  /* 0x00007600ff0577ac */ /* 0x000e620008000800 */
[----:B------:R-:W-:Y:S02]  /*1f980*/  IMAD R64, R64, UR74, RZ ;  /* 0x0000004a40407c24 */ /* 0x000fe4000f8e02ff */
[----:B------:R-:W-:Y:S01]  /*1f990*/  IMAD R62, R62, UR72, RZ ;  /* 0x000000483e3e7c24 */ /* 0x000fe2000f8e02ff */
[----:B------:R-:W5:Y:S01]  /*1f9a0*/  LDCU UR72, c[0x0][0x3b0] ;  /* 0x00007600ff4877ac */ /* 0x000f620008000800 */
[----:B------:R-:W-:Y:S02]  /*1f9b0*/  IMAD R60, R60, UR70, RZ ;  /* 0x000000463c3c7c24 */ /* 0x000fe4000f8e02ff */
[----:B------:R-:W-:Y:S01]  /*1f9c0*/  IMAD R58, R58, UR68, RZ ;  /* 0x000000443a3a7c24 */ /* 0x000fe2000f8e02ff */
[----:B------:R-:W0:Y:S01]  /*1f9d0*/  LDCU UR68, c[0x0][0x3b0] ;  /* 0x00007600ff4477ac */ /* 0x000e220008000800 */
[----:B------:R-:W-:-:S02]  /*1f9e0*/  IMAD R56, R56, UR66, RZ ;  /* 0x0000004238387c24 */ /* 0x000fc4000f8e02ff */
[----:B------:R-:W-:Y:S01]  /*1f9f0*/  IMAD R54, R54, UR64, RZ ;  /* 0x0000004036367c24 */ /* 0x000fe2000f8e02ff */
[----:B------:R-:W0:Y:S01]  /*1fa00*/  LDCU UR64, c[0x0][0x3b0] ;  /* 0x00007600ff4077ac */ /* 0x000e220008000800 */
[----:B------:R-:W-:Y:S02]  /*1fa10*/  IMAD R52, R52, UR76, RZ ;  /* 0x0000004c34347c24 */ /* 0x000fe4000f8e02ff */
[----:B------:R-:W-:Y:S01]  /*1fa20*/  IMAD R50, R50, UR16, RZ ;  /* 0x0000001032327c24 */ /* 0x000fe2000f8e02ff */
[----:B------:R-:W0:Y:S01]  /*1fa30*/  LDCU UR66, c[0x0][0x3b0] ;  /* 0x00007600ff4277ac */ /* 0x000e220008000800 */
        /* <DEDUP_REMOVED lines=62> */
[----:B------:R-:W1:Y:S01]  /*1fe20*/  LDCU UR74, c[0x0][0x3b0] ;  /* 0x00007600ff4a77ac */ /* 0x000e620008000800 */
[----:B------:R-:W-:Y:S02]  /*1fe30*/  IMAD R22, R22, UR31, RZ ;  /* 0x0000001f16167c24 */ /* 0x000fe4000f8e02ff */
[----:B------:R-:W-:Y:S01]  /*1fe40*/  IMAD R19, R19, UR30, RZ ;  /* 0x0000001e13137c24 */ /* 0x000fe2000f8e02ff */
[----:B------:R-:W1:Y:S01]  /*1fe50*/  LDCU UR76, c[0x0][0x3b0] ;  /* 0x00007600ff4c77ac */ /* 0x000e620008000800 */
[----:B------:R-:W-:-:S02]  /*1fe60*/  IMAD R10, R10, UR29, RZ ;  /* 0x0000001d0a0a7c24 */ /* 0x000fc4000f8e02ff */
[----:B------:R-:W-:Y:S01]  /*1fe70*/  IMAD R12, R12, UR28, RZ ;  /* 0x0000001c0c0c7c24 */ /* 0x000fe2000f8e02ff */
[----:B------:R-:W1:Y:S01]  /*1fe80*/  LDCU UR16, c[0x0][0x3b0] ;  /* 0x00007600ff1077ac */ /* 0x000e620008000800 */
[-C--:B---3--:R-:W-:Y:S01]  /*1fe90*/  IADD3 R31, P6, PT, R65, R7.reuse, RZ ;  /* 0x00000007411f7210 */ /* 0x088fe20007fde0ff */
[----:B------:R-:W-:Y:S02]  /*1fea0*/  IMAD R14, R14, UR19, RZ ;  /* 0x000000130e0e7c24 */ /* 0x000fe4000f8e02ff */
[----:B------:R-:W-:Y:S01]  /*1feb0*/  IMAD R16, R16, UR18, RZ ;  /* 0x0000001210107c24 */ /* 0x000fe2000f8e02ff */
[----:B------:R-:W3:Y:S01]  /*1fec0*/  LDCU UR17, c[0x0][0x3b0] ;  /* 0x00007600ff1177ac */ /* 0x000ee20008000800 */
[----:B------:R5:W-:Y:S01]  /*1fed0*/  STL [R1+0x13c0], R31 ;  /* 0x0013c01f01007387 */ /* 0x000be20000100800 */
[----:B0-----:R-:W-:-:S03]  /*1fee0*/  IADD3 R30, P4, PT, R91, R7, RZ ;  /* 0x000000075b1e7210 */ /* 0x001fc60007f9e0ff */
[----:B------:R-:W-:Y:S01]  /*1fef0*/  STL [R1+0x139c], R4 ;  /* 0x00139c0401007387 */ /* 0x000fe20000100800 */
[----:B------:R-:W-:Y:S01]  /*1ff00*/  IMAD R18, R18, UR7, RZ ;  /* 0x0000000712127c24 */ /* 0x000fe2000f8e02ff */
[----:B------:R-:W0:Y:S01]  /*1ff10*/  LDCU UR7, c[0x0][0x3b0] ;  /* 0x00007600ff0777ac */ /* 0x000e220008000800 */
[-C--:B-----5:R-:W-:Y:S01]  /*1ff20*/  LEA.HI.X.SX32 R31, R63, R6.reuse, 0x1, P5 ;  /* 0x000000063f1f7211 */ /* 0x0a0fe200028f0eff */
[----:B------:R5:W-:Y:S01]  /*1ff30*/  STL [R1+0x13d0], R30 ;  /* 0x0013d01e01007387 */ /* 0x000be20000100800 */
[----:B------:R-:W0:Y:S03]  /*1ff40*/  LDCU UR18, c[0x0][0x3b0] ;  /* 0x00007600ff1277ac */ /* 0x000e260008000800 */
[----:B------:R4:W-:Y:S01]  /*1ff50*/  STL [R1+0x13ac], R31 ;  /* 0x0013ac1f01007387 */ /* 0x0009e20000100800 */
[----:B------:R-:W0:Y:S01]  /*1ff60*/  LDCU UR19, c[0x0][0x3b0] ;  /* 0x00007600ff1377ac */ /* 0x000e220008000800 */
[----:B------:R-:W0:Y:S01]  /*1ff70*/  LDCU UR28, c[0x0][0x3b0] ;  /* 0x00007600ff1c77ac */ /* 0x000e220008000800 */
[----:B-----5:R-:W-:Y:S01]  /*1ff80*/  LEA.HI.X.SX32 R30, R65, R6, 0x1, P6 ;  /* 0x00000006411e7211 */ /* 0x020fe200030f0eff */
[----:B------:R-:W5:Y:S01]  /*1ff90*/  LDCU UR30, c[0x0][0x3b0] ;  /* 0x00007600ff1e77ac */ /* 0x000f620008000800 */
[----:B------:R-:W0:Y:S01]  /*1ffa0*/  LDCU UR29, c[0x0][0x3b0] ;  /* 0x00007600ff1d77ac */ /* 0x000e220008000800 */
[-C--:B--2---:R-:W-:Y:S01]  /*1ffb0*/  IADD3 R4, P5, PT, R3, R7.reuse, RZ ;  /* 0x0000000703047210 */ /* 0x084fe20007fbe0ff */
[----:B------:R-:W2:Y:S04]  /*1ffc0*/  LDCU UR31, c[0x0][0x3b0] ;  /* 0x00007600ff1f77ac */ /* 0x000ea80008000800 */
[----:B------:R0:W-:Y:S01]  /*1ffd0*/  STL [R1+0x13e0], R4 ;  /* 0x0013e00401007387 */ /* 0x0001e20000100800 */
[----:B------:R-:W1:Y:S01]  /*1ffe0*/  LDCU UR32, c[0x0][0x3b0] ;  /* 0x00007600ff2077ac */ /* 0x000e620008000800 */
[----:B----4-:R-:W-:-:S02]  /*1fff0*/  IADD3 R31, P6, PT, R74, R7, RZ ;  /* 0x000000074a1f7210 */ /* 0x010fc40007fde0ff */
[----:B------:R4:W-:Y:S01]  /*20000*/  STL [R1+0x13bc], R30 ;  /* 0x0013bc1e01007387 */ /* 0x0009e20000100800 */
[-C--:B------:R-:W-:Y:S01]  /*20010*/  LEA.HI.X.SX32 R3, R3, R6.reuse, 0x1, P5 ;  /* 0x0000000603037211 */ /* 0x080fe200028f0eff */
[----:B------:R-:W1:Y:S01]  /*20020*/  LDCU UR34, c[0x0][0x3b0] ;  /* 0x00007600ff2277ac */ /* 0x000e620008000800 */
[-C--:B0-----:R-:W-:Y:S01]  /*20030*/  LEA.HI.X.SX32 R4, R91, R6.reuse, 0x1, P4 ;  /* 0x000000065b047211 */ /* 0x081fe200020f0eff */
[----:B------:R-:W-:Y:S01]  /*20040*/  STL [R1+0x13f0], R31 ;  /* 0x0013f01f01007387 */ /* 0x000fe20000100800 */
[----:B------:R-:W0:Y:S01]  /*20050*/  LDCU UR33, c[0x0][0x3b0] ;  /* 0x00007600ff2177ac */ /* 0x000e220008000800 */
[-C--:B----4-:R-:W-:Y:S02]  /*20060*/  IADD3 R30, P4, PT, R20, R7.reuse, RZ ;  /* 0x00000007141e7210 */ /* 0x090fe40007f9e0ff */
[----:B------:R4:W-:Y:S01]  /*20070*/  STL [R1+0x13cc], R4 ;  /* 0x0013cc0401007387 */ /* 0x0009e20000100800 */
[----:B------:R-:W0:Y:S03]  /*20080*/  LDCU UR35, c[0x0][0x3b0] ;  /* 0x00007600ff2377ac */ /* 0x000e260008000800 */
[----:B------:R1:W-:Y:S01]  /*20090*/  STL [R1+0x1400], R30 ;  /* 0x0014001e01007387 */ /* 0x0003e20000100800 */
[----:B------:R-:W0:Y:S01]  /*200a0*/  LDCU UR36, c[0x0][0x3b0] ;  /* 0x00007600ff2477ac */ /* 0x000e220008000800 */
[----:B------:R-:W0:Y:S01]  /*200b0*/  LDCU UR37, c[0x0][0x3b0] ;  /* 0x00007600ff2577ac */ /* 0x000e220008000800 */
[----:B----4-:R-:W-:Y:S01]  /*200c0*/  IADD3 R4, P5, PT, R66, R7, RZ ;  /* 0x0000000742047210 */ /* 0x010fe20007fbe0ff */
[----:B------:R4:W-:Y:S01]  /*200d0*/  STL [R1+0x13dc], R3 ;  /* 0x0013dc0301007387 */ /* 0x0009e20000100800 */
[----:B------:R-:W0:Y:S01]  /*200e0*/  LDCU UR38, c[0x0][0x3b0] ;  /* 0x00007600ff2677ac */ /* 0x000e220008000800 */
[----:B-1----:R-:W-:-:S02]  /*200f0*/  LEA.HI.X.SX32 R30, R74, R6, 0x1, P6 ;  /* 0x000000064a1e7211 */ /* 0x002fc400030f0eff */
[----:B------:R1:W-:Y:S01]  /*20100*/  STL [R1+0x1410], R4 ;  /* 0x0014100401007387 */ /* 0x0003e20000100800 */
[----:B----4-:R-:W-:-:S03]  /*20110*/  IADD3 R3, P6, PT, R64, R7, RZ ;  /* 0x0000000740037210 */ /* 0x010fc60007fde0ff */
[----:B------:R-:W-:Y:S01]  /*20120*/  STL [R1+0x13ec], R30 ;  /* 0x0013ec1e01007387 */ /* 0x000fe20000100800 */
[----:B-1----:R-:W-:-:S03]  /*20130*/  LEA.HI.X.SX32 R4, R20, R6, 0x1, P4 ;  /* 0x0000000614047211 */ /* 0x002fc600020f0eff */
[----:B------:R1:W-:Y:S01]  /*20140*/  STL [R1+0x1420], R3 ;  /* 0x0014200301007387 */ /* 0x0003e20000100800 */
[----:B------:R-:W-:-:S03]  /*20150*/  IADD3 R20, P4, PT, R62, R7, RZ ;  /* 0x000000073e147210 */ /* 0x000fc60007f9e0ff */
[----:B------:R4:W-:Y:S01]  /*20160*/  STL [R1+0x13fc], R4 ;  /* 0x0013fc0401007387 */ /* 0x0009e20000100800 */
[----:B-1----:R-:W-:-:S03]  /*20170*/  LEA.HI.X.SX32 R3, R66, R6, 0x1, P5 ;  /* 0x0000000642037211 */ /* 0x002fc600028f0eff */
[----:B------:R1:W-:Y:S01]  /*20180*/  STL [R1+0x1430], R20 ;  /* 0x0014301401007387 */ /* 0x0003e20000100800 */
[----:B----4-:R-:W-:-:S03]  /*20190*/  IADD3 R4, P5, PT, R60, R7, RZ ;  /* 0x000000073c047210 */ /* 0x010fc60007fbe0ff */
[----:B------:R4:W-:Y:S04]  /*201a0*/  STL [R1+0x140c], R3 ;  /* 0x00140c0301007387 */ /* 0x0009e80000100800 */
[----:B------:R0:W-:Y:S01]  /*201b0*/  STL [R1+0x1440], R4 ;  /* 0x0014400401007387 */ /* 0x0001e20000100800 */
[----:B-1----:R-:W-:Y:S02]  /*201c0*/  LEA.HI.X.SX32 R20, R64, R6, 0x1, P6 ;  /* 0x0000000640147211 */ /* 0x002fe400030f0eff */
[----:B----4-:R-:W-:-:S03]  /*201d0*/  IADD3 R3, P6, PT, R58, R7, RZ ;  /* 0x000000073a037210 */ /* 0x010fc60007fde0ff */
[----:B------:R1:W-:Y:S01]  /*201e0*/  STL [R1+0x141c], R20 ;  /* 0x00141c1401007387 */ /* 0x0003e20000100800 */
[----:B0-----:R-:W-:-:S03]  /*201f0*/  LEA.HI.X.SX32 R4, R62, R6, 0x1, P4 ;  /* 0x000000063e047211 */ /* 0x001fc600020f0eff */
[----:B------:R0:W-:Y:S04]  /*20200*/  STL [R1+0x1450], R3 ;  /* 0x0014500301007387 */ /* 0x0001e80000100800 */
[----:B------:R4:W-:Y:S01]  /*20210*/  STL [R1+0x142c], R4 ;  /* 0x00142c0401007387 */ /* 0x0009e20000100800 */
[----:B-1----:R-:W-:Y:S02]  /*20220*/  IADD3 R20, P4, PT, R56, R7, RZ ;  /* 0x0000000738147210 */ /* 0x002fe40007f9e0ff */
[----:B0-----:R-:W-:-:S03]  /*20230*/  LEA.HI.X.SX32 R3, R60, R6, 0x1, P5 ;  /* 0x000000063c037211 */ /* 0x001fc600028f0eff */
[----:B------:R0:W-:Y:S01]  /*20240*/  STL [R1+0x1460], R20 ;  /* 0x0014601401007387 */ /* 0x0001e20000100800 */
[----:B----4-:R-:W-:-:S03]  /*20250*/  IADD3 R4, P5, PT, R54, R7, RZ ;  /* 0x0000000736047210 */ /* 0x010fc60007fbe0ff */
[----:B------:R1:W-:Y:S04]  /*20260*/  STL [R1+0x143c], R3 ;  /* 0x00143c0301007387 */ /* 0x0003e80000100800 */
[----:B------:R4:W-:Y:S01]  /*20270*/  STL [R1+0x1470], R4 ;  /* 0x0014700401007387 */ /* 0x0009e20000100800 */
[----:B0-----:R-:W-:Y:S02]  /*20280*/  LEA.HI.X.SX32 R20, R58, R6, 0x1, P6 ;  /* 0x000000063a147211 */ /* 0x001fe400030f0eff */
[----:B-1----:R-:W-:-:S03]  /*20290*/  IADD3 R3, P6, PT, R52, R7, RZ ;  /* 0x0000000734037210 */ /* 0x002fc60007fde0ff */
[----:B------:R0:W-:Y:S01]  /*202a0*/  STL [R1+0x144c], R20 ;  /* 0x00144c1401007387 */ /* 0x0001e20000100800 */
[----:B----4-:R-:W-:-:S03]  /*202b0*/  LEA.HI.X.SX32 R4, R56, R6, 0x1, P4 ;  /* 0x0000000638047211 */ /* 0x010fc600020f0eff */
[----:B------:R1:W-:Y:S04]  /*202c0*/  STL [R1+0x1480], R3 ;  /* 0x0014800301007387 */ /* 0x0003e80000100800 */
[----:B------:R4:W-:Y:S01]  /*202d0*/  STL [R1+0x145c], R4 ;  /* 0x00145c0401007387 */ /* 0x0009e20000100800 */
[----:B0-----:R-:W-:Y:S02]  /*202e0*/  IADD3 R20, P4, PT, R50, R7, RZ ;  /* 0x0000000732147210 */ /* 0x001fe40007f9e0ff */
[----:B-1----:R-:W-:-:S03]  /*202f0*/  LEA.HI.X.SX32 R3, R54, R6, 0x1, P5 ;  /* 0x0000000636037211 */ /* 0x002fc600028f0eff */
[----:B------:R0:W-:Y:S01]  /*20300*/  STL [R1+0x1490], R20 ;  /* 0x0014901401007387 */ /* 0x0001e20000100800 */
[----:B----4-:R-:W-:-:S03]  /*20310*/  IADD3 R4, P5, PT, R48, R7, RZ ;  /* 0x0000000730047210 */ /* 0x010fc60007fbe0ff */
[----:B------:R1:W-:Y:S04]  /*20320*/  STL [R1+0x146c], R3 ;  /* 0x00146c0301007387 */ /* 0x0003e80000100800 */
[----:B------:R4:W-:Y:S01]  /*20330*/  STL [R1+0x14a0], R4 ;  /* 0x0014a00401007387 */ /* 0x0009e20000100800 */
[----:B0-----:R-:W-:Y:S02]  /*20340*/  LEA.HI.X.SX32 R20, R52, R6, 0x1, P6 ;  /* 0x0000000634147211 */ /* 0x001fe400030f0eff */
[----:B-1----:R-:W-:-:S03]  /*20350*/  IADD3 R3, P6, PT, R46, R7, RZ ;  /* 0x000000072e037210 */ /* 0x002fc60007fde0ff */
[----:B------:R-:W-:Y:S01]  /*20360*/  STL [R1+0x147c], R20 ;  /* 0x00147c1401007387 */ /* 0x000fe20000100800 */
[----:B----4-:R-:W-:-:S03]  /*20370*/  LEA.HI.X.SX32 R4, R50, R6, 0x1, P4 ;  /* 0x0000000632047211 */ /* 0x010fc600020f0eff */
[----:B------:R0:W-:Y:S04]  /*20380*/  STL [R1+0x14b0], R3 ;  /* 0x0014b00301007387 */ /* 0x0001e80000100800 */
[----:B------:R-:W-:Y:S04]  /*20390*/  STL [R1+0x148c], R4 ;  /* 0x00148c0401007387 */ /* 0x000fe80000100800 */
[----:B------:R-:W4:Y:S01]  /*203a0*/  LDL.LU R74, [R1+0x40] ;  /* 0x00004000014a7983 */ /* 0x000f220000300800 */
[----:B0-----:R-:W-:Y:S02]  /*203b0*/  LEA.HI.X.SX32 R3, R48, R6, 0x1, P5 ;  /* 0x0000000630037211 */ /* 0x001fe400028f0eff */
[-C--:B------:R-:W-:Y:S01]  /*203c0*/  IADD3 R20, P4, PT, R44, R7.reuse, RZ ;  /* 0x000000072c147210 */ /* 0x080fe20007f9e0ff */
[----:B------:R-:W-:Y:S01]  /*203d0*/  STL [R1+0x1d98], R48 ;  /* 0x001d983001007387 */ /* 0x000fe20000100800 */
[----:B------:R-:W-:-:S02]  /*203e0*/  IADD3 R52, P5, PT, R42, R7, RZ ;  /* 0x000000072a347210 */ /* 0x000fc40007fbe0ff */
[----:B------:R-:W-:Y:S01]  /*203f0*/  LEA.HI.X.SX32 R46, R46, R6, 0x1, P6 ;  /* 0x000000062e2e7211 */ /* 0x000fe200030f0eff */
[----:B------:R0:W-:Y:S01]  /*20400*/  STL [R1+0x149c], R3 ;  /* 0x00149c0301007387 */ /* 0x0001e20000100800 */
[----:B------:R-:W-:-:S03]  /*20410*/  IADD3 R56, P6, PT, R40, R7, RZ ;  /* 0x0000000728387210 */ /* 0x000fc60007fde0ff */
[----:B------:R-:W-:Y:S01]  /*20420*/  STL [R1+0x1da0], R48 ;  /* 0x001da03001007387 */ /* 0x000fe20000100800 */
[----:B------:R-:W-:-:S03]  /*20430*/  LEA.HI.X.SX32 R44, R44, R6, 0x1, P4 ;  /* 0x000000062c2c7211 */ /* 0x000fc600020f0eff */
[----:B------:R-:W-:Y:S01]  /*20440*/  STL [R1+0x1da4], R48 ;  /* 0x001da43001007387 */ /* 0x000fe20000100800 */
        /* <DEDUP_REMOVED lines=36> */
[----:B------:R-:W-:-:S03]  /*20690*/  LEA.HI.X.SX32 R86, R21, R6, 0x1, P5 ;  /* 0x0000000615567211 */ /* 0x000fc600028f0eff */
[----:B------:R-:W-:Y:S01]  /*206a0*/  STL [R1+0x1540], R72 ;  /* 0x0015404801007387 */ /* 0x000fe20000100800 */
[----:B------:R-:W-:-:S03]  /*206b0*/  IADD3 R62, P4, PT, R11, R7, RZ ;  /* 0x000000070b3e7210 */ /* 0x000fc60007f9e0ff */
[----:B------:R-:W-:Y:S01]  /*206c0*/  STL [R1+0x152c], R80 ;  /* 0x00152c5001007387 */ /* 0x000fe20000100800 */
[----:B------:R-:W-:-:S03]  /*206d0*/  LEA.HI.X.SX32 R31, R5, R6, 0x1, P6 ;  /* 0x00000006051f7211 */ /* 0x000fc600030f0eff */
[----:B------:R-:W-:Y:S01]  /*206e0*/  STL [R1+0x1550], R68 ;  /* 0x0015504401007387 */ /* 0x000fe20000100800 */
[----:B0-----:R-:W-:-:S03]  /*206f0*/  IADD3 R3, P6, PT, R15, R7, RZ ;  /* 0x000000070f037210 */ /* 0x001fc60007fde0ff */
[----:B------:R-:W-:Y:S04]  /*20700*/  STL [R1+0x153c], R75 ;  /* 0x00153c4b01007387 */ /* 0x000fe80000100800 */
[----:B------:R-:W-:Y:S04]  /*20710*/  STL [R1+0x1560], R32 ;  /* 0x0015602001007387 */ /* 0x000fe80000100800 */
[----:B------:R-:W-:Y:S01]  /*20720*/  STL [R1+0x154c], R70 ;  /* 0x00154c4601007387 */ /* 0x000fe20000100800 */
[----:B------:R-:W-:-:S03]  /*20730*/  IADD3 R64, P5, PT, R13, R7, RZ ;  /* 0x000000070d407210 */ /* 0x000fc60007fbe0ff */
[----:B------:R-:W-:Y:S01]  /*20740*/  STL [R1+0x1570], R30 ;  /* 0x0015701e01007387 */ /* 0x000fe20000100800 */
[----:B------:R-:W-:-:S03]  /*20750*/  LEA.HI.X.SX32 R21, R11, R6, 0x1, P4 ;  /* 0x000000060b157211 */ /* 0x000fc600020f0eff */
[----:B------:R-:W-:Y:S04]  /*20760*/  STL [R1+0x155c], R86 ;  /* 0x00155c5601007387 */ /* 0x000fe80000100800 */
[----:B------:R-:W-:Y:S04]  /*20770*/  STL [R1+0x1580], R62 ;  /* 0x0015803e01007387 */ /* 0x000fe80000100800 */
[----:B------:R-:W-:Y:S04]  /*20780*/  STL [R1+0x156c], R31 ;  /* 0x00156c1f01007387 */ /* 0x000fe80000100800 */
[----:B------:R0:W-:Y:S01]  /*20790*/  STL [R1+0x15a0], R3 ;  /* 0x0015a00301007387 */ /* 0x0001e20000100800 */
[----:B------:R-:W-:-:S03]  /*207a0*/  LEA.HI.X.SX32 R11, R13, R6, 0x1, P5 ;  /* 0x000000060d0b7211 */ /* 0x000fc600028f0eff */
[----:B------:R-:W-:Y:S01]  /*207b0*/  STL [R1+0x1590], R64 ;  /* 0x0015904001007387 */ /* 0x000fe20000100800 */
[----:B0-----:R-:W-:-:S03]  /*207c0*/  IADD3 R3, P4, PT, R17, R7, RZ ;  /* 0x0000000711037210 */ /* 0x001fc60007f9e0ff */
[----:B------:R-:W-:Y:S04]  /*207d0*/  STL [R1+0x157c], R21 ;  /* 0x00157c1501007387 */ /* 0x000fe80000100800 */
[----:B------:R0:W-:Y:S02]  /*207e0*/  STL [R1+0x15b0], R3 ;  /* 0x0015b00301007387 */ /* 0x0001e40000100800 */
[----:B0-----:R-:W-:Y:S02]  /*207f0*/  LEA.HI.X.SX32 R3, R15, R6, 0x1, P6 ;  /* 0x000000060f037211 */ /* 0x001fe400030f0eff */
[-C--:B------:R-:W-:Y:S02]  /*20800*/  IADD3 R4, P6, PT, R76, R7.reuse, RZ ;  /* 0x000000074c047210 */ /* 0x080fe40007fde0ff */
[----:B----4-:R-:W-:-:S05]  /*20810*/  IADD3 R5, P5, PT, R74, R7, RZ ;  /* 0x000000074a057210 */ /* 0x010fca0007fbe0ff */
[----:B------:R-:W-:Y:S04]  /*20820*/  STL [R1+0x5c8], R5 ;  /* 0x0005c80501007387 */ /* 0x000fe80000100800 */
[----:B------:R-:W-:Y:S04]  /*20830*/  STL [R1+0x158c], R11 ;  /* 0x00158c0b01007387 */ /* 0x000fe80000100800 */
[----:B------:R0:W-:Y:S04]  /*20840*/  STL [R1+0x159c], R3 ;  /* 0x00159c0301007387 */ /* 0x0001e80000100800 */
[----:B------:R1:W-:Y:S01]  /*20850*/  STL [R1+0x628], R4 ;  /* 0x0006280401007387 */ /* 0x0003e20000100800 */
[----:B0-----:R-:W-:-:S02]  /*20860*/  LEA.HI.X.SX32 R3, R17, R6, 0x1, P4 ;  /* 0x0000000611037211 */ /* 0x001fc400020f0eff */
[-C--:B------:R-:W-:Y:S02]  /*20870*/  IADD3 R5, P4, PT, R9, R7.reuse, RZ ;  /* 0x0000000709057210 */ /* 0x080fe40007f9e0ff */
[----:B-1----:R-:W-:Y:S01]  /*20880*/  LEA.HI.X.SX32 R4, R74, R6, 0x1, P5 ;  /* 0x000000064a047211 */ /* 0x002fe200028f0eff */
[----:B------:R0:W-:Y:S04]  /*20890*/  STL [R1+0x15ac], R3 ;  /* 0x0015ac0301007387 */ /* 0x0001e80000100800 */
[----:B------:R1:W-:Y:S01]  /*208a0*/  STL [R1+0x11c0], R5 ;  /* 0x0011c00501007387 */ /* 0x0003e20000100800 */
[----:B0-----:R-:W-:-:S03]  /*208b0*/  IADD3 R3, P5, PT, R8, R7, RZ ;  /* 0x0000000708037210 */ /* 0x001fc60007fbe0ff */
[----:B------:R0:W-:Y:S01]  /*208c0*/  STL [R1+0x5c4], R4 ;  /* 0x0005c40401007387 */ /* 0x0001e20000100800 */
[----:B-1----:R-:W-:-:S03]  /*208d0*/  LEA.HI.X.SX32 R5, R76, R6, 0x1, P6 ;  /* 0x000000064c057211 */ /* 0x002fc600030f0eff */
        /* <DEDUP_REMOVED lines=10> */
[----:B----4-:R-:W-:-:S03]  /*20980*/  IADD3 R3, P5, PT, R92, R7, RZ ;  /* 0x000000075c037210 */ /* 0x010fc60007fbe0ff */
[----:B------:R-:W-:Y:S01]  /*20990*/  STL [R1+0x11d4], R4 ;  /* 0x0011d40401007387 */ /* 0x000fe20000100800 */
[----:B------:R-:W-:-:S03]  /*209a0*/  IADD3 R8, P6, PT, R89, R7, RZ ;  /* 0x0000000759087210 */ /* 0x000fc60007fde0ff */
[----:B------:R0:W-:Y:S04]  /*209b0*/  STL [R1+0x1220], R3 ;  /* 0x0012200301007387 */ /* 0x0001e80000100800 */
[----:B------:R1:W-:Y:S01]  /*209c0*/  STL [R1+0x11ec], R2 ;  /* 0x0011ec0201007387 */ /* 0x0003e20000100800 */
[-C--:B0-----:R-:W-:Y:S02]  /*209d0*/  LEA.HI.X.SX32 R3, R0, R6.reuse, 0x1, P4 ;  /* 0x0000000600037211 */ /* 0x081fe400020f0eff */
[----:B------:R-:W-:Y:S02]  /*209e0*/  LEA.HI.X.SX32 R0, R92, R6, 0x1, P5 ;  /* 0x000000065c007211 */ /* 0x000fe400028f0eff */
[-C--:B-1----:R-:W-:Y:S01]  /*209f0*/  IADD3 R2, P4, PT, R87, R7.reuse, RZ ;  /* 0x0000000757027210 */ /* 0x082fe20007f9e0ff */
[----:B------:R0:W-:Y:S04]  /*20a00*/  STL [R1+0x1204], R3 ;  /* 0x0012040301007387 */ /* 0x0001e80000100800 */
[----:B------:R-:W4:Y:S01]  /*20a10*/  LDL.LU R74, [R1+0x220] ;  /* 0x00022000014a7983 */ /* 0x000f220000300800 */
[----:B------:R-:W-:-:S03]  /*20a20*/  IADD3 R9, P5, PT, R85, R7, RZ ;  /* 0x0000000755097210 */ /* 0x000fc60007fbe0ff */
[----:B------:R1:W-:Y:S01]  /*20a30*/  STL [R1+0x1248], R2 ;  /* 0x0012480201007387 */ /* 0x0003e20000100800 */
[----:B0-----:R-:W-:-:S03]  /*20a40*/  LEA.HI.X.SX32 R3, R89, R6, 0x1, P6 ;  /* 0x0000000659037211 */ /* 0x001fc600030f0eff */
[----:B------:R-:W-:Y:S04]  /*20a50*/  STL [R1+0x1238], R8 ;  /* 0x0012380801007387 */ /* 0x000fe80000100800 */
[----:B------:R0:W-:Y:S01]  /*20a60*/  STL [R1+0x121c], R0 ;  /* 0x00121c0001007387 */ /* 0x0001e20000100800 */
[----:B-1----:R-:W-:-:S03]  /*20a70*/  IADD3 R2, P6, PT, R83, R7, RZ ;  /* 0x0000000753027210 */ /* 0x002fc60007fde0ff */
[----:B------:R-:W-:Y:S04]  /*20a80*/  STL [R1+0x1d50], R8 ;  /* 0x001d500801007387 */ /* 0x000fe80000100800 */
[----:B------:R-:W-:Y:S01]  /*20a90*/  STL [R1+0x1234], R3 ;  /* 0x0012340301007387 */ /* 0x000fe20000100800 */
[----:B0-----:R-:W-:-:S03]  /*20aa0*/  LEA.HI.X.SX32 R0, R87, R6, 0x1, P4 ;  /* 0x0000000657007211 */ /* 0x001fc600020f0eff */
[----:B------:R-:W2:Y:S04]  /*20ab0*/  LDL.LU R55, [R1+0x218] ;  /* 0x0002180001377983 */ /* 0x000ea80000300800 */
[----:B------:R0:W-:Y:S04]  /*20ac0*/  STL [R1+0x1268], R2 ;  /* 0x0012680201007387 */ /* 0x0001e80000100800 */
[----:B------:R-:W-:Y:S04]  /*20ad0*/  STL [R1+0x1258], R9 ;  /* 0x0012580901007387 */ /* 0x000fe80000100800 */
[----:B------:R1:W-:Y:S04]  /*20ae0*/  STL [R1+0x1244], R0 ;  /* 0x0012440001007387 */ /* 0x0003e80000100800 */
[----:B------:R-:W-:Y:S04]  /*20af0*/  STL [R1+0x1d54], R9 ;  /* 0x001d540901007387 */ /* 0x000fe80000100800 */
[----:B------:R-:W3:Y:S01]  /*20b00*/  LDL.LU R57, [R1+0x214] ;  /* 0x0002140001397983 */ /* 0x000ee20000300800 */
[----:B0-----:R-:W-:-:S02]  /*20b10*/  LEA.HI.X.SX32 R2, R85, R6, 0x1, P5 ;  /* 0x0000000655027211 */ /* 0x001fc400028f0eff */
[----:B-1----:R-:W-:-:S05]  /*20b20*/  IADD3 R0, P4, PT, R81, R7, RZ ;  /* 0x0000000751007210 */ /* 0x002fca0007f9e0ff */
[----:B------:R0:W-:Y:S01]  /*20b30*/  STL [R1+0x1278], R0 ;  /* 0x0012780001007387 */ /* 0x0001e20000100800 */
[----:B------:R-:W-:-:S03]  /*20b40*/  LEA.HI.X.SX32 R3, R83, R6, 0x1, P6 ;  /* 0x0000000653037211 */ /* 0x000fc600030f0eff */
[----:B------:R1:W-:Y:S01]  /*20b50*/  STL [R1+0x1254], R2 ;  /* 0x0012540201007387 */ /* 0x0003e20000100800 */
[----:B0-----:R-:W-:-:S03]  /*20b60*/  IADD3 R0, P5, PT, R79, R7, RZ ;  /* 0x000000074f007210 */ /* 0x001fc60007fbe0ff */
[----:B-1----:R-:W5:Y:S04]  /*20b70*/  LDL.LU R2, [R1+0x210] ;  /* 0x0002100001027983 */ /* 0x002f680000300800 */
[----:B------:R0:W-:Y:S04]  /*20b80*/  STL [R1+0x1288], R0 ;  /* 0x0012880001007387 */ /* 0x0001e80000100800 */
[----:B------:R1:W-:Y:S04]  /*20b90*/  STL [R1+0x1264], R3 ;  /* 0x0012640301007387 */ /* 0x0003e80000100800 */
[----:B------:R-:W5:Y:S01]  /*20ba0*/  LDL.LU R59, [R1+0x208] ;  /* 0x00020800013b7983 */ /* 0x000f620000300800 */
[----:B0-----:R-:W-:-:S05]  /*20bb0*/  IADD3 R0, P6, PT, R77, R7, RZ ;  /* 0x000000074d007210 */ /* 0x001fca0007fde0ff */
[----:B------:R0:W-:Y:S01]  /*20bc0*/  STL [R1+0x1298], R0 ;  /* 0x0012980001007387 */ /* 0x0001e20000100800 */
[----:B-1----:R-:W-:-:S03]  /*20bd0*/  LEA.HI.X.SX32 R3, R81, R6, 0x1, P4 ;  /* 0x0000000651037211 */ /* 0x002fc600020f0eff */
[----:B------:R-:W5:Y:S01]  /*20be0*/  LDL.LU R61, [R1+0x200] ;  /* 0x00020000013d7983 */ /* 0x000f620000300800 */
[----:B0-----:R-:W-:-:S03]  /*20bf0*/  IADD3 R0, P4, PT, R73, R7, RZ ;  /* 0x0000000749007210 */ /* 0x001fc60007f9e0ff */
[----:B------:R0:W-:Y:S04]  /*20c00*/  STL [R1+0x1274], R3 ;  /* 0x0012740301007387 */ /* 0x0001e80000100800 */
[----:B------:R-:W5:Y:S04]  /*20c10*/  LDL.LU R63, [R1+0x1ec] ;  /* 0x0001ec00013f7983 */ /* 0x000f680000300800 */
[----:B------:R1:W-:Y:S04]  /*20c20*/  STL [R1+0x12a8], R0 ;  /* 0x0012a80001007387 */ /* 0x0003e80000100800 */
[----:B------:R-:W5:Y:S01]  /*20c30*/  LDL.LU R65, [R1+0x1e8] ;  /* 0x0001e80001417983 */ /* 0x000f620000300800 */
[----:B0-----:R-:W-:-:S02]  /*20c40*/  LEA.HI.X.SX32 R3, R79, R6, 0x1, P5 ;  /* 0x000000064f037211 */ /* 0x001fc400028f0eff */
[----:B-1----:R-:W-:-:S03]  /*20c50*/  IADD3 R0, P5, PT, R71, R7, RZ ;  /* 0x0000000747007210 */ /* 0x002fc60007fbe0ff */
[----:B------:R0:W-:Y:S04]  /*20c60*/  STL [R1+0x1284], R3 ;  /* 0x0012840301007387 */ /* 0x0001e80000100800 */
[----:B------:R1:W-:Y:S01]  /*20c70*/  STL [R1+0x12b8], R0 ;  /* 0x0012b80001007387 */ /* 0x0003e20000100800 */
[-C--:B0-----:R-:W-:Y:S02]  /*20c80*/  LEA.HI.X.SX32 R3, R77, R6.reuse, 0x1, P6 ;  /* 0x000000064d037211 */ /* 0x081fe400030f0eff */
[----:B------:R-:W-:Y:S01]  /*20c90*/  IADD3 R4, P6, PT, R69, R7, RZ ;  /* 0x0000000745047210 */ /* 0x000fe20007fde0ff */
[----:B-1----:R-:W5:Y:S04]  /*20ca0*/  LDL.LU R0, [R1+0x1e0] ;  /* 0x0001e00001007983 */ /* 0x002f680000300800 */
[----:B------:R0:W-:Y:S04]  /*20cb0*/  STL [R1+0x1294], R3 ;  /* 0x0012940301007387 */ /* 0x0001e80000100800 */
[----:B------:R1:W-:Y:S04]  /*20cc0*/  STL [R1+0x12c8], R4 ;  /* 0x0012c80401007387 */ /* 0x0003e80000100800 */
[----:B------:R-:W5:Y:S01]  /*20cd0*/  LDL.LU R76, [R1+0x1d8] ;  /* 0x0001d800014c7983 */ /* 0x000f620000300800 */
[----:B0-----:R-:W-:-:S05]  /*20ce0*/  LEA.HI.X.SX32 R3, R73, R6, 0x1, P4 ;  /* 0x0000000649037211 */ /* 0x001fca00020f0eff */
[----:B------:R0:W-:Y:S01]  /*20cf0*/  STL [R1+0x12a4], R3 ;  /* 0x0012a40301007387 */ /* 0x0001e20000100800 */
[----:B-1----:R-:W-:-:S03]  /*20d00*/  IADD3 R4, P4, PT, R67, R7, RZ ;  /* 0x0000000743047210 */ /* 0x002fc60007f9e0ff */
[----:B------:R-:W5:Y:S04]  /*20d10*/  LDL.LU R81, [R1+0x1d0] ;  /* 0x0001d00001517983 */ /* 0x000f680000300800 */
[----:B------:R-:W-:Y:S01]  /*20d20*/  STL [R1+0x12d8], R4 ;  /* 0x0012d80401007387 */ /* 0x000fe20000100800 */
[----:B0-----:R-:W-:-:S03]  /*20d30*/  LEA.HI.X.SX32 R3, R71, R6, 0x1, P5 ;  /* 0x0000000647037211 */ /* 0x001fc600028f0eff */
[----:B------:R-:W5:Y:S04]  /*20d40*/  LDL.LU R89, [R1+0x1c8] ;  /* 0x0001c80001597983 */ /* 0x000f680000300800 */
[----:B------:R0:W-:Y:S04]  /*20d50*/  STL [R1+0x12b4], R3 ;  /* 0x0012b40301007387 */ /* 0x0001e80000100800 */
[----:B------:R-:W5:Y:S01]  /*20d60*/  LDL.LU R5, [R1+0x1c4] ;  /* 0x0001c40001057983 */ /* 0x000f620000300800 */
[----:B0-----:R-:W-:Y:S02]  /*20d70*/  LEA.HI.X.SX32 R3, R69, R6, 0x1, P6 ;  /* 0x0000000645037211 */ /* 0x001fe400030f0eff */
[----:B----4-:R-:W-:-:S05]  /*20d80*/  IADD3 R4, P5, PT, R74, R7, RZ ;  /* 0x000000074a047210 */ /* 0x010fca0007fbe0ff */
[----:B------:R0:W-:Y:S04]  /*20d90*/  STL [R1+0x12e8], R4 ;  /* 0x0012e80401007387 */ /* 0x0001e80000100800 */
[----:B------:R-:W4:Y:S04]  /*20da0*/  LDL.LU R48, [R1+0x1bc] ;  /* 0x0001bc0001307983 */ /* 0x000f280000300800 */
[----:B------:R1:W-:Y:S04]  /*20db0*/  STL [R1+0x12c4], R3 ;  /* 0x0012c40301007387 */ /* 0x0003e80000100800 */
[----:B0-----:R-:W4:Y:S01]  /*20dc0*/  LDL.LU R4, [R1+0x1b8] ;  /* 0x0001b80001047983 */ /* 0x001f220000300800 */
[----:B--2---:R-:W-:-:S02]  /*20dd0*/  IADD3 R53, P6, PT, R55, R7, RZ ;  /* 0x0000000737357210 */ /* 0x004fc40007fde0ff */
[----:B-1----:R-:W-:-:S03]  /*20de0*/  LEA.HI.X.SX32 R3, R67, R6, 0x1, P4 ;  /* 0x0000000643037211 */ /* 0x002fc600020f0eff */
[----:B------:R3:W-:Y:S04]  /*20df0*/  STL [R1+0x12f8], R53 ;  /* 0x0012f83501007387 */ /* 0x0007e80000100800 */
[----:B------:R-:W2:Y:S04]  /*20e00*/  LDL.LU R91, [R1+0x138] ;  /* 0x00013800015b7983 */ /* 0x000ea80000300800 */
[----:B------:R0:W-:Y:S01]  /*20e10*/  STL [R1+0x12d4], R3 ;  /* 0x0012d40301007387 */ /* 0x0001e20000100800 */
[----:B---3--:R-:W-:-:S03]  /*20e20*/  IADD3 R53, P4, PT, R57, R7, RZ ;  /* 0x0000000739357210 */ /* 0x008fc60007f9e0ff */
[----:B0-----:R-:W3:Y:S04]  /*20e30*/  LDL.LU R3, [R1+0x128] ;  /* 0x0001280001037983 */ /* 0x001ee80000300800 */
[----:B------:R0:W-:Y:S01]  /*20e40*/  STL [R1+0x1308], R53 ;  /* 0x0013083501007387 */ /* 0x0001e20000100800 */
[-C--:B------:R-:W-:Y:S02]  /*20e50*/  LEA.HI.X.SX32 R55, R55, R6.reuse, 0x1, P6 ;  /* 0x0000000637377211 */ /* 0x080fe400030f0eff */
[----:B0-----:R-:W-:Y:S02]  /*20e60*/  LEA.HI.X.SX32 R53, R74, R6, 0x1, P5 ;  /* 0x000000064a357211 */ /* 0x001fe400028f0eff */
[----:B------:R-:W2:Y:S04]  /*20e70*/  LDL.LU R74, [R1+0x54] ;  /* 0x00005400014a7983 */ /* 0x000ea80000300800 */
[----:B------:R5:W-:Y:S02]  /*20e80*/  STL [R1+0x12e4], R53 ;  /* 0x0012e43501007387 */ /* 0x000be40000100800 */
[----:B-----5:R-:W-:-:S05]  /*20e90*/  IADD3 R53, P5, PT, R2, R7, RZ ;  /* 0x0000000702357210 */ /* 0x020fca0007fbe0ff */
[----:B------:R0:W-:Y:S01]  /*20ea0*/  STL [R1+0x1318], R53 ;  /* 0x0013183501007387 */ /* 0x0001e20000100800 */
[----:B------:R-:W-:-:S03]  /*20eb0*/  LEA.HI.X.SX32 R57, R57, R6, 0x1, P4 ;  /* 0x0000000639397211 */ /* 0x000fc600020f0eff */
[----:B0-----:R-:W5:Y:S04]  /*20ec0*/  LDL.LU R53, [R1+0x1dd8] ;  /* 0x001dd80001357983 */ /* 0x001f680000300800 */
[----:B------:R0:W-:Y:S02]  /*20ed0*/  STL [R1+0x12f4], R55 ;  /* 0x0012f43701007387 */ /* 0x0001e40000100800 */
[----:B0-----:R-:W-:-:S05]  /*20ee0*/  IADD3 R55, P6, PT, R59, R7, RZ ;  /* 0x000000073b377210 */ /* 0x001fca0007fde0ff */
[----:B------:R0:W-:Y:S01]  /*20ef0*/  STL [R1+0x1328], R55 ;  /* 0x0013283701007387 */ /* 0x0001e20000100800 */
[-C--:B------:R-:W-:Y:S02]  /*20f00*/  LEA.HI.X.SX32 R2, R2, R6.reuse, 0x1, P5 ;  /* 0x0000000602027211 */ /* 0x080fe400028f0eff */
[----:B------:R-:W-:Y:S01]  /*20f10*/  LEA.HI.X.SX32 R59, R59, R6, 0x1, P6 ;  /* 0x000000063b3b7211 */ /* 0x000fe200030f0eff */
[----:B0-----:R-:W5:Y:S04]  /*20f20*/  LDL.LU R55, [R1+0x1dd4] ;  /* 0x001dd40001377983 */ /* 0x001f680000300800 */
[----:B------:R0:W-:Y:S02]  /*20f30*/  STL [R1+0x1304], R57 ;  /* 0x0013043901007387 */ /* 0x0001e40000100800 */
[----:B0-----:R-:W-:-:S05]  /*20f40*/  IADD3 R57, P4, PT, R61, R7, RZ ;  /* 0x000000073d397210 */ /* 0x001fca0007f9e0ff */
[----:B------:R0:W-:Y:S01]  /*20f50*/  STL [R1+0x1338], R57 ;  /* 0x0013383901007387 */ /* 0x0001e20000100800 */
[----:B------:R-:W-:-:S03]  /*20f60*/  LEA.HI.X.SX32 R61, R61, R6, 0x1, P4 ;  /* 0x000000063d3d7211 */ /* 0x000fc600020f0eff */
[----:B0-----:R-:W5:Y:S04]  /*20f70*/  LDL.LU R57, [R1+0x1dd0] ;  /* 0x001dd00001397983 */ /* 0x001f680000300800 */
[----:B------:R0:W-:Y:S04]  /*20f80*/  STL [R1+0x1314], R2 ;  /* 0x0013140201007387 */ /* 0x0001e80000100800 */
[----:B------:R1:W-:Y:S01]  /*20f90*/  STL [R1+0x1324], R59 ;  /* 0x0013243b01007387 */ /* 0x0003e20000100800 */
[-C--:B0-----:R-:W-:Y:S02]  /*20fa0*/  IADD3 R2, P5, PT, R63, R7.reuse, RZ ;  /* 0x000000073f027210 */ /* 0x081fe40007fbe0ff */
[----:B-1----:R-:W-:-:S05]  /*20fb0*/  IADD3 R59, P6, PT, R65, R7, RZ ;  /* 0x00000007413b7210 */ /* 0x002fca0007fde0ff */
[----:B------:R0:W-:Y:S01]  /*20fc0*/  STL [R1+0x1358], R59 ;  /* 0x0013583b01007387 */ /* 0x0001e20000100800 */
[----:B------:R-:W-:-:S03]  /*20fd0*/  LEA.HI.X.SX32 R63, R63, R6, 0x1, P5 ;  /* 0x000000063f3f7211 */ /* 0x000fc600028f0eff */
[----:B0-----:R-:W5:Y:S04]  /*20fe0*/  LDL.LU R59, [R1+0x1dcc] ;  /* 0x001dcc00013b7983 */ /* 0x001f680000300800 */
[----:B------:R-:W-:Y:S04]  /*20ff0*/  STL [R1+0x1348], R2 ;  /* 0x0013480201007387 */ /* 0x000fe80000100800 */
[----:B------:R-:W-:Y:S04]  /*21000*/  STL [R1+0x1d58], R2 ;  /* 0x001d580201007387 */ /* 0x000fe80000100800 */
[----:B------:R0:W-:Y:S02]  /*21010*/  STL [R1+0x1334], R61 ;  /* 0x0013343d01007387 */ /* 0x0001e40000100800 */
[----:B0-----:R-:W-:-:S05]  /*21020*/  IADD3 R61, P4, PT, R0, R7, RZ ;  /* 0x00000007003d7210 */ /* 0x001fca0007f9e0ff */
[----:B------:R0:W-:Y:S01]  /*21030*/  STL [R1+0x1368], R61 ;  /* 0x0013683d01007387 */ /* 0x0001e20000100800 */
[----:B------:R-:W-:-:S03]  /*21040*/  LEA.HI.X.SX32 R65, R65, R6, 0x1, P6 ;  /* 0x0000000641417211 */ /* 0x000fc600030f0eff */
[----:B0-----:R-:W5:Y:S04]  /*21050*/  LDL.LU R61, [R1+0x1dc8] ;  /* 0x001dc800013d7983 */ /* 0x001f680000300800 */
        /* <DEDUP_REMOVED lines=12> */
[----:B------:R0:W-:Y:S04]  /*21120*/  STL [R1+0x1398], R0 ;  /* 0x0013980001007387 */ /* 0x0001e80000100800 */
[----:B0-----:R-:W5:Y:S04]  /*21130*/  LDL.LU R0, [R1+0x1dbc] ;  /* 0x001dbc0001007983 */ /* 0x001f680000300800 */
[----:B------:R0:W-:Y:S02]  /*21140*/  STL [R1+0x1374], R76 ;  /* 0x0013744c01007387 */ /* 0x0001e40000100800 */
[----:B0-----:R-:W-:-:S05]  /*21150*/  IADD3 R76, P5, PT, R5, R7, RZ ;  /* 0x00000007054c7210 */ /* 0x001fca0007fbe0ff */
[----:B------:R0:W-:Y:S04]  /*21160*/  STL [R1+0x13a8], R76 ;  /* 0x0013a84c01007387 */ /* 0x0001e80000100800 */
[----:B0-----:R-:W5:Y:S01]  /*21170*/  LDL.LU R76, [R1+0x1db8] ;  /* 0x001db800014c7983 */ /* 0x001f620000300800 */
[----:B------:R-:W-:-:S05]  /*21180*/  LEA.HI.X.SX32 R81, R81, R6, 0x1, P6 ;  /* 0x0000000651517211 */ /* 0x000fca00030f0eff */
[----:B------:R4:W-:Y:S01]  /*21190*/  STL [R1+0x1384], R81 ;  /* 0x0013845101007387 */ /* 0x0009e20000100800 */
[----:B------:R-:W-:Y:S02]  /*211a0*/  LEA.HI.X.SX32 R89, R89, R6, 0x1, P4 ;  /* 0x0000000659597211 */ /* 0x000fe400020f0eff */
[----:B----4-:R-:W-:-:S05]  /*211b0*/  IADD3 R81, P6, PT, R48, R7, RZ ;  /* 0x0000000730517210 */ /* 0x010fca0007fde0ff */
[----:B------:R0:W-:Y:S04]  /*211c0*/  STL [R1+0x13b8], R81 ;  /* 0x0013b85101007387 */ /* 0x0001e80000100800 */
[----:B------:R1:W-:Y:S01]  /*211d0*/  STL [R1+0x1394], R89 ;  /* 0x0013945901007387 */ /* 0x0003e20000100800 */
[----:B0-----:R-:W-:Y:S02]  /*211e0*/  IADD3 R81, P4, PT, R4, R7, RZ ;  /* 0x0000000704517210 */ /* 0x001fe40007f9e0ff */
[----:B-1----:R-:W-:-:S03]  /*211f0*/  LEA.HI.X.SX32 R89, R5, R6, 0x1, P5 ;  /* 0x0000000605597211 */ /* 0x002fc600028f0eff */
[----:B------:R2:W-:Y:S01]  /*21200*/  STL [R1+0x13c8], R81 ;  /* 0x0013c85101007387 */ /* 0x0005e20000100800 */
[-C--:B------:R-:W-:Y:S02]  /*21210*/  LEA.HI.X.SX32 R5, R48, R6.reuse, 0x1, P6 ;  /* 0x0000000630057211 */ /* 0x080fe400030f0eff */
[-C--:B---3--:R-:W-:Y:S01]  /*21220*/  IADD3 R48, P6, PT, R3, R7.reuse, RZ ;  /* 0x0000000703307210 */ /* 0x088fe20007fde0ff */
[----:B------:R-:W-:Y:S01]  /*21230*/  STL [R1+0x13a4], R89 ;  /* 0x0013a45901007387 */ /* 0x000fe20000100800 */
[----:B--2---:R-:W-:Y:S02]  /*21240*/  IADD3 R81, P5, PT, R91, R7, RZ ;  /* 0x000000075b517210 */ /* 0x004fe40007fbe0ff */
[----:B------:R-:W-:-:S03]  /*21250*/  LEA.HI.X.SX32 R4, R4, R6, 0x1, P4 ;  /* 0x0000000604047211 */ /* 0x000fc600020f0eff */
[----:B------:R-:W-:Y:S04]  /*21260*/  STL [R1+0x13d8], R81 ;  /* 0x0013d85101007387 */ /* 0x000fe80000100800 */
[----:B------:R0:W-:Y:S04]  /*21270*/  STL [R1+0x13b4], R5 ;  /* 0x0013b40501007387 */ /* 0x0001e80000100800 */
[----:B------:R1:W-:Y:S01]  /*21280*/  STL [R1+0x13e8], R48 ;  /* 0x0013e83001007387 */ /* 0x0003e20000100800 */
[----:B0-----:R-:W-:-:S03]  /*21290*/  IADD3 R5, P4, PT, R74, R7, RZ ;  /* 0x000000074a057210 */ /* 0x001fc60007f9e0ff */
[----:B------:R-:W-:Y:S01]  /*212a0*/  STL [R1+0x13c4], R4 ;  /* 0x0013c40401007387 */ /* 0x000fe20000100800 */
[----:B-1----:R-:W-:-:S03]  /*212b0*/  LEA.HI.X.SX32 R48, R91, R6, 0x1, P5 ;  /* 0x000000065b307211 */ /* 0x002fc600028f0eff */
[----:B------:R0:W-:Y:S04]  /*212c0*/  STL [R1+0x13f8], R5 ;  /* 0x0013f80501007387 */ /* 0x0001e80000100800 */
[----:B------:R-:W-:Y:S01]  /*212d0*/  STL [R1+0x13d4], R48 ;  /* 0x0013d43001007387 */ /* 0x000fe20000100800 */
[----:B0-----:R-:W-:Y:S02]  /*212e0*/  LEA.HI.X.SX32 R5, R3, R6, 0x1, P6 ;  /* 0x0000000603057211 */ /* 0x001fe400030f0eff */
[-C--:B-----5:R-:W-:Y:S02]  /*212f0*/  IADD3 R3, P6, PT, R65, R7.reuse, RZ ;  /* 0x0000000741037210 */ /* 0x0a0fe40007fde0ff */
[----:B------:R-:W-:-:S05]  /*21300*/  IADD3 R4, P5, PT, R76, R7, RZ ;  /* 0x000000074c047210 */ /* 0x000fca0007fbe0ff */
[----:B------:R0:W-:Y:S04]  /*21310*/  STL [R1+0x1408], R4 ;  /* 0x0014080401007387 */ /* 0x0001e80000100800 */
[----:B------:R1:W-:Y:S04]  /*21320*/  STL [R1+0x13e4], R5 ;  /* 0x0013e40501007387 */ /* 0x0003e80000100800 */
[----:B------:R2:W-:Y:S01]  /*21330*/  STL [R1+0x1418], R3 ;  /* 0x0014180301007387 */ /* 0x0005e20000100800 */
[----:B0-----:R-:W-:Y:S02]  /*21340*/  LEA.HI.X.SX32 R4, R74, R6, 0x1, P4 ;  /* 0x000000064a047211 */ /* 0x001fe400020f0eff */
[----:B-1----:R-:W-:-:S03]  /*21350*/  IADD3 R5, P4, PT, R63, R7, RZ ;  /* 0x000000073f057210 */ /* 0x002fc60007f9e0ff */
[----:B------:R0:W-:Y:S01]  /*21360*/  STL [R1+0x13f4], R4 ;  /* 0x0013f40401007387 */ /* 0x0001e20000100800 */
[----:B--2---:R-:W-:-:S03]  /*21370*/  LEA.HI.X.SX32 R3, R76, R6, 0x1, P5 ;  /* 0x000000064c037211 */ /* 0x004fc600028f0eff */
[----:B------:R1:W-:Y:S04]  /*21380*/  STL [R1+0x1428], R5 ;  /* 0x0014280501007387 */ /* 0x0003e80000100800 */
[----:B------:R2:W-:Y:S01]  /*21390*/  STL [R1+0x1404], R3 ;  /* 0x0014040301007387 */ /* 0x0005e20000100800 */
[----:B0-----:R-:W-:Y:S02]  /*213a0*/  IADD3 R4, P5, PT, R61, R7, RZ ;  /* 0x000000073d047210 */ /* 0x001fe40007fbe0ff */
[----:B-1----:R-:W-:-:S03]  /*213b0*/  LEA.HI.X.SX32 R5, R65, R6, 0x1, P6 ;  /* 0x0000000641057211 */ /* 0x002fc600030f0eff */
[----:B------:R0:W-:Y:S01]  /*213c0*/  STL [R1+0x1438], R4 ;  /* 0x0014380401007387 */ /* 0x0001e20000100800 */
[----:B--2---:R-:W-:-:S03]  /*213d0*/  IADD3 R3, P6, PT, R59, R7, RZ ;  /* 0x000000073b037210 */ /* 0x004fc60007fde0ff */
        /* <DEDUP_REMOVED lines=42> */
[----:B------:R-:W-:Y:S04]  /*21680*/  STL [R1+0x14e8], R5 ;  /* 0x0014e80501007387 */ /* 0x000fe80000100800 */
[----:B------:R-:W2:Y:S01]  /*21690*/  LDL.LU R74, [R1+0x3c] ;  /* 0x00003c00014a7983 */ /* 0x000ea20000300800 */
[----:B0-----:R-:W-:-:S03]  /*216a0*/  IADD3 R4, P5, PT, R37, R7, RZ ;  /* 0x0000000725047210 */ /* 0x001fc60007fbe0ff */
[----:B------:R0:W-:Y:S04]  /*216b0*/  STL [R1+0x14c4], R3 ;  /* 0x0014c40301007387 */ /* 0x0001e80000100800 */
[----:B------:R-:W-:Y:S01]  /*216c0*/  STL [R1+0x14f8], R4 ;  /* 0x0014f80401007387 */ /* 0x000fe20000100800 */
[----:B0-----:R-:W-:-:S05]  /*216d0*/  LEA.HI.X.SX32 R3, R41, R6, 0x1, P6 ;  /* 0x0000000629037211 */ /* 0x001fca00030f0eff */
[----:B------:R0:W-:Y:S04]  /*216e0*/  STL [R1+0x14d4], R3 ;  /* 0x0014d40301007387 */ /* 0x0001e80000100800 */
[----:B0-----:R-:W3:Y:S01]  /*216f0*/  LDL.LU R3, [R1+0x30] ;  /* 0x0000300001037983 */ /* 0x001ee20000300800 */
[-C--:B------:R-:W-:Y:S02]  /*21700*/  IADD3 R5, P6, PT, R35, R7.reuse, RZ ;  /* 0x0000000723057210 */ /* 0x080fe40007fde0ff */
[-C--:B------:R-:W-:Y:S02]  /*21710*/  LEA.HI.X.SX32 R4, R39, R6.reuse, 0x1, P4 ;  /* 0x0000000627047211 */ /* 0x080fe400020f0eff */
[----:B------:R-:W-:Y:S01]  /*21720*/  IADD3 R48, P4, PT, R33, R7, RZ ;  /* 0x0000000721307210 */ /* 0x000fe20007f9e0ff */
[----:B------:R-:W-:Y:S04]  /*21730*/  STL [R1+0x1508], R5 ;  /* 0x0015080501007387 */ /* 0x000fe80000100800 */
[----:B------:R0:W-:Y:S04]  /*21740*/  STL [R1+0x14e4], R4 ;  /* 0x0014e40401007387 */ /* 0x0001e80000100800 */
[----:B------:R1:W-:Y:S04]  /*21750*/  STL [R1+0x1518], R48 ;  /* 0x0015183001007387 */ /* 0x0003e80000100800 */
[----:B------:R-:W4:Y:S01]  /*21760*/  LDL.LU R91, [R1+0x18] ;  /* 0x00001800015b7983 */ /* 0x000f220000300800 */
[----:B0-----:R-:W-:-:S02]  /*21770*/  LEA.HI.X.SX32 R4, R37, R6, 0x1, P5 ;  /* 0x0000000625047211 */ /* 0x001fc400028f0eff */
[----:B------:R-:W-:-:S03]  /*21780*/  IADD3 R5, P5, PT, R28, R7, RZ ;  /* 0x000000071c057210 */ /* 0x000fc60007fbe0ff */
[----:B------:R0:W-:Y:S01]  /*21790*/  STL [R1+0x14f4], R4 ;  /* 0x0014f40401007387 */ /* 0x0001e20000100800 */
[----:B-1----:R-:W-:-:S03]  /*217a0*/  LEA.HI.X.SX32 R48, R33, R6, 0x1, P4 ;  /* 0x0000000621307211 */ /* 0x002fc600020f0eff */
[----:B------:R1:W-:Y:S01]  /*217b0*/  STL [R1+0x1528], R5 ;  /* 0x0015280501007387 */ /* 0x0003e20000100800 */
[----:B0-----:R-:W-:Y:S02]  /*217c0*/  LEA.HI.X.SX32 R4, R35, R6, 0x1, P6 ;  /* 0x0000000623047211 */ /* 0x001fe400030f0eff */
[----:B-1----:R-:W-:-:S03]  /*217d0*/  IADD3 R5, P6, PT, R26, R7, RZ ;  /* 0x000000071a057210 */ /* 0x002fc60007fde0ff */
[----:B------:R0:W-:Y:S04]  /*217e0*/  STL [R1+0x1504], R4 ;  /* 0x0015040401007387 */ /* 0x0001e80000100800 */
[----:B------:R1:W-:Y:S01]  /*217f0*/  STL [R1+0x1538], R5 ;  /* 0x0015380501007387 */ /* 0x0003e20000100800 */
[----:B0-----:R-:W-:-:S03]  /*21800*/  IADD3 R4, P4, PT, R24, R7, RZ ;  /* 0x0000000718047210 */ /* 0x001fc60007f9e0ff */
[----:B------:R0:W-:Y:S01]  /*21810*/  STL [R1+0x1514], R48 ;  /* 0x0015143001007387 */ /* 0x0001e20000100800 */
[----:B-1----:R-:W-:-:S03]  /*21820*/  LEA.HI.X.SX32 R5, R28, R6, 0x1, P5 ;  /* 0x000000061c057211 */ /* 0x002fc600028f0eff */
[----:B------:R-:W5:Y:S04]  /*21830*/  LDL.LU R89, [R1+0x1f0] ;  /* 0x0001f00001597983 */ /* 0x000f680000300800 */
[----:B------:R1:W-:Y:S01]  /*21840*/  STL [R1+0x1548], R4 ;  /* 0x0015480401007387 */ /* 0x0003e20000100800 */
[----:B0-----:R-:W-:-:S03]  /*21850*/  LEA.HI.X.SX32 R48, R26, R6, 0x1, P6 ;  /* 0x000000061a307211 */ /* 0x001fc600030f0eff */
[----:B------:R0:W-:Y:S01]  /*21860*/  STL [R1+0x1524], R5 ;  /* 0x0015240501007387 */ /* 0x0001e20000100800 */
[-C--:B-1----:R-:W-:Y:S02]  /*21870*/  IADD3 R4, P5, PT, R22, R7.reuse, RZ ;  /* 0x0000000716047210 */ /* 0x082fe40007fbe0ff */
[----:B0-----:R-:W-:-:S03]  /*21880*/  IADD3 R5, P6, PT, R19, R7, RZ ;  /* 0x0000000713057210 */ /* 0x001fc60007fde0ff */
[----:B------:R0:W-:Y:S04]  /*21890*/  STL [R1+0x1558], R4 ;  /* 0x0015580401007387 */ /* 0x0001e80000100800 */
[----:B------:R1:W-:Y:S01]  /*218a0*/  STL [R1+0x1534], R48 ;  /* 0x0015343001007387 */ /* 0x0003e20000100800 */
[----:B0-----:R-:W-:-:S03]  /*218b0*/  LEA.HI.X.SX32 R4, R24, R6, 0x1, P4 ;  /* 0x0000000618047211 */ /* 0x001fc600020f0eff */
[----:B------:R0:W-:Y:S01]  /*218c0*/  STL [R1+0x1568], R5 ;  /* 0x0015680501007387 */ /* 0x0001e20000100800 */
[----:B-1----:R-:W-:-:S03]  /*218d0*/  IADD3 R48, P4, PT, R10, R7, RZ ;  /* 0x000000070a307210 */ /* 0x002fc60007f9e0ff */
[----:B------:R1:W-:Y:S01]  /*218e0*/  STL [R1+0x1544], R4 ;  /* 0x0015440401007387 */ /* 0x0003e20000100800 */
[----:B0-----:R-:W-:-:S03]  /*218f0*/  LEA.HI.X.SX32 R5, R22, R6, 0x1, P5 ;  /* 0x0000000616057211 */ /* 0x001fc600028f0eff */
[----:B------:R0:W-:Y:S01]  /*21900*/  STL [R1+0x1578], R48 ;  /* 0x0015783001007387 */ /* 0x0001e20000100800 */
[----:B-1----:R-:W-:-:S03]  /*21910*/  IADD3 R4, P5, PT, R12, R7, RZ ;  /* 0x000000070c047210 */ /* 0x002fc60007fbe0ff */
[----:B------:R-:W5:Y:S04]  /*21920*/  LDL.LU R76, [R1+0x1f4] ;  /* 0x0001f400014c7983 */ /* 0x000f680000300800 */
[----:B------:R1:W-:Y:S04]  /*21930*/  STL [R1+0x1554], R5 ;  /* 0x0015540501007387 */ /* 0x0003e80000100800 */
[----:B------:R1:W-:Y:S01]  /*21940*/  STL [R1+0x1588], R4 ;  /* 0x0015880401007387 */ /* 0x0003e20000100800 */
[-C--:B0-----:R-:W-:Y:S02]  /*21950*/  LEA.HI.X.SX32 R48, R10, R6.reuse, 0x1, P4 ;  /* 0x000000060a307211 */ /* 0x081fe400020f0eff */
[----:B-1----:R-:W-:-:S02]  /*21960*/  LEA.HI.X.SX32 R5, R19, R6, 0x1, P6 ;  /* 0x0000000613057211 */ /* 0x002fc400030f0eff */
[----:B------:R-:W-:-:S03]  /*21970*/  IADD3 R4, P6, PT, R14, R7, RZ ;  /* 0x000000070e047210 */ /* 0x000fc60007fde0ff */
[----:B------:R0:W-:Y:S04]  /*21980*/  STL [R1+0x1564], R5 ;  /* 0x0015640501007387 */ /* 0x0001e80000100800 */
[----:B------:R1:W-:Y:S01]  /*21990*/  STL [R1+0x1598], R4 ;  /* 0x0015980401007387 */ /* 0x0003e20000100800 */
[----:B0-----:R-:W-:-:S03]  /*219a0*/  IADD3 R5, P4, PT, R16, R7, RZ ;  /* 0x0000000710057210 */ /* 0x001fc60007f9e0ff */
[----:B------:R0:W-:Y:S01]  /*219b0*/  STL [R1+0x1574], R48 ;  /* 0x0015743001007387 */ /* 0x0001e20000100800 */
[----:B-1----:R-:W-:-:S03]  /*219c0*/  LEA.HI.X.SX32 R4, R12, R6, 0x1, P5 ;  /* 0x000000060c047211 */ /* 0x002fc600028f0eff */
[----:B------:R-:W5:Y:S04]  /*219d0*/  LDL.LU R81, [R1+0x1dc] ;  /* 0x0001dc0001517983 */ /* 0x000f680000300800 */
[----:B------:R1:W-:Y:S01]  /*219e0*/  STL [R1+0x15a8], R5 ;  /* 0x0015a80501007387 */ /* 0x0003e20000100800 */
[----:B0-----:R-:W-:-:S03]  /*219f0*/  IADD3 R48, P5, PT, R18, R7, RZ ;  /* 0x0000000712307210 */ /* 0x001fc60007fbe0ff */
[----:B------:R-:W-:Y:S01]  /*21a00*/  STL [R1+0x1584], R4 ;  /* 0x0015840401007387 */ /* 0x000fe20000100800 */
[----:B-1----:R-:W-:-:S03]  /*21a10*/  LEA.HI.X.SX32 R5, R14, R6, 0x1, P6 ;  /* 0x000000060e057211 */ /* 0x002fc600030f0eff */
[----:B------:R0:W-:Y:S04]  /*21a20*/  STL [R1+0x15b8], R48 ;  /* 0x0015b83001007387 */ /* 0x0001e80000100800 */
[----:B------:R1:W-:Y:S01]  /*21a30*/  STL [R1+0x1594], R5 ;  /* 0x0015940501007387 */ /* 0x0003e20000100800 */
[----:B0-----:R-:W-:-:S03]  /*21a40*/  LEA.HI.X.SX32 R48, R16, R6, 0x1, P4 ;  /* 0x0000000610307211 */ /* 0x001fc600020f0eff */
[----:B-1----:R-:W5:Y:S01]  /*21a50*/  LDL R5, [R1+0x5bc] ;  /* 0x0005bc0001057983 */ /* 0x002f620000100800 */
[----:B--2---:R-:W-:-:S05]  /*21a60*/  IADD3 R4, P6, PT, R74, R7, RZ ;  /* 0x000000074a047210 */ /* 0x004fca0007fde0ff */
[----:B------:R0:W-:Y:S04]  /*21a70*/  STL [R1+0x5d0], R4 ;  /* 0x0005d00401007387 */ /* 0x0001e80000100800 */
[----:B0-----:R-:W5:Y:S04]  /*21a80*/  LDL R4, [R1+0x5c0] ;  /* 0x0005c00001047983 */ /* 0x001f680000100800 */
[----:B------:R3:W-:Y:S02]  /*21a90*/  STL [R1+0x15a4], R48 ;  /* 0x0015a43001007387 */ /* 0x0007e40000100800 */
[----:B---3--:R-:W-:-:S05]  /*21aa0*/  IADD3 R48, P4, PT, R3, R7, RZ ;  /* 0x0000000703307210 */ /* 0x008fca0007f9e0ff */
[----:B------:R0:W-:Y:S01]  /*21ab0*/  STL [R1+0x630], R48 ;  /* 0x0006303001007387 */ /* 0x0001e20000100800 */
[-C--:B------:R-:W-:Y:S02]  /*21ac0*/  LEA.HI.X.SX32 R74, R74, R6.reuse, 0x1, P6 ;  /* 0x000000064a4a7211 */ /* 0x080fe400030f0eff */
[----:B0-----:R-:W-:-:S05]  /*21ad0*/  LEA.HI.X.SX32 R48, R18, R6, 0x1, P5 ;  /* 0x0000000612307211 */ /* 0x001fca00028f0eff */
[----:B------:R0:W-:Y:S02]  /*21ae0*/  STL [R1+0x15b4], R48 ;  /* 0x0015b43001007387 */ /* 0x0001e40000100800 */
[----:B0-----:R-:W-:-:S05]  /*21af0*/  IADD3 R48, P5, PT, R0, R7, RZ ;  /* 0x0000000700307210 */ /* 0x001fca0007fbe0ff */
[----:B------:R0:W-:Y:S04]  /*21b00*/  STL [R1+0x11c8], R48 ;  /* 0x0011c83001007387 */ /* 0x0001e80000100800 */
[----:B0-----:R-:W2:Y:S04]  /*21b10*/  LDL.LU R48, [R1+0x1db4] ;  /* 0x001db40001307983 */ /* 0x001ea80000300800 */
[----:B------:R4:W-:Y:S02]  /*21b20*/  STL [R1+0x5cc], R74 ;  /* 0x0005cc4a01007387 */ /* 0x0009e40000100800 */
[----:B----4-:R-:W-:-:S05]  /*21b30*/  IADD3 R74, P6, PT, R91, R7, RZ ;  /* 0x000000075b4a7210 */ /* 0x010fca0007fde0ff */
[----:B------:R0:W-:Y:S04]  /*21b40*/  STL [R1+0x11e0], R74 ;  /* 0x0011e04a01007387 */ /* 0x0001e80000100800 */
[----:B0-----:R-:W3:Y:S01]  /*21b50*/  LDL.LU R74, [R1+0x1db0] ;  /* 0x001db000014a7983 */ /* 0x001ee20000300800 */
[----:B------:R-:W-:-:S05]  /*21b60*/  LEA.HI.X.SX32 R3, R3, R6, 0x1, P4 ;  /* 0x0000000603037211 */ /* 0x000fca00020f0eff */
[----:B------:R3:W-:Y:S01]  /*21b70*/  STL [R1+0x62c], R3 ;  /* 0x00062c0301007387 */ /* 0x0007e20000100800 */
[-C--:B------:R-:W-:Y:S02]  /*21b80*/  LEA.HI.X.SX32 R0, R0, R6.reuse, 0x1, P5 ;  /* 0x0000000600007211 */ /* 0x080fe400028f0eff */
[----:B------:R-:W-:Y:S02]  /*21b90*/  LEA.HI.X.SX32 R91, R91, R6, 0x1, P6 ;  /* 0x000000065b5b7211 */ /* 0x000fe400030f0eff */
[----:B--2---:R-:W-:-:S06]  /*21ba0*/  PRMT R48, RZ, 0x7610, R48 ;  /* 0x00007610ff307816 */ /* 0x004fcc0000000030 */
[----:B-----5:R-:W2:Y:S01]  /*21bb0*/  @P2 LDG.E.U8 R48, desc[UR20][R4.64] ;  /* 0x0000001404302981 */ /* 0x020ea2000c1e1100 */
[----:B---3--:R-:W-:-:S05]  /*21bc0*/  IADD3 R3, P4, PT, R74, R7, RZ ;  /* 0x000000074a037210 */ /* 0x008fca0007f9e0ff */
[----:B------:R0:W-:Y:S04]  /*21bd0*/  STL [R1+0x11f8], R3 ;  /* 0x0011f80301007387 */ /* 0x0001e80000100800 */
[----:B0-----:R-:W3:Y:S04]  /*21be0*/  LDL.LU R3, [R1+0x1dac] ;  /* 0x001dac0001037983 */ /* 0x001ee80000300800 */
[----:B------:R-:W-:Y:S04]  /*21bf0*/  STL [R1+0x11c4], R0 ;  /* 0x0011c40001007387 */ /* 0x000fe80000100800 */
[----:B------:R0:W-:Y:S04]  /*21c00*/  STL [R1+0x11dc], R91 ;  /* 0x0011dc5b01007387 */ /* 0x0001e80000100800 */
[----:B0-----:R-:W4:Y:S01]  /*21c10*/  LDL.LU R91, [R1+0x1da8] ;  /* 0x001da800015b7983 */ /* 0x001f220000300800 */
[----:B------:R-:W-:-:S02]  /*21c20*/  LEA.HI.X.SX32 R74, R74, R6, 0x1, P4 ;  /* 0x000000064a4a7211 */ /* 0x000fc400020f0eff */
[----:B------:R-:W-:Y:S02]  /*21c30*/  ISETP.GE.AND P6, PT, R89, RZ, PT ;  /* 0x000000ff5900720c */ /* 0x000fe40003fc6270 */
[----:B---3--:R-:W-:-:S04]  /*21c40*/  IADD3 R0, P5, PT, R3, R7, RZ ;  /* 0x0000000703007210 */ /* 0x008fc80007fbe0ff */
[----:B------:R-:W-:Y:S01]  /*21c50*/  LEA.HI.X.SX32 R89, R3, R6, 0x1, P5 ;  /* 0x0000000603597211 */ /* 0x000fe200028f0eff */
[----:B------:R-:W-:Y:S01]  /*21c60*/  STL [R1+0x1210], R0 ;  /* 0x0012100001007387 */ /* 0x000fe20000100800 */
[----:B------:R-:W-:Y:S01]  /*21c70*/  PRMT R83, RZ, 0x7610, R83 ;  /* 0x00007610ff537816 */ /* 0x000fe20000000053 */
[----:B------:R-:W0:Y:S02]  /*21c80*/  LDC R3, c[0x0][0x3a0] ;  /* 0x0000e800ff037b82 */ /* 0x000e240000000800 */
[----:B------:R-:W-:Y:S04]  /*21c90*/  STL [R1+0x1d5c], R0 ;  /* 0x001d5c0001007387 */ /* 0x000fe80000100800 */
[----:B------:R4:W-:Y:S01]  /*21ca0*/  STL [R1+0x11f4], R74 ;  /* 0x0011f44a01007387 */ /* 0x0009e20000100800 */
[----:B------:R-:W-:-:S03]  /*21cb0*/  ISETP.GE.AND P5, PT, R76, RZ, PT ;  /* 0x000000ff4c00720c */ /* 0x000fc60003fa6270 */
[----:B------:R-:W-:Y:S01]  /*21cc0*/  STL [R1+0x1d60], R7 ;  /* 0x001d600701007387 */ /* 0x000fe20000100800 */
[----:B----4-:R-:W-:-:S03]  /*21cd0*/  IADD3 R74, P4, PT, R91, R7, RZ ;  /* 0x000000075b4a7210 */ /* 0x010fc60007f9e0ff */
[----:B------:R1:W-:Y:S01]  /*21ce0*/  STL [R1+0x120c], R89 ;  /* 0x00120c5901007387 */ /* 0x0003e20000100800 */
[----:B------:R-:W-:-:S03]  /*21cf0*/  LEA.HI.X.SX32 R76, R91, R6, 0x1, P4 ;  /* 0x000000065b4c7211 */ /* 0x000fc600020f0eff */
[----:B-1----:R-:W3:Y:S04]  /*21d00*/  LDL R89, [R1+0x1200] ;  /* 0x0012000001597983 */ /* 0x002ee80000100800 */
[----:B------:R-:W-:Y:S04]  /*21d10*/  STL [R1+0x1228], R74 ;  /* 0x0012284a01007387 */ /* 0x000fe80000100800 */
[----:B------:R-:W-:Y:S01]  /*21d20*/  STL [R1+0x1d64], R74 ;  /* 0x001d644a01007387 */ /* 0x000fe20000100800 */
[----:B------:R-:W-:-:S03]  /*21d30*/  ISETP.GE.AND P4, PT, R81, RZ, PT ;  /* 0x000000ff5100720c */ /* 0x000fc60003f86270 */
[----:B------:R-:W-:Y:S04]  /*21d40*/  STL [R1+0x1d68], R6 ;  /* 0x001d680601007387 */ /* 0x000fe80000100800 */
[----:B------:R-:W4:Y:S04]  /*21d50*/  LDL R91, [R1+0x1230] ;  /* 0x00123000015b7983 */ /* 0x000f280000100800 */
[----:B------:R-:W-:Y:S04]  /*21d60*/  STL [R1+0x1224], R76 ;  /* 0x0012244c01007387 */ /* 0x000fe80000100800 */
[----:B------:R-:W-:Y:S04]  /*21d70*/  STL [R1+0x1d6c], R76 ;  /* 0x001d6c4c01007387 */ /* 0x000fe80000100800 */
[----:B------:R-:W5:Y:S04]  /*21d80*/  LDL R81, [R1+0x1240] ;  /* 0x0012400001517983 */ /* 0x000f680000100800 */
[----:B--2---:R1:W-:Y:S04]  /*21d90*/  STL [R1+0x3c0], R48 ;  /* 0x0003c03001007387 */ /* 0x0043e80000100800 */
[----:B-1----:R-:W2:Y:S04]  /*21da0*/  LDL.LU R48, [R1+0x1da4] ;  /* 0x001da40001307983 */ /* 0x002ea80000300800 */
[----:B------:R-:W2:Y:S04]  /*21db0*/  LDL R4, [R1+0x61c] ;  /* 0x00061c0001047983 */ /* 0x000ea80000100800 */
[----:B------:R-:W2:Y:S02]  /*21dc0*/  LDL R5, [R1+0x620] ;  /* 0x0006200001057983 */ /* 0x000ea40000100800 */
[----:B--2---:R-:W-:-:S04]  /*21dd0*/  @P2 LOP3.LUT R5, R5, R4, RZ, 0x3c, !PT ;  /* 0x0000000405052212 */ /* 0x004fc800078e3cff */
[----:B------:R-:W-:-:S04]  /*21de0*/  @P2 LOP3.LUT R4, R5, R4, RZ, 0x3c, !PT ;  /* 0x0000000405042212 */ /* 0x000fc800078e3cff */
[----:B------:R-:W-:-:S05]  /*21df0*/  @P2 LOP3.LUT R5, R5, R4, RZ, 0x3c, !PT ;  /* 0x0000000405052212 */ /* 0x000fca00078e3cff */
[----:B------:R1:W2:Y:S04]  /*21e00*/  @P2 LDG.E.U8 R83, desc[UR20][R4.64] ;  /* 0x0000001404532981 */ /* 0x0002a8000c1e1100 */
[----:B------:R-:W1:Y:S04]  /*21e10*/  LDL R4, [R1+0x65c] ;  /* 0x00065c0001047983 */ /* 0x000e680000100800 */
[----:B------:R-:W1:Y:S01]  /*21e20*/  LDL R5, [R1+0x660] ;  /* 0x0006600001057983 */ /* 0x000e620000100800 */
[----:B------:R-:W-:Y:S02]  /*21e30*/  PRMT R48, RZ, 0x7610, R48 ;  /* 0x00007610ff307816 */ /* 0x000fe40000000030 */
[----:B-1----:R-:W-:-:S04]  /*21e40*/  @P2 LOP3.LUT R5, R5, R4, RZ, 0x3c, !PT ;  /* 0x0000000405052212 */ /* 0x002fc800078e3cff */
[----:B------:R-:W-:-:S04]  /*21e50*/  @P2 LOP3.LUT R4, R5, R4, RZ, 0x3c, !PT ;  /* 0x0000000405042212 */ /* 0x000fc800078e3cff */
[----:B------:R-:W-:-:S05]  /*21e60*/  @P2 LOP3.LUT R5, R5, R4, RZ, 0x3c, !PT ;  /* 0x0000000405052212 */ /* 0x000fca00078e3cff */
[----:B------:R-:W3:Y:S04]  /*21e70*/  @P2 LDG.E.U8 R48, desc[UR20][R4.64] ;  /* 0x0000001404302981 */ /* 0x000ee8000c1e1100 */
[----:B--2---:R1:W-:Y:S04]  /*21e80*/  STL [R1+0x3b4], R83 ;  /* 0x0003b45301007387 */ /* 0x0043e80000100800 */
[----:B-1----:R-:W2:Y:S04]  /*21e90*/  LDL R83, [R1+0x1250] ;  /* 0x0012500001537983 */ /* 0x002ea80000100800 */
[----:B---3--:R1:W-:Y:S04]  /*21ea0*/  STL [R1+0x3a8], R48 ;  /* 0x0003a83001007387 */ /* 0x0083e80000100800 */
[----:B-1----:R-:W3:Y:S04]  /*21eb0*/  LDL.LU R48, [R1+0x1da0] ;  /* 0x001da00001307983 */ /* 0x002ee80000300800 */
[----:B------:R-:W2:Y:S04]  /*21ec0*/  LDL R4, [R1+0x11cc] ;  /* 0x0011cc0001047983 */ /* 0x000ea80000100800 */
[----:B------:R-:W2:Y:S01]  /*21ed0*/  LDL R5, [R1+0x11d0] ;  /* 0x0011d00001057983 */ /* 0x000ea20000100800 */
[----:B------:R-:W-:-:S02]  /*21ee0*/  PRMT R85, RZ, 0x7610, R85 ;  /* 0x00007610ff557816 */ /* 0x000fc40000000055 */
        /* <DEDUP_REMOVED lines=15> */
[----:B------:R-:W2:Y:S01]  /*21fe0*/  LDL R5, [R1+0x11fc] ;  /* 0x0011fc0001057983 */ /* 0x000ea20000100800 */
[----:B------:R-:W-:Y:S01]  /*21ff0*/  PRMT R48, RZ, 0x7610, R48 ;  /* 0x00007610ff307816 */ /* 0x000fe20000000030 */
[----:B------:R-:W-:-:S02]  /*22000*/  @P2 IMAD.MOV.U32 R4, RZ, RZ, R89 ;  /* 0x000000ffff042224 */ /* 0x000fc400078e0059 */
[----:B------:R-:W3:Y:S04]  /*22010*/  LDL R89, [R1+0x1270] ;  /* 0x0012700001597983 */ /* 0x000ee80000100800 */
[----:B--2---:R-:W2:Y:S04]  /*22020*/  @P2 LDG.E.U8 R48, desc[UR20][R4.64] ;  /* 0x0000001404302981 */ /* 0x004ea8000c1e1100 */
[----:B--2---:R1:W-:Y:S04]  /*22030*/  STL [R1+0x390], R48 ;  /* 0x0003903001007387 */ /* 0x0043e80000100800 */
[----:B-1----:R-:W2:Y:S04]  /*22040*/  LDL.LU R48, [R1+0x1d98] ;  /* 0x001d980001307983 */ /* 0x002ea80000300800 */
[----:B------:R-:W2:Y:S04]  /*22050*/  LDL R4, [R1+0x1214] ;  /* 0x0012140001047983 */ /* 0x000ea80000100800 */
[----:B------:R-:W2:Y:S01]  /*22060*/  LDL R5, [R1+0x1218] ;  /* 0x0012180001057983 */ /* 0x000ea20000100800 */
[----:B------:R-:W-:-:S02]  /*22070*/  PRMT R92, RZ, 0x7610, R92 ;  /* 0x00007610ff5c7816 */ /* 0x000fc4000000005c */
[----:B--2---:R-:W-:-:S04]  /*22080*/  @P2 LOP3.LUT R5, R5, R4, RZ, 0x3c, !PT ;  /* 0x0000000405052212 */ /* 0x004fc800078e3cff */
[----:B------:R-:W-:-:S04]  /*22090*/  @P2 LOP3.LUT R4, R5, R4, RZ, 0x3c, !PT ;  /* 0x0000000405042212 */ /* 0x000fc800078e3cff */
[----:B------:R-:W-:-:S05]  /*220a0*/  @P2 LOP3.LUT R5, R5, R4, RZ, 0x3c, !PT ;  /* 0x0000000405052212 */ /* 0x000fca00078e3cff */
[----:B------:R4:W2:Y:S04]  /*220b0*/  @P2 LDG.E.U8 R92, desc[UR20][R4.64] ;  /* 0x00000014045c2981 */ /* 0x0008a8000c1e1100 */
[----:B------:R-:W3:Y:S01]  /*220c0*/  LDL R5, [R1+0x122c] ;  /* 0x00122c0001057983 */ /* 0x000ee20000100800 */
[----:B------:R-:W-:Y:S01]  /*220d0*/  PRMT R77, RZ, 0x7610, R77 ;  /* 0x00007610ff4d7816 */ /* 0x000fe2000000004d */
[----:B----4-:R-:W-:Y:S02]  /*220e0*/  @P2 IMAD.MOV.U32 R4, RZ, RZ, R91 ;  /* 0x000000ffff042224 */ /* 0x010fe400078e005b */
[----:B--2---:R1:W-:Y:S01]  /*220f0*/  STL [R1+0x388], R92 ;  /* 0x0003885c01007387 */ /* 0x0043e20000100800 */
[----:B------:R-:W-:-:S03]  /*22100*/  PRMT R79, RZ, 0x7610, R79 ;  /* 0x00007610ff4f7816 */ /* 0x000fc6000000004f */
[----:B------:R-:W2:Y:S04]  /*22110*/  LDL R91, [R1+0x128c] ;  /* 0x00128c00015b7983 */ /* 0x000ea80000100800 */
[----:B---3--:R5:W3:Y:S04]  /*22120*/  @P2 LDG.E.U8 R77, desc[UR20][R4.64] ;  /* 0x00000014044d2981 */ /* 0x008ae8000c1e1100 */
[----:B-1----:R-:W4:Y:S04]  /*22130*/  LDL R92, [R1+0x1280] ;  /* 0x00128000015c7983 */ /* 0x002f280000100800 */
[----:B------:R-:W2:Y:S01]  /*22140*/  LDL R5, [R1+0x123c] ;  /* 0x00123c0001057983 */ /* 0x000ea20000100800 */
[----:B-----5:R-:W-:-:S03]  /*22150*/  @P2 IMAD.MOV.U32 R4, RZ, RZ, R81 ;  /* 0x000000ffff042224 */ /* 0x020fc600078e0051 */
[----:B---3--:R1:W-:Y:S04]  /*22160*/  STL [R1+0x37c], R77 ;  /* 0x00037c4d01007387 */ /* 0x0083e80000100800 */
[----:B--2---:R2:W3:Y:S01]  /*22170*/  @P2 LDG.E.U8 R79, desc[UR20][R4.64] ;  /* 0x00000014044f2981 */ /* 0x0044e2000c1e1100 */
[----:B------:R-:W-:-:S03]  /*22180*/  PRMT R74, RZ, 0x7610, R74 ;  /* 0x00007610ff4a7816 */ /* 0x000fc6000000004a */
[----:B-1----:R-:W5:Y:S04]  /*22190*/  LDL R77, [R1+0x1290] ;  /* 0x00129000014d7983 */ /* 0x002f680000100800 */
[----:B------:R-:W4:Y:S01]  /*221a0*/  LDL R5, [R1+0x124c] ;  /* 0x00124c0001057983 */ /* 0x000f220000100800 */
[----:B--2---:R-:W-:-:S03]  /*221b0*/  @P2 IMAD.MOV.U32 R4, RZ, RZ, R83 ;  /* 0x000000ffff042224 */ /* 0x004fc600078e0053 */
[----:B---3--:R1:W-:Y:S01]  /*221c0*/  STL [R1+0x36c], R79 ;  /* 0x00036c4f01007387 */ /* 0x0083e20000100800 */
[----:B------:R-:W-:-:S03]  /*221d0*/  PRMT R67, RZ, 0x7610, R67 ;  /* 0x00007610ff437816 */ /* 0x000fc60000000043 */
[----:B------:R-:W2:Y:S04]  /*221e0*/  LDL R81, [R1+0x12a0] ;  /* 0x0012a00001517983 */ /* 0x000ea80000100800 */
[----:B----4-:R3:W4:Y:S04]  /*221f0*/  @P2 LDG.E.U8 R74, desc[UR20][R4.64] ;  /* 0x00000014044a2981 */ /* 0x010728000c1e1100 */
[----:B-1----:R-:W2:Y:S04]  /*22200*/  LDL R79, [R1+0x129c] ;  /* 0x00129c00014f7983 */ /* 0x002ea80000100800 */
[----:B------:R-:W2:Y:S01]  /*22210*/  LDL R5, [R1+0x125c] ;  /* 0x00125c0001057983 */ /* 0x000ea20000100800 */
[----:B---3--:R-:W-:-:S03]  /*22220*/  @P2 IMAD.MOV.U32 R4, RZ, RZ, R85 ;  /* 0x000000ffff042224 */ /* 0x008fc600078e0055 */
[----:B----4-:R1:W-:Y:S01]  /*22230*/  STL [R1+0x364], R74 ;  /* 0x0003644a01007387 */ /* 0x0103e20000100800 */
[----:B------:R-:W-:-:S03]  /*22240*/  PRMT R87, RZ, 0x7610, R87 ;  /* 0x00007610ff577816 */ /* 0x000fc60000000057 */
[----:B------:R-:W3:Y:S04]  /*22250*/  LDL R83, [R1+0x12b0] ;  /* 0x0012b00001537983 */ /* 0x000ee80000100800 */
[----:B--2---:R2:W4:Y:S04]  /*22260*/  @P2 LDG.E.U8 R67, desc[UR20][R4.64] ;  /* 0x0000001404432981 */ /* 0x004528000c1e1100 */
[----:B-1----:R-:W3:Y:S04]  /*22270*/  LDL R74, [R1+0x12ac] ;  /* 0x0012ac00014a7983 */ /* 0x002ee80000100800 */
[----:B------:R-:W3:Y:S01]  /*22280*/  LDL R5, [R1+0x126c] ;  /* 0x00126c0001057983 */ /* 0x000ee20000100800 */
[----:B--2---:R-:W-:-:S03]  /*22290*/  @P2 IMAD.MOV.U32 R4, RZ, RZ, R89 ;  /* 0x000000ffff042224 */ /* 0x004fc600078e0059 */
[----:B----4-:R1:W-:Y:S01]  /*222a0*/  STL [R1+0x360], R67 ;  /* 0x0003604301007387 */ /* 0x0103e20000100800 */
[----:B------:R-:W-:Y:S02]  /*222b0*/  PRMT R73, RZ, 0x7610, R73 ;  /* 0x00007610ff497816 */ /* 0x000fe40000000049 */
[----:B------:R-:W-:Y:S01]  /*222c0*/  PRMT R69, RZ, 0x7610, R69 ;  /* 0x00007610ff457816 */ /* 0x000fe20000000045 */
[----:B------:R-:W2:Y:S04]  /*222d0*/  LDL R85, [R1+0x12c0] ;  /* 0x0012c00001557983 */ /* 0x000ea80000100800 */
[----:B---3--:R3:W4:Y:S01]  /*222e0*/  @P2 LDG.E.U8 R87, desc[UR20][R4.64] ;  /* 0x0000001404572981 */ /* 0x008722000c1e1100 */
[----:B------:R-:W-:Y:S02]  /*222f0*/  PRMT R76, RZ, 0x7610, R76 ;  /* 0x00007610ff4c7816 */ /* 0x000fe4000000004c */
[----:B------:R-:W-:Y:S01]  /*22300*/  PRMT R71, RZ, 0x7610, R71 ;  /* 0x00007610ff477816 */ /* 0x000fe20000000047 */
[----:B-1----:R-:W2:Y:S04]  /*22310*/  LDL R67, [R1+0x12bc] ;  /* 0x0012bc0001437983 */ /* 0x002ea80000100800 */
[----:B------:R-:W2:Y:S01]  /*22320*/  LDL R5, [R1+0x127c] ;  /* 0x00127c0001057983 */ /* 0x000ea20000100800 */
[----:B---3--:R-:W-:-:S05]  /*22330*/  @P2 IMAD.MOV.U32 R4, RZ, RZ, R92 ;  /* 0x000000ffff042224 */ /* 0x008fca00078e005c */
[----:B--2---:R5:W2:Y:S02]  /*22340*/  @P2 LDG.E.U8 R73, desc[UR20][R4.64] ;  /* 0x0000001404492981 */ /* 0x004aa4000c1e1100 */
[----:B-----5:R-:W-:Y:S02]  /*22350*/  @P2 IMAD.MOV.U32 R4, RZ, RZ, R77 ;  /* 0x000000ffff042224 */ /* 0x020fe400078e004d */
[----:B------:R-:W-:-:S05]  /*22360*/  @P2 IMAD.MOV.U32 R5, RZ, RZ, R91 ;  /* 0x000000ffff052224 */ /* 0x000fca00078e005b */
[----:B------:R1:W3:Y:S02]  /*22370*/  @P2 LDG.E.U8 R69, desc[UR20][R4.64] ;  /* 0x0000001404452981 */ /* 0x0002e4000c1e1100 */
[----:B-1----:R-:W-:Y:S02]  /*22380*/  @P2 IMAD.MOV.U32 R4, RZ, RZ, R81 ;  /* 0x000000ffff042224 */ /* 0x002fe400078e0051 */
[----:B------:R-:W-:-:S05]  /*22390*/  @P2 IMAD.MOV.U32 R5, RZ, RZ, R79 ;  /* 0x000000ffff052224 */ /* 0x000fca00078e004f */
[----:B------:R1:W5:Y:S02]  /*223a0*/  @P2 LDG.E.U8 R76, desc[UR20][R4.64] ;  /* 0x00000014044c2981 */ /* 0x000364000c1e1100 */
[----:B-1----:R-:W-:Y:S02]  /*223b0*/  @P2 IMAD.MOV.U32 R4, RZ, RZ, R83 ;  /* 0x000000ffff042224 */ /* 0x002fe400078e0053 */
[----:B------:R-:W-:-:S05]  /*223c0*/  @P2 IMAD.MOV.U32 R5, RZ, RZ, R74 ;  /* 0x000000ffff052224 */ /* 0x000fca00078e004a */
[----:B------:R1:W5:Y:S04]  /*223d0*/  @P2 LDG.E.U8 R71, desc[UR20][R4.64] ;  /* 0x0000001404472981 */ /* 0x000368000c1e1100 */
[----:B----4-:R4:W-:Y:S04]  /*223e0*/  STL [R1+0x354], R87 ;  /* 0x0003545701007387 */ /* 0x0109e80000100800 */
[----:B------:R-:W5:Y:S04]  /*223f0*/  LDL R89, [R1+0x12d0] ;  /* 0x0012d00001597983 */ /* 0x000f680000100800 */
[----:B----4-:R-:W4:Y:S04]  /*22400*/  LDL R87, [R1+0x12cc] ;  /* 0x0012cc0001577983 */ /* 0x010f280000100800 */
[----:B--2---:R2:W-:Y:S04]  /*22410*/  STL [R1+0x348], R73 ;  /* 0x0003484901007387 */ /* 0x0045e80000100800 */
[----:B------:R-:W4:Y:S04]  /*22420*/  LDL R92, [R1+0x12e0] ;  /* 0x0012e000015c7983 */ /* 0x000f280000100800 */
[----:B--2---:R-:W2:Y:S04]  /*22430*/  LDL R73, [R1+0x12dc] ;  /* 0x0012dc0001497983 */ /* 0x004ea80000100800 */
[----:B---3--:R3:W-:Y:S04]  /*22440*/  STL [R1+0x340], R69 ;  /* 0x0003404501007387 */ /* 0x0087e80000100800 */
[----:B------:R-:W2:Y:S04]  /*22450*/  LDL R77, [R1+0x12f0] ;  /* 0x0012f000014d7983 */ /* 0x000ea80000100800 */
[----:B------:R-:W2:Y:S04]  /*22460*/  LDL R79, [R1+0x12fc] ;  /* 0x0012fc00014f7983 */ /* 0x000ea80000100800 */
[----:B---3--:R-:W3:Y:S04]  /*22470*/  LDL R69, [R1+0x12ec] ;  /* 0x0012ec0001457983 */ /* 0x008ee80000100800 */
[----:B------:R-:W3:Y:S01]  /*22480*/  LDL R81, [R1+0x1300] ;  /* 0x0013000001517983 */ /* 0x000ee20000100800 */
[----:B------:R-:W-:Y:S01]  /*22490*/  PRMT R65, RZ, 0x7610, R65 ;  /* 0x00007610ff417816 */ /* 0x000fe20000000041 */
[----:B-1----:R-:W-:-:S02]  /*224a0*/  @P2 IMAD.MOV.U32 R4, RZ, RZ, R85 ;  /* 0x000000ffff042224 */ /* 0x002fc400078e0055 */
[----:B------:R-:W-:Y:S01]  /*224b0*/  @P2 IMAD.MOV.U32 R5, RZ, RZ, R67 ;  /* 0x000000ffff052224 */ /* 0x000fe200078e0043 */
[----:B------:R-:W-:-:S04]  /*224c0*/  PRMT R63, RZ, 0x7610, R63 ;  /* 0x00007610ff3f7816 */ /* 0x000fc8000000003f */
[----:B------:R1:W3:Y:S04]  /*224d0*/  @P2 LDG.E.U8 R65, desc[UR20][R4.64] ;  /* 0x0000001404412981 */ /* 0x0002e8000c1e1100 */
[----:B-----5:R5:W-:Y:S04]  /*224e0*/  STL [R1+0x32c], R71 ;  /* 0x00032c4701007387 */ /* 0x020be80000100800 */
[----:B------:R-:W3:Y:S04]  /*224f0*/  LDL R83, [R1+0x1310] ;  /* 0x0013100001537983 */ /* 0x000ee80000100800 */
[----:B------:R-:W3:Y:S04]  /*22500*/  LDL R67, [R1+0x131c] ;  /* 0x00131c0001437983 */ /* 0x000ee80000100800 */
[----:B-----5:R-:W5:Y:S04]  /*22510*/  LDL R71, [R1+0x130c] ;  /* 0x00130c0001477983 */ /* 0x020f680000100800 */
[----:B------:R-:W5:Y:S01]  /*22520*/  LDL R85, [R1+0x1320] ;  /* 0x0013200001557983 */ /* 0x000f620000100800 */
[----:B-1----:R-:W-:-:S02]  /*22530*/  @P2 IMAD.MOV.U32 R4, RZ, RZ, R89 ;  /* 0x000000ffff042224 */ /* 0x002fc400078e0059 */
[----:B----4-:R-:W-:Y:S01]  /*22540*/  @P2 IMAD.MOV.U32 R5, RZ, RZ, R87 ;  /* 0x000000ffff052224 */ /* 0x010fe200078e0057 */
[----:B------:R-:W4:Y:S04]  /*22550*/  LDL R89, [R1+0x1330] ;  /* 0x0013300001597983 */ /* 0x000f280000100800 */
[----:B------:R-:W4:Y:S01]  /*22560*/  LDL R87, [R1+0x132c] ;  /* 0x00132c0001577983 */ /* 0x000f220000100800 */
[----:B------:R-:W-:-:S03]  /*22570*/  PRMT R61, RZ, 0x7610, R61 ;  /* 0x00007610ff3d7816 */ /* 0x000fc6000000003d */
[----:B------:R1:W4:Y:S02]  /*22580*/  @P2 LDG.E.U8 R63, desc[UR20][R4.64] ;  /* 0x00000014043f2981 */ /* 0x000324000c1e1100 */
[----:B-1----:R-:W-:Y:S02]  /*22590*/  @P2 IMAD.MOV.U32 R4, RZ, RZ, R92 ;  /* 0x000000ffff042224 */ /* 0x002fe400078e005c */
[----:B------:R-:W4:Y:S01]  /*225a0*/  LDL R92, [R1+0x1340] ;  /* 0x00134000015c7983 */ /* 0x000f220000100800 */
[----:B--2---:R-:W-:-:S03]  /*225b0*/  @P2 IMAD.MOV.U32 R5, RZ, RZ, R73 ;  /* 0x000000ffff052224 */ /* 0x004fc600078e0049 */
[----:B------:R-:W2:Y:S04]  /*225c0*/  LDL R73, [R1+0x133c] ;  /* 0x00133c0001497983 */ /* 0x000ea80000100800 */
[----:B------:R1:W2:Y:S04]  /*225d0*/  @P2 LDG.E.U8 R61, desc[UR20][R4.64] ;  /* 0x00000014043d2981 */ /* 0x0002a8000c1e1100 */
[----:B------:R-:W-:Y:S01]  /*225e0*/  STL [R1+0x338], R76 ;  /* 0x0003384c01007387 */ /* 0x000fe20000100800 */
[----:B-1----:R-:W-:-:S03]  /*225f0*/  @P2 IMAD.MOV.U32 R4, RZ, RZ, R77 ;  /* 0x000000ffff042224 */ /* 0x002fc600078e004d */
[----:B------:R-:W2:Y:S01]  /*22600*/  LDL R77, [R1+0x1350] ;  /* 0x00135000014d7983 */ /* 0x000ea20000100800 */
[----:B---3--:R-:W-:-:S03]  /*22610*/  @P2 IMAD.MOV.U32 R5, RZ, RZ, R69 ;  /* 0x000000ffff052224 */ /* 0x008fc600078e0045 */
[----:B------:R-:W3:Y:S01]  /*22620*/  LDL R69, [R1+0x134c] ;  /* 0x00134c0001457983 */ /* 0x000ee20000100800 */
[----:B------:R-:W-:Y:S02]  /*22630*/  PRMT R59, RZ, 0x7610, R59 ;  /* 0x00007610ff3b7816 */ /* 0x000fe4000000003b */
[----:B------:R-:W-:-:S04]  /*22640*/  PRMT R57, RZ, 0x7610, R57 ;  /* 0x00007610ff397816 */ /* 0x000fc80000000039 */
[----:B------:R1:W3:Y:S01]  /*22650*/  @P2 LDG.E.U8 R59, desc[UR20][R4.64] ;  /* 0x00000014043b2981 */ /* 0x0002e2000c1e1100 */
[----:B------:R-:W-:Y:S01]  /*22660*/  PRMT R55, RZ, 0x7610, R55 ;  /* 0x00007610ff377816 */ /* 0x000fe20000000037 */
[----:B-1----:R-:W-:Y:S02]  /*22670*/  @P2 IMAD.MOV.U32 R4, RZ, RZ, R81 ;  /* 0x000000ffff042224 */ /* 0x002fe400078e0051 */
[----:B------:R-:W-:Y:S01]  /*22680*/  @P2 IMAD.MOV.U32 R5, RZ, RZ, R79 ;  /* 0x000000ffff052224 */ /* 0x000fe200078e004f */
[----:B------:R-:W-:Y:S01]  /*22690*/  PRMT R48, RZ, 0x7610, R48 ;  /* 0x00007610ff307816 */ /* 0x000fe20000000030 */
[----:B------:R-:W3:Y:S04]  /*226a0*/  LDL R79, [R1+0x135c] ;  /* 0x00135c00014f7983 */ /* 0x000ee80000100800 */
[----:B------:R1:W3:Y:S01]  /*226b0*/  @P2 LDG.E.U8 R57, desc[UR20][R4.64] ;  /* 0x0000001404392981 */ /* 0x0002e2000c1e1100 */
[----:B------:R-:W-:-:S02]  /*226c0*/  PRMT R53, RZ, 0x7610, R53 ;  /* 0x00007610ff357816 */ /* 0x000fc40000000035 */
[----:B------:R-:W-:Y:S01]  /*226d0*/  PRMT R51, RZ, 0x7610, R51 ;  /* 0x00007610ff337816 */ /* 0x000fe20000000033 */
[----:B------:R-:W3:Y:S01]  /*226e0*/  LDL R81, [R1+0x1360] ;  /* 0x0013600001517983 */ /* 0x000ee20000100800 */
[----:B-1----:R-:W-:Y:S02]  /*226f0*/  @P2 IMAD.MOV.U32 R4, RZ, RZ, R83 ;  /* 0x000000ffff042224 */ /* 0x002fe400078e0053 */
[----:B-----5:R-:W-:Y:S01]  /*22700*/  @P2 IMAD.MOV.U32 R5, RZ, RZ, R71 ;  /* 0x000000ffff052224 */ /* 0x020fe200078e0047 */
[----:B------:R-:W-:Y:S01]  /*22710*/  PRMT R38, RZ, 0x7610, R38 ;  /* 0x00007610ff267816 */ /* 0x000fe20000000026 */
[----:B------:R-:W5:Y:S04]  /*22720*/  LDL R71, [R1+0x136c] ;  /* 0x00136c0001477983 */ /* 0x000f680000100800 */
[----:B------:R1:W5:Y:S02]  /*22730*/  @P2 LDG.E.U8 R55, desc[UR20][R4.64] ;  /* 0x0000001404372981 */ /* 0x000364000c1e1100 */
[----:B-1----:R-:W-:-:S02]  /*22740*/  @P2 IMAD.MOV.U32 R4, RZ, RZ, R85 ;  /* 0x000000ffff042224 */ /* 0x002fc400078e0055 */
[----:B------:R-:W-:-:S05]  /*22750*/  @P2 IMAD.MOV.U32 R5, RZ, RZ, R67 ;  /* 0x000000ffff052224 */ /* 0x000fca00078e0043 */
[----:B------:R4:W5:Y:S02]  /*22760*/  @P2 LDG.E.U8 R48, desc[UR20][R4.64] ;  /* 0x0000001404302981 */ /* 0x000964000c1e1100 */
[----:B----4-:R-:W-:Y:S02]  /*22770*/  @P2 IMAD.MOV.U32 R4, RZ, RZ, R89 ;  /* 0x000000ffff042224 */ /* 0x010fe400078e0059 */
[----:B------:R-:W-:-:S05]  /*22780*/  @P2 IMAD.MOV.U32 R5, RZ, RZ, R87 ;  /* 0x000000ffff052224 */ /* 0x000fca00078e0057 */
[----:B------:R1:W4:Y:S04]  /*22790*/  @P2 LDG.E.U8 R53, desc[UR20][R4.64] ;  /* 0x0000001404352981 */ /* 0x000328000c1e1100 */
[----:B------:R-:W-:Y:S04]  /*227a0*/  STL [R1+0x328], R65 ;  /* 0x0003284101007387 */ /* 0x000fe80000100800 */
[----:B------:R-:W4:Y:S04]  /*227b0*/  LDL R83, [R1+0x1370] ;  /* 0x0013700001537983 */ /* 0x000f280000100800 */
[----:B------:R-:W4:Y:S01]  /*227c0*/  LDL R85, [R1+0x137c] ;  /* 0x00137c0001557983 */ /* 0x000f220000100800 */
[----:B-1----:R-:W-:-:S02]  /*227d0*/  @P2 IMAD.MOV.U32 R4, RZ, RZ, R92 ;  /* 0x000000ffff042224 */ /* 0x002fc400078e005c */
[----:B--2---:R-:W-:-:S05]  /*227e0*/  @P2 IMAD.MOV.U32 R5, RZ, RZ, R73 ;  /* 0x000000ffff052224 */ /* 0x004fca00078e0049 */
[----:B------:R1:W2:Y:S02]  /*227f0*/  @P2 LDG.E.U8 R51, desc[UR20][R4.64] ;  /* 0x0000001404332981 */ /* 0x0002a4000c1e1100 */
[----:B-1----:R-:W-:Y:S02]  /*22800*/  @P2 IMAD.MOV.U32 R4, RZ, RZ, R77 ;  /* 0x000000ffff042224 */ /* 0x002fe400078e004d */
[----:B---3--:R-:W-:-:S05]  /*22810*/  @P2 IMAD.MOV.U32 R5, RZ, RZ, R69 ;  /* 0x000000ffff052224 */ /* 0x008fca00078e0045 */
[----:B------:R1:W3:Y:S04]  /*22820*/  @P2 LDG.E.U8 R38, desc[UR20][R4.64] ;  /* 0x0000001404262981 */ /* 0x0002e8000c1e1100 */
[----:B------:R-:W-:Y:S01]  /*22830*/  STL [R1+0x31c], R63 ;  /* 0x00031c3f01007387 */ /* 0x000fe20000100800 */
[----:B------:R-:W-:Y:S02]  /*22840*/  PRMT R49, RZ, 0x7610, R49 ;  /* 0x00007610ff317816 */ /* 0x000fe40000000031 */
[----:B------:R-:W-:Y:S01]  /*22850*/  PRMT R42, RZ, 0x7610, R42 ;  /* 0x00007610ff2a7816 */ /* 0x000fe2000000002a */
[----:B-1----:R-:W-:Y:S02]  /*22860*/  @P2 IMAD.MOV.U32 R5, RZ, RZ, R79 ;  /* 0x000000ffff052224 */ /* 0x002fe400078e004f */
[----:B------:R-:W-:-:S05]  /*22870*/  @P2 IMAD.MOV.U32 R4, RZ, RZ, R81 ;  /* 0x000000ffff042224 */ /* 0x000fca00078e0051 */
[----:B------:R4:W2:Y:S04]  /*22880*/  @P2 LDG.E.U8 R49, desc[UR20][R4.64] ;  /* 0x0000001404312981 */ /* 0x0008a8000c1e1100 */
[----:B-----5:R1:W-:Y:S04]  /*22890*/  STL [R1+0x2f0], R48 ;  /* 0x0002f03001007387 */ /* 0x0203e80000100800 */
[----:B-1----:R-:W5:Y:S04]  /*228a0*/  LDL R48, [R1+0x1380] ;  /* 0x0013800001307983 */ /* 0x002f680000100800 */
[----:B------:R-:W-:Y:S04]  /*228b0*/  STL [R1+0x310], R61 ;  /* 0x0003103d01007387 */ /* 0x000fe80000100800 */
[----:B------:R-:W2:Y:S04]  /*228c0*/  LDL R87, [R1+0x138c] ;  /* 0x00138c0001577983 */ /* 0x000ea80000100800 */
[----:B------:R-:W2:Y:S04]  /*228d0*/  LDL R89, [R1+0x1390] ;  /* 0x0013900001597983 */ /* 0x000ea80000100800 */
[----:B------:R-:W-:Y:S04]  /*228e0*/  STL [R1+0x308], R59 ;  /* 0x0003083b01007387 */ /* 0x000fe80000100800 */
[----:B------:R-:W2:Y:S04]  /*228f0*/  LDL R73, [R1+0x139c] ;  /* 0x00139c0001497983 */ /* 0x000ea80000100800 */
[----:B------:R-:W2:Y:S04]  /*22900*/  LDL R92, [R1+0x13a0] ;  /* 0x0013a000015c7983 */ /* 0x000ea80000100800 */
[----:B------:R-:W-:Y:S04]  /*22910*/  STL [R1+0x300], R57 ;  /* 0x0003003901007387 */ /* 0x000fe80000100800 */
[----:B------:R-:W2:Y:S01]  /*22920*/  LDL R77, [R1+0x13ac] ;  /* 0x0013ac00014d7983 */ /* 0x000ea20000100800 */
[----:B----4-:R-:W-:-:S02]  /*22930*/  @P2 IMAD.MOV.U32 R4, RZ, RZ, R83 ;  /* 0x000000ffff042224 */ /* 0x010fc400078e0053 */
[----:B------:R-:W-:-:S05]  /*22940*/  @P2 IMAD.MOV.U32 R5, RZ, RZ, R71 ;  /* 0x000000ffff052224 */ /* 0x000fca00078e0047 */
[----:B------:R1:W4:Y:S04]  /*22950*/  @P2 LDG.E.U8 R42, desc[UR20][R4.64] ;  /* 0x00000014042a2981 */ /* 0x000328000c1e1100 */
[----:B---3--:R3:W-:Y:S04]  /*22960*/  STL [R1+0x2d4], R38 ;  /* 0x0002d42601007387 */ /* 0x0087e80000100800 */
[----:B---3--:R-:W3:Y:S01]  /*22970*/  LDL R38, [R1+0x13b0] ;  /* 0x0013b00001267983 */ /* 0x008ee20000100800 */
[----:B------:R-:W-:Y:S01]  /*22980*/  PRMT R47, RZ, 0x7610, R47 ;  /* 0x00007610ff2f7816 */ /* 0x000fe2000000002f */
[----:B-1----:R-:W-:Y:S01]  /*22990*/  @P2 IMAD.MOV.U32 R5, RZ, RZ, R85 ;  /* 0x000000ffff052224 */ /* 0x002fe200078e0055 */
[----:B------:R-:W-:-:S02]  /*229a0*/  PRMT R45, RZ, 0x7610, R45 ;  /* 0x00007610ff2d7816 */ /* 0x000fc4000000002d */
[----:B------:R-:W-:Y:S02]  /*229b0*/  PRMT R34, RZ, 0x7610, R34 ;  /* 0x00007610ff227816 */ /* 0x000fe40000000022 */
[----:B------:R-:W-:Y:S01]  /*229c0*/  PRMT R36, RZ, 0x7610, R36 ;  /* 0x00007610ff247816 */ /* 0x000fe20000000024 */
[----:B------:R-:W-:Y:S04]  /*229d0*/  STL [R1+0x2f4], R55 ;  /* 0x0002f43701007387 */ /* 0x000fe80000100800 */
[----:B------:R-:W3:Y:S04]  /*229e0*/  LDL R79, [R1+0x13bc] ;  /* 0x0013bc00014f7983 */ /* 0x000ee80000100800 */
[----:B------:R-:W3:Y:S04]  /*229f0*/  LDL R81, [R1+0x13c0] ;  /* 0x0013c00001517983 */ /* 0x000ee80000100800 */
[----:B------:R-:W3:Y:S01]  /*22a00*/  LDL R83, [R1+0x13cc] ;  /* 0x0013cc0001537983 */ /* 0x000ee20000100800 */
[----:B-----5:R-:W-:-:S05]  /*22a10*/  @P2 IMAD.MOV.U32 R4, RZ, RZ, R48 ;  /* 0x000000ffff042224 */ /* 0x020fca00078e0030 */
[----:B------:R2:W5:Y:S02]  /*22a20*/  @P2 LDG.E.U8 R47, desc[UR20][R4.64] ;  /* 0x00000014042f2981 */ /* 0x000564000c1e1100 */
[----:B--2---:R-:W-:Y:S02]  /*22a30*/  @P2 IMAD.MOV.U32 R4, RZ, RZ, R89 ;  /* 0x000000ffff042224 */ /* 0x004fe400078e0059 */
[----:B------:R-:W-:-:S05]  /*22a40*/  @P2 IMAD.MOV.U32 R5, RZ, RZ, R87 ;  /* 0x000000ffff052224 */ /* 0x000fca00078e0057 */
[----:B------:R1:W2:Y:S02]  /*22a50*/  @P2 LDG.E.U8 R45, desc[UR20][R4.64] ;  /* 0x00000014042d2981 */ /* 0x0002a4000c1e1100 */
[----:B-1----:R-:W-:Y:S02]  /*22a60*/  @P2 IMAD.MOV.U32 R4, RZ, RZ, R92 ;  /* 0x000000ffff042224 */ /* 0x002fe400078e005c */
[----:B------:R-:W-:-:S05]  /*22a70*/  @P2 IMAD.MOV.U32 R5, RZ, RZ, R73 ;  /* 0x000000ffff052224 */ /* 0x000fca00078e0049 */
[----:B------:R1:W2:Y:S02]  /*22a80*/  @P2 LDG.E.U8 R34, desc[UR20][R4.64] ;  /* 0x0000001404222981 */ /* 0x0002a4000c1e1100 */
[----:B-1----:R-:W-:Y:S02]  /*22a90*/  @P2 IMAD.MOV.U32 R5, RZ, RZ, R77 ;  /* 0x000000ffff052224 */ /* 0x002fe400078e004d */
[----:B----4-:R1:W-:Y:S04]  /*22aa0*/  STL [R1+0x2c4], R42 ;  /* 0x0002c42a01007387 */ /* 0x0103e80000100800 */
[----:B-1----:R-:W4:Y:S01]  /*22ab0*/  LDL R42, [R1+0x13d0] ;  /* 0x0013d000012a7983 */ /* 0x002f220000100800 */
[----:B---3--:R-:W-:-:S05]  /*22ac0*/  @P2 IMAD.MOV.U32 R4, RZ, RZ, R38 ;  /* 0x000000ffff042224 */ /* 0x008fca00078e0026 */
[----:B------:R1:W3:Y:S04]  /*22ad0*/  @P2 LDG.E.U8 R36, desc[UR20][R4.64] ;  /* 0x0000001404242981 */ /* 0x0002e8000c1e1100 */
[----:B------:R-:W-:Y:S04]  /*22ae0*/  STL [R1+0x2e4], R53 ;  /* 0x0002e43501007387 */ /* 0x000fe80000100800 */
[----:B------:R-:W5:Y:S04]  /*22af0*/  LDL R85, [R1+0x13dc] ;  /* 0x0013dc0001557983 */ /* 0x000f680000100800 */
[----:B------:R-:W5:Y:S04]  /*22b00*/  LDL R48, [R1+0x13e0] ;  /* 0x0013e00001307983 */ /* 0x000f680000100800 */
[----:B------:R-:W-:Y:S04]  /*22b10*/  STL [R1+0x2d8], R51 ;  /* 0x0002d83301007387 */ /* 0x000fe80000100800 */
[----:B------:R-:W5:Y:S04]  /*22b20*/  LDL R87, [R1+0x13ec] ;  /* 0x0013ec0001577983 */ /* 0x000f680000100800 */
[----:B------:R-:W5:Y:S04]  /*22b30*/  LDL R89, [R1+0x13f0] ;  /* 0x0013f00001597983 */ /* 0x000f680000100800 */
[----:B------:R-:W5:Y:S01]  /*22b40*/  LDL R92, [R1+0x13fc] ;  /* 0x0013fc00015c7983 */ /* 0x000f620000100800 */
[----:B------:R-:W-:Y:S01]  /*22b50*/  PRMT R43, RZ, 0x7610, R43 ;  /* 0x00007610ff2b7816 */ /* 0x000fe2000000002b */
[----:B-1----:R-:W-:-:S02]  /*22b60*/  @P2 IMAD.MOV.U32 R4, RZ, RZ, R81 ;  /* 0x000000ffff042224 */ /* 0x002fc400078e0051 */
[----:B------:R-:W-:Y:S01]  /*22b70*/  @P2 IMAD.MOV.U32 R5, RZ, RZ, R79 ;  /* 0x000000ffff052224 */ /* 0x000fe200078e004f */
[----:B------:R-:W-:-:S04]  /*22b80*/  PRMT R40, RZ, 0x7610, R40 ;  /* 0x00007610ff287816 */ /* 0x000fc80000000028 */
[----:B------:R1:W5:Y:S02]  /*22b90*/  @P2 LDG.E.U8 R43, desc[UR20][R4.64] ;  /* 0x00000014042b2981 */ /* 0x000364000c1e1100 */
[----:B-1----:R-:W-:Y:S02]  /*22ba0*/  @P2 IMAD.MOV.U32 R5, RZ, RZ, R83 ;  /* 0x000000ffff052224 */ /* 0x002fe400078e0053 */
[----:B--2---:R1:W-:Y:S04]  /*22bb0*/  STL [R1+0x2a4], R34 ;  /* 0x0002a42201007387 */ /* 0x0043e80000100800 */
[----:B-1----:R-:W2:Y:S04]  /*22bc0*/  LDL R34, [R1+0x1400] ;  /* 0x0014000001227983 */ /* 0x002ea80000100800 */
[----:B------:R-:W-:Y:S01]  /*22bd0*/  STL [R1+0x2c8], R49 ;  /* 0x0002c83101007387 */ /* 0x000fe20000100800 */
[----:B----4-:R-:W-:-:S05]  /*22be0*/  @P2 IMAD.MOV.U32 R4, RZ, RZ, R42 ;  /* 0x000000ffff042224 */ /* 0x010fca00078e002a */
[----:B------:R5:W4:Y:S04]  /*22bf0*/  @P2 LDG.E.U8 R40, desc[UR20][R4.64] ;  /* 0x0000001404282981 */ /* 0x000b28000c1e1100 */
[----:B---3--:R1:W-:Y:S04]  /*22c00*/  STL [R1+0x29c], R36 ;  /* 0x00029c2401007387 */ /* 0x0083e80000100800 */
[----:B------:R-:W3:Y:S04]  /*22c10*/  LDL R38, [R1+0x1410] ;  /* 0x0014100001267983 */ /* 0x000ee80000100800 */
[----:B-1----:R-:W3:Y:S01]  /*22c20*/  LDL R36, [R1+0x140c] ;  /* 0x00140c0001247983 */ /* 0x002ee20000100800 */
[----:B------:R-:W-:Y:S01]  /*22c30*/  PRMT R41, RZ, 0x7610, R41 ;  /* 0x00007610ff297816 */ /* 0x000fe20000000029 */
[----:B-----5:R-:W-:-:S02]  /*22c40*/  @P2 IMAD.MOV.U32 R4, RZ, RZ, R48 ;  /* 0x000000ffff042224 */ /* 0x020fc400078e0030 */
[----:B------:R-:W-:Y:S01]  /*22c50*/  @P2 IMAD.MOV.U32 R5, RZ, RZ, R85 ;  /* 0x000000ffff052224 */ /* 0x000fe200078e0055 */
[----:B------:R-:W-:-:S04]  /*22c60*/  PRMT R39, RZ, 0x7610, R39 ;  /* 0x00007610ff277816 */ /* 0x000fc80000000027 */
[----:B------:R1:W5:Y:S01]  /*22c70*/  @P2 LDG.E.U8 R41, desc[UR20][R4.64] ;  /* 0x0000001404292981 */ /* 0x000362000c1e1100 */
[----:B------:R-:W-:Y:S01]  /*22c80*/  PRMT R27, RZ, 0x7610, R27 ;  /* 0x00007610ff1b7816 */ /* 0x000fe2000000001b */
[----:B-1----:R-:W-:Y:S02]  /*22c90*/  @P2 IMAD.MOV.U32 R4, RZ, RZ, R89 ;  /* 0x000000ffff042224 */ /* 0x002fe400078e0059 */
[----:B------:R-:W-:-:S05]  /*22ca0*/  @P2 IMAD.MOV.U32 R5, RZ, RZ, R87 ;  /* 0x000000ffff052224 */ /* 0x000fca00078e0057 */
[----:B------:R1:W5:Y:S01]  /*22cb0*/  @P2 LDG.E.U8 R39, desc[UR20][R4.64] ;  /* 0x0000001404272981 */ /* 0x000362000c1e1100 */
[----:B------:R-:W-:Y:S01]  /*22cc0*/  PRMT R29, RZ, 0x7610, R29 ;  /* 0x00007610ff1d7816 */ /* 0x000fe2000000001d */
[----:B-1----:R-:W-:Y:S02]  /*22cd0*/  @P2 IMAD.MOV.U32 R5, RZ, RZ, R92 ;  /* 0x000000ffff052224 */ /* 0x002fe400078e005c */
[----:B--2---:R-:W-:-:S05]  /*22ce0*/  @P2 IMAD.MOV.U32 R4, RZ, RZ, R34 ;  /* 0x000000ffff042224 */ /* 0x004fca00078e0022 */
[----:B------:R3:W2:Y:S04]  /*22cf0*/  @P2 LDG.E.U8 R27, desc[UR20][R4.64] ;  /* 0x00000014041b2981 */ /* 0x0006a8000c1e1100 */
[----:B----4-:R1:W-:Y:S04]  /*22d00*/  STL [R1+0x28c], R40 ;  /* 0x00028c2801007387 */ /* 0x0103e80000100800 */
[----:B------:R-:W-:Y:S04]  /*22d10*/  STL [R1+0x2b8], R47 ;  /* 0x0002b82f01007387 */ /* 0x000fe80000100800 */
[----:B------:R-:W4:Y:S04]  /*22d20*/  LDL R42, [R1+0x1420] ;  /* 0x00142000012a7983 */ /* 0x000f280000100800 */
[----:B-1----:R-:W5:Y:S04]  /*22d30*/  LDL R40, [R1+0x141c] ;  /* 0x00141c0001287983 */ /* 0x002f680000100800 */
[----:B------:R-:W-:Y:S04]  /*22d40*/  STL [R1+0x2b0], R45 ;  /* 0x0002b02d01007387 */ /* 0x000fe80000100800 */
[----:B------:R-:W5:Y:S04]  /*22d50*/  LDL R48, [R1+0x1430] ;  /* 0x0014300001307983 */ /* 0x000f680000100800 */
[----:B------:R-:W5:Y:S04]  /*22d60*/  LDL R77, [R1+0x142c] ;  /* 0x00142c00014d7983 */ /* 0x000f680000100800 */
[----:B------:R-:W5:Y:S04]  /*22d70*/  LDL R79, [R1+0x143c] ;  /* 0x00143c00014f7983 */ /* 0x000f680000100800 */
[----:B------:R-:W5:Y:S04]  /*22d80*/  LDL R81, [R1+0x1440] ;  /* 0x0014400001517983 */ /* 0x000f680000100800 */
[----:B------:R-:W5:Y:S04]  /*22d90*/  LDL R83, [R1+0x144c] ;  /* 0x00144c0001537983 */ /* 0x000f680000100800 */
[----:B------:R-:W5:Y:S04]  /*22da0*/  LDL R85, [R1+0x1450] ;  /* 0x0014500001557983 */ /* 0x000f680000100800 */
[----:B------:R-:W5:Y:S04]  /*22db0*/  LDL R87, [R1+0x145c] ;  /* 0x00145c0001577983 */ /* 0x000f680000100800 */
[----:B------:R-:W5:Y:S04]  /*22dc0*/  LDL R89, [R1+0x1460] ;  /* 0x0014600001597983 */ /* 0x000f680000100800 */
[----:B------:R-:W5:Y:S01]  /*22dd0*/  LDL R92, [R1+0x146c] ;  /* 0x00146c00015c7983 */ /* 0x000f620000100800 */
[----:B---3--:R-:W-:-:S02]  /*22de0*/  @P2 IMAD.MOV.U32 R4, RZ, RZ, R38 ;  /* 0x000000ffff042224 */ /* 0x008fc400078e0026 */
[----:B------:R-:W-:-:S05]  /*22df0*/  @P2 IMAD.MOV.U32 R5, RZ, RZ, R36 ;  /* 0x000000ffff052224 */ /* 0x000fca00078e0024 */
[----:B------:R4:W3:Y:S04]  /*22e00*/  @P2 LDG.E.U8 R29, desc[UR20][R4.64] ;  /* 0x00000014041d2981 */ /* 0x0008e8000c1e1100 */
[----:B------:R-:W-:Y:S01]  /*22e10*/  STL [R1+0x298], R43 ;  /* 0x0002982b01007387 */ /* 0x000fe20000100800 */
[----:B------:R-:W-:-:S03]  /*22e20*/  PRMT R37, RZ, 0x7610, R37 ;  /* 0x00007610ff257816 */ /* 0x000fc60000000025 */
[----:B--2---:R1:W-:Y:S04]  /*22e30*/  STL [R1+0x270], R27 ;  /* 0x0002701b01007387 */ /* 0x0043e80000100800 */
[----:B-1----:R-:W2:Y:S01]  /*22e40*/  LDL R27, [R1+0x1470] ;  /* 0x00147000011b7983 */ /* 0x002ea20000100800 */
[----:B----4-:R-:W-:Y:S02]  /*22e50*/  @P2 IMAD.MOV.U32 R4, RZ, RZ, R42 ;  /* 0x000000ffff042224 */ /* 0x010fe400078e002a */
[----:B-----5:R-:W-:-:S05]  /*22e60*/  @P2 IMAD.MOV.U32 R5, RZ, RZ, R40 ;  /* 0x000000ffff052224 */ /* 0x020fca00078e0028 */
[----:B------:R1:W4:Y:S02]  /*22e70*/  @P2 LDG.E.U8 R37, desc[UR20][R4.64] ;  /* 0x0000001404252981 */ /* 0x000324000c1e1100 */
[----:B-1----:R-:W-:Y:S02]  /*22e80*/  @P2 IMAD.MOV.U32 R4, RZ, RZ, R48 ;  /* 0x000000ffff042224 */ /* 0x002fe400078e0030 */
[----:B---3--:R1:W-:Y:S04]  /*22e90*/  STL [R1+0x268], R29 ;  /* 0x0002681d01007387 */ /* 0x0083e80000100800 */
[----:B------:R-:W3:Y:S04]  /*22ea0*/  LDL R34, [R1+0x1480] ;  /* 0x0014800001227983 */ /* 0x000ee80000100800 */
[----:B------:R-:W5:Y:S04]  /*22eb0*/  LDL R36, [R1+0x148c] ;  /* 0x00148c0001247983 */ /* 0x000f680000100800 */
[----:B-1----:R-:W4:Y:S04]  /*22ec0*/  LDL R29, [R1+0x147c] ;  /* 0x00147c00011d7983 */ /* 0x002f280000100800 */
[----:B------:R-:W5:Y:S04]  /*22ed0*/  LDL R38, [R1+0x1490] ;  /* 0x0014900001267983 */ /* 0x000f680000100800 */
[----:B------:R-:W-:Y:S04]  /*22ee0*/  STL [R1+0x284], R41 ;  /* 0x0002842901007387 */ /* 0x000fe80000100800 */
[----:B------:R-:W5:Y:S04]  /*22ef0*/  LDL R40, [R1+0x149c] ;  /* 0x00149c0001287983 */ /* 0x000f680000100800 */
[----:B------:R-:W5:Y:S04]  /*22f00*/  LDL R42, [R1+0x14a0] ;  /* 0x0014a000012a7983 */ /* 0x000f680000100800 */
[----:B------:R-:W-:Y:S04]  /*22f10*/  STL [R1+0x27c], R39 ;  /* 0x00027c2701007387 */ /* 0x000fe80000100800 */
[----:B------:R-:W5:Y:S01]  /*22f20*/  LDL R48, [R1+0x14b0] ;  /* 0x0014b00001307983 */ /* 0x000f620000100800 */
[----:B------:R-:W-:Y:S01]  /*22f30*/  PRMT R35, RZ, 0x7610, R35 ;  /* 0x00007610ff237816 */ /* 0x000fe20000000023 */
        /* <DEDUP_REMOVED lines=16> */
[----:B--2---:R-:W-:Y:S02]  /*23040*/  @P2 IMAD.MOV.U32 R4, RZ, RZ, R27 ;  /* 0x000000ffff042224 */ /* 0x004fe400078e001b */
[----:B------:R-:W-:-:S05]  /*23050*/  @P2 IMAD.MOV.U32 R5, RZ, RZ, R92 ;  /* 0x000000ffff052224 */ /* 0x000fca00078e005c */
[----:B------:R3:W2:Y:S01]  /*23060*/  @P2 LDG.E.U8 R25, desc[UR20][R4.64] ;  /* 0x0000001404192981 */ /* 0x0006a2000c1e1100 */
[----:B------:R-:W-:Y:S02]  /*23070*/  PRMT R23, RZ, 0x7610, R23 ;  /* 0x00007610ff177816 */ /* 0x000fe40000000017 */
[----:B------:R-:W-:Y:S02]  /*23080*/  PRMT R22, RZ, 0x7610, R22 ;  /* 0x00007610ff167816 */ /* 0x000fe40000000016 */
[----:B------:R-:W-:Y:S02]  /*23090*/  PRMT R19, RZ, 0x7610, R19 ;  /* 0x00007610ff137816 */ /* 0x000fe40000000013 */
[----:B------:R-:W-:Y:S02]  /*230a0*/  PRMT R18, RZ, 0x7610, R18 ;  /* 0x00007610ff127816 */ /* 0x000fe40000000012 */
[----:B------:R-:W-:Y:S02]  /*230b0*/  PRMT R17, RZ, 0x7610, R17 ;  /* 0x00007610ff117816 */ /* 0x000fe40000000011 */
[----:B------:R-:W-:-:S02]  /*230c0*/  PRMT R16, RZ, 0x7610, R16 ;  /* 0x00007610ff107816 */ /* 0x000fc40000000010 */
[----:B------:R-:W-:Y:S02]  /*230d0*/  PRMT R15, RZ, 0x7610, R15 ;  /* 0x00007610ff0f7816 */ /* 0x000fe4000000000f */
[----:B------:R-:W-:Y:S02]  /*230e0*/  PRMT R14, RZ, 0x7610, R14 ;  /* 0x00007610ff0e7816 */ /* 0x000fe4000000000e */
[----:B------:R-:W-:Y:S02]  /*230f0*/  PRMT R13, RZ, 0x7610, R13 ;  /* 0x00007610ff0d7816 */ /* 0x000fe4000000000d */
[----:B------:R-:W-:Y:S01]  /*23100*/  PRMT R12, RZ, 0x7610, R12 ;  /* 0x00007610ff0c7816 */ /* 0x000fe2000000000c */
[----:B---3--:R-:W-:Y:S02]  /*23110*/  @P2 IMAD.MOV.U32 R4, RZ, RZ, R34 ;  /* 0x000000ffff042224 */ /* 0x008fe400078e0022 */
[----:B----4-:R-:W-:-:S05]  /*23120*/  @P2 IMAD.MOV.U32 R5, RZ, RZ, R29 ;  /* 0x000000ffff052224 */ /* 0x010fca00078e001d */
[----:B------:R5:W3:Y:S02]  /*23130*/  @P2 LDG.E.U8 R24, desc[UR20][R4.64] ;  /* 0x0000001404182981 */ /* 0x000ae4000c1e1100 */
[----:B-----5:R-:W-:Y:S02]  /*23140*/  @P2 IMAD.MOV.U32 R4, RZ, RZ, R38 ;  /* 0x000000ffff042224 */ /* 0x020fe400078e0026 */
[----:B------:R-:W-:-:S05]  /*23150*/  @P2 IMAD.MOV.U32 R5, RZ, RZ, R36 ;  /* 0x000000ffff052224 */ /* 0x000fca00078e0024 */
[----:B------:R1:W4:Y:S02]  /*23160*/  @P2 LDG.E.U8 R23, desc[UR20][R4.64] ;  /* 0x0000001404172981 */ /* 0x000324000c1e1100 */
[----:B-1----:R-:W-:Y:S02]  /*23170*/  @P2 IMAD.MOV.U32 R4, RZ, RZ, R42 ;  /* 0x000000ffff042224 */ /* 0x002fe400078e002a */
[----:B------:R-:W-:-:S05]  /*23180*/  @P2 IMAD.MOV.U32 R5, RZ, RZ, R40 ;  /* 0x000000ffff052224 */ /* 0x000fca00078e0028 */
[----:B------:R1:W5:Y:S02]  /*23190*/  @P2 LDG.E.U8 R22, desc[UR20][R4.64] ;  /* 0x0000001404162981 */ /* 0x000364000c1e1100 */
        /* <DEDUP_REMOVED lines=23> */
[----:B------:R1:W5:Y:S01]  /*23310*/  @P2 LDG.E.U8 R12, desc[UR20][R4.64] ;  /* 0x00000014040c2981 */ /* 0x000362000c1e1100 */
[----:B------:R-:W-:Y:S02]  /*23320*/  PRMT R10, RZ, 0x7610, R10 ;  /* 0x00007610ff0a7816 */ /* 0x000fe4000000000a */
        /* <DEDUP_REMOVED lines=12> */
[----:B0-----:R-:W-:Y:S02]  /*233f0*/  ISETP.GT.AND P0, PT, R3, UR12, P0 ;  /* 0x0000000c03007c0c */ /* 0x001fe40008704270 */
[----:B------:R-:W-:Y:S01]  /*23400*/  PRMT R3, RZ, 0x7610, R3 ;  /* 0x00007610ff037816 */ /* 0x000fe20000000003 */
[----:B-1----:R-:W-:Y:S02]  /*23410*/  @P2 IMAD.MOV.U32 R4, RZ, RZ, R32 ;  /* 0x000000ffff042224 */ /* 0x002fe400078e0020 */
[----:B------:R-:W-:Y:S01]  /*23420*/  @P2 IMAD.MOV.U32 R5, RZ, RZ, R86 ;  /* 0x000000ffff052224 */ /* 0x000fe200078e0056 */
[----:B------:R-:W-:Y:S04]  /*23430*/  STL [R1+0x260], R37 ;  /* 0x0002602501007387 */ /* 0x000fe80000100800 */
[----:B------:R0:W5:Y:S01]  /*23440*/  @P2 LDG.E.U8 R6, desc[UR20][R4.64] ;  /* 0x0000001404062981 */ /* 0x000162000c1e1100 */
[----:B------:R-:W-:-:S03]  /*23450*/  PRMT R2, RZ, 0x7610, R2 ;  /* 0x00007610ff027816 */ /* 0x000fc60000000002 */
[----:B------:R-:W-:Y:S01]  /*23460*/  STL [R1+0x254], R35 ;  /* 0x0002542301007387 */ /* 0x000fe20000100800 */
[----:B0-----:R-:W-:Y:S02]  /*23470*/  @P2 IMAD.MOV.U32 R4, RZ, RZ, R30 ;  /* 0x000000ffff042224 */ /* 0x001fe400078e001e */
[----:B------:R-:W-:Y:S01]  /*23480*/  @P2 IMAD.MOV.U32 R5, RZ, RZ, R31 ;  /* 0x000000ffff052224 */ /* 0x000fe200078e001f */
[----:B------:R-:W-:Y:S04]  /*23490*/  STL [R1+0x24c], R33 ;  /* 0x00024c2101007387 */ /* 0x000fe80000100800 */
[----:B------:R0:W5:Y:S04]  /*234a0*/  @P2 LDG.E.U8 R3, desc[UR20][R4.64] ;  /* 0x0000001404032981 */ /* 0x000168000c1e1100 */
[----:B------:R-:W5:Y:S04]  /*234b0*/  LDL.LU R20, [R1+0x1d94] ;  /* 0x001d940001147983 */ /* 0x000f680000300800 */
[----:B------:R-:W-:Y:S01]  /*234c0*/  STL [R1+0x244], R28 ;  /* 0x0002441c01007387 */ /* 0x000fe20000100800 */
[----:B0-----:R-:W-:-:S02]  /*234d0*/  @P2 IMAD.MOV.U32 R4, RZ, RZ, R62 ;  /* 0x000000ffff042224 */ /* 0x001fc400078e003e */
[----:B------:R-:W-:Y:S01]  /*234e0*/  @P2 IMAD.MOV.U32 R5, RZ, RZ, R21 ;  /* 0x000000ffff052224 */ /* 0x000fe200078e0015 */
[----:B------:R-:W-:Y:S01]  /*234f0*/  STL [R1+0x238], R26 ;  /* 0x0002381a01007387 */ /* 0x000fe20000100800 */
[----:B------:R-:W-:-:S03]  /*23500*/  PRMT R0, RZ, 0x7610, R0 ;  /* 0x00007610ff007816 */ /* 0x000fc60000000000 */
[----:B--2---:R-:W-:Y:S04]  /*23510*/  STL [R1+0x234], R25 ;  /* 0x0002341901007387 */ /* 0x004fe80000100800 */
[----:B------:R0:W2:Y:S02]  /*23520*/  @P2 LDG.E.U8 R2, desc[UR20][R4.64] ;  /* 0x0000001404022981 */ /* 0x0000a4000c1e1100 */
[----:B0-----:R-:W-:Y:S02]  /*23530*/  @P2 IMAD.MOV.U32 R4, RZ, RZ, R64 ;  /* 0x000000ffff042224 */ /* 0x001fe400078e0040 */
[----:B------:R-:W-:-:S05]  /*23540*/  @P2 IMAD.MOV.U32 R5, RZ, RZ, R11 ;  /* 0x000000ffff052224 */ /* 0x000fca00078e000b */
[----:B------:R-:W2:Y:S04]  /*23550*/  @P2 LDG.E.U8 R0, desc[UR20][R4.64] ;  /* 0x0000001404002981 */ /* 0x000ea8000c1e1100 */
[----:B---3--:R-:W-:Y:S04]  /*23560*/  STL [R1+0x228], R24 ;  /* 0x0002281801007387 */ /* 0x008fe80000100800 */
[----:B----4-:R-:W-:Y:S04]  /*23570*/  STL [R1+0x220], R23 ;  /* 0x0002201701007387 */ /* 0x010fe80000100800 */
[----:B-----5:R-:W-:Y:S04]  /*23580*/  STL [R1+0x214], R22 ;  /* 0x0002141601007387 */ /* 0x020fe80000100800 */
[----:B------:R-:W-:Y:S04]  /*23590*/  STL [R1+0x20c], R19 ;  /* 0x00020c1301007387 */ /* 0x000fe80000100800 */
[----:B------:R-:W-:Y:S04]  /*235a0*/  STL [R1+0x200], R18 ;  /* 0x0002001201007387 */ /* 0x000fe80000100800 */
[----:B------:R-:W-:Y:S04]  /*235b0*/  STL [R1+0x1f8], R17 ;  /* 0x0001f81101007387 */ /* 0x000fe80000100800 */
[----:B------:R-:W3:Y:S04]  /*235c0*/  LDL.LU R66, [R1+0x250] ;  /* 0x0002500001427983 */ /* 0x000ee80000300800 */
[----:B------:R-:W4:Y:S04]  /*235d0*/  LDL.LU R68, [R1+0x258] ;  /* 0x0002580001447983 */ /* 0x000f280000300800 */
[----:B------:R-:W5:Y:S04]  /*235e0*/  LDL.LU R70, [R1+0x25c] ;  /* 0x00025c0001467983 */ /* 0x000f680000300800 */
[----:B------:R-:W-:Y:S04]  /*235f0*/  STL [R1+0x1f0], R16 ;  /* 0x0001f01001007387 */ /* 0x000fe80000100800 */
[----:B------:R-:W5:Y:S04]  /*23600*/  LDL.LU R72, [R1+0x264] ;  /* 0x0002640001487983 */ /* 0x000f680000300800 */
[----:B------:R-:W5:Y:S04]  /*23610*/  LDL.LU R75, [R1+0x26c] ;  /* 0x00026c00014b7983 */ /* 0x000f680000300800 */
[----:B------:R-:W5:Y:S04]  /*23620*/  LDL.LU R78, [R1+0x274] ;  /* 0x00027400014e7983 */ /* 0x000f680000300800 */
[----:B------:R-:W5:Y:S04]  /*23630*/  LDL.LU R80, [R1+0x278] ;  /* 0x0002780001507983 */ /* 0x000f680000300800 */
[----:B------:R-:W-:Y:S04]  /*23640*/  STL [R1+0x1e8], R15 ;  /* 0x0001e80f01007387 */ /* 0x000fe80000100800 */
        /* <DEDUP_REMOVED lines=10> */
[----:B------:R-:W5:Y:S01]  /*236f0*/  LDL.LU R32, [R1+0x2b4] ;  /* 0x0002b40001207983 */ /* 0x000f620000300800 */
[----:B------:R-:W-:-:S03]  /*23700*/  PRMT R9, RZ, 0x7610, R9 ;  /* 0x00007610ff097816 */ /* 0x000fc60000000009 */
[----:B------:R-:W-:Y:S04]  /*23710*/  STL [R1+0x1bc], R10 ;  /* 0x0001bc0a01007387 */ /* 0x000fe80000100800 */
[----:B------:R-:W5:Y:S04]  /*23720*/  LDL.LU R30, [R1+0x2bc] ;  /* 0x0002bc00011e7983 */ /* 0x000f680000300800 */
[----:B------:R-:W-:Y:S04]  /*23730*/  STL [R1+0x1b4], R8 ;  /* 0x0001b40801007387 */ /* 0x000fe80000100800 */
[----:B------:R-:W-:Y:S04]  /*23740*/  STL [R1+0x1a4], R7 ;  /* 0x0001a40701007387 */ /* 0x000fe80000100800 */
[----:B------:R-:W-:Y:S04]  /*23750*/  STL [R1+0x1d70], R9 ;  /* 0x001d700901007387 */ /* 0x000fe80000100800 */
[----:B--2---:R3:W-:Y:S04]  /*23760*/  STL [R1+0xf4], R2 ;  /* 0x0000f40201007387 */ /* 0x0047e80000100800 */
[----:B------:R4:W-:Y:S04]  /*23770*/  STL [R1+0xf0], R0 ;  /* 0x0000f00001007387 */ /* 0x0009e80000100800 */
[----:B------:R5:W-:Y:S01]  /*23780*/  STL [R1+0x180], R3 ;  /* 0x0001800301007387 */ /* 0x000be20000100800 */
[----:B---3--:R-:W-:-:S02]  /*23790*/  SEL R2, R20, R66, !P3 ;  /* 0x0000004214027207 */ /* 0x008fc40005800000 */
[----:B----4-:R-:W-:-:S03]  /*237a0*/  SEL R0, R20, R68, !P3 ;  /* 0x0000004414007207 */ /* 0x010fc60005800000 */
[----:B------:R0:W-:Y:S01]  /*237b0*/  STL [R1+0x38], R2 ;  /* 0x0000380201007387 */ /* 0x0001e20000100800 */
[----:B-----5:R-:W-:-:S03]  /*237c0*/  SEL R3, R20, R70, !P3 ;  /* 0x0000004614037207 */ /* 0x020fc60005800000 */
[----:B------:R1:W-:Y:S04]  /*237d0*/  STL [R1+0x34], R0 ;  /* 0x0000340001007387 */ /* 0x0003e80000100800 */
[----:B------:R2:W-:Y:S01]  /*237e0*/  STL [R1+0x30], R3 ;  /* 0x0000300301007387 */ /* 0x0005e20000100800 */
[----:B0-----:R-:W-:-:S03]  /*237f0*/  SEL R2, R20, R72, !P3 ;  /* 0x0000004814027207 */ /* 0x001fc60005800000 */
[----:B------:R-:W-:Y:S01]  /*23800*/  STL [R1+0x194], R6 ;  /* 0x0001940601007387 */ /* 0x000fe20000100800 */
[----:B-1----:R-:W-:-:S03]  /*23810*/  SEL R0, R20, R75, !P3 ;  /* 0x0000004b14007207 */ /* 0x002fc60005800000 */
[----:B------:R0:W-:Y:S01]  /*23820*/  STL [R1+0x2c], R2 ;  /* 0x00002c0201007387 */ /* 0x0001e20000100800 */
[----:B--2---:R-:W-:-:S03]  /*23830*/  SEL R3, R20, R78, !P3 ;  /* 0x0000004e14037207 */ /* 0x004fc60005800000 */
[----:B------:R1:W-:Y:S01]  /*23840*/  STL [R1+0x28], R0 ;  /* 0x0000280001007387 */ /* 0x0003e20000100800 */
[----:B0-----:R-:W-:-:S03]  /*23850*/  SEL R2, R20, R80, !P3 ;  /* 0x0000005014027207 */ /* 0x001fc60005800000 */
[----:B------:R-:W-:Y:S01]  /*23860*/  STL [R1+0x24], R3 ;  /* 0x0000240301007387 */ /* 0x000fe20000100800 */
[C---:B-1----:R-:W-:Y:S02]  /*23870*/  SEL R0, R20.reuse, R82, !P3 ;  /* 0x0000005214007207 */ /* 0x042fe40005800000 */
[C---:B------:R-:W-:Y:S01]  /*23880*/  SEL R9, R20.reuse, R84, !P3 ;  /* 0x0000005414097207 */ /* 0x040fe20005800000 */
[----:B------:R-:W-:Y:S04]  /*23890*/  STL [R1+0x20], R2 ;  /* 0x0000200201007387 */ /* 0x000fe80000100800 */
[----:B------:R-:W-:Y:S01]  /*238a0*/  STL [R1+0x1d74], R9 ;  /* 0x001d740901007387 */ /* 0x000fe20000100800 */
[----:B------:R-:W-:-:S03]  /*238b0*/  SEL R76, R20, R86, !P3 ;  /* 0x00000056144c7207 */ /* 0x000fc60005800000 */
[----:B------:R0:W-:Y:S01]  /*238c0*/  STL [R1+0x1c], R0 ;  /* 0x00001c0001007387 */ /* 0x0001e20000100800 */
[----:B------:R-:W-:-:S03]  /*238d0*/  SEL R6, R20, R88, !P3 ;  /* 0x0000005814067207 */ /* 0x000fc60005800000 */
[----:B------:R-:W-:Y:S04]  /*238e0*/  STL [R1+0x1d78], R76 ;  /* 0x001d784c01007387 */ /* 0x000fe80000100800 */
[----:B------:R-:W-:Y:S01]  /*238f0*/  STL [R1+0x1d7c], R6 ;  /* 0x001d7c0601007387 */ /* 0x000fe20000100800 */
[C---:B------:R-:W-:Y:S02]  /*23900*/  SEL R74, R20.reuse, R90, !P3 ;  /* 0x0000005a144a7207 */ /* 0x040fe40005800000 */
[----:B------:R-:W-:-:S03]  /*23910*/  SEL R7, R20, R93, !P3 ;  /* 0x0000005d14077207 */ /* 0x000fc60005800000 */
[----:B------:R-:W-:Y:S04]  /*23920*/  STL [R1+0x1d80], R74 ;  /* 0x001d804a01007387 */ /* 0x000fe80000100800 */
[----:B------:R-:W-:Y:S01]  /*23930*/  STL [R1+0x1d84], R7 ;  /* 0x001d840701007387 */ /* 0x000fe20000100800 */
[C---:B0-----:R-:W-:Y:S02]  /*23940*/  SEL R0, R20.reuse, R31, !P3 ;  /* 0x0000001f14007207 */ /* 0x041fe40005800000 */
[----:B------:R-:W-:-:S03]  /*23950*/  SEL R2, R20, R32, !P3 ;  /* 0x0000002014027207 */ /* 0x000fc60005800000 */
[----:B------:R-:W-:Y:S04]  /*23960*/  STL [R1+0x1d88], R0 ;  /* 0x001d880001007387 */ /* 0x000fe80000100800 */
[----:B------:R-:W-:Y:S04]  /*23970*/  STL [R1+0x1d8c], R2 ;  /* 0x001d8c0201007387 */ /* 0x000fe80000100800 */
[----:B------:R-:W2:Y:S04]  /*23980*/  LDL.LU R36, [R1+0x2c0] ;  /* 0x0002c00001247983 */ /* 0x000ea80000300800 */
[----:B------:R-:W3:Y:S04]  /*23990*/  LDL.LU R38, [R1+0x2cc] ;  /* 0x0002cc0001267983 */ /* 0x000ee80000300800 */
[----:B------:R-:W4:Y:S04]  /*239a0*/  LDL.LU R90, [R1+0x2d0] ;  /* 0x0002d000015a7983 */ /* 0x000f280000300800 */
[----:B------:R-:W5:Y:S04]  /*239b0*/  LDL.LU R40, [R1+0x2dc] ;  /* 0x0002dc0001287983 */ /* 0x000f680000300800 */
[----:B------:R-:W4:Y:S04]  /*239c0*/  LDL.LU R88, [R1+0x2e0] ;  /* 0x0002e00001587983 */ /* 0x000f280000300800 */
        /* <DEDUP_REMOVED lines=18> */
[----:B------:R-:W4:Y:S01]  /*23af0*/  LDL.LU R60, [R1+0x76c] ;  /* 0x00076c00013c7983 */ /* 0x000f220000300800 */
[----:B------:R-:W-:-:S03]  /*23b00*/  SEL R93, R20, R30, !P3 ;  /* 0x0000001e145d7207 */ /* 0x000fc60005800000 */
[----:B------:R-:W4:Y:S04]  /*23b10*/  LDL.LU R66, [R1+0x7b4] ;  /* 0x0007b40001427983 */ /* 0x000f280000300800 */
[----:B------:R-:W4:Y:S04]  /*23b20*/  LDL.LU R62, [R1+0x7b8] ;  /* 0x0007b800013e7983 */ /* 0x000f280000300800 */
[----:B------:R-:W4:Y:S04]  /*23b30*/  LDL.LU R64, [R1+0x810] ;  /* 0x0008100001407983 */ /* 0x000f280000300800 */
[----:B------:R-:W4:Y:S04]  /*23b40*/  LDL.LU R31, [R1+0x820] ;  /* 0x00082000011f7983 */ /* 0x000f280000300800 */
[----:B------:R-:W4:Y:S04]  /*23b50*/  LDL.LU R32, [R1+0x824] ;  /* 0x0008240001207983 */ /* 0x000f280000300800 */
[----:B------:R-:W4:Y:S04]  /*23b60*/  LDL.LU R30, [R1+0x828] ;  /* 0x00082800011e7983 */ /* 0x000f280000300800 */
[----:B------:R0:W-:Y:S01]  /*23b70*/  STL [R1+0x1d90], R93 ;  /* 0x001d905d01007387 */ /* 0x0001e20000100800 */
[----:B--2---:R-:W-:-:S02]  /*23b80*/  SEL R92, R20, R36, !P3 ;  /* 0x00000024145c7207 */ /* 0x004fc40005800000 */
[C---:B---3--:R-:W-:Y:S02]  /*23b90*/  SEL R91, R20.reuse, R38, !P3 ;  /* 0x00000026145b7207 */ /* 0x048fe40005800000 */
[C---:B-----5:R-:W-:Y:S02]  /*23ba0*/  SEL R89, R20.reuse, R40, !P3 ;  /* 0x0000002814597207 */ /* 0x060fe40005800000 */
[C---:B----4-:R-:W-:Y:S02]  /*23bb0*/  SEL R87, R20.reuse, R42, !P3 ;  /* 0x0000002a14577207 */ /* 0x050fe40005800000 */
        /* <DEDUP_REMOVED lines=9> */
[----:B------:R-:W2:Y:S04]  /*23c50*/  LDL.LU R60, [R1+0x82c] ;  /* 0x00082c00013c7983 */ /* 0x000ea80000300800 */
[----:B------:R-:W3:Y:S04]  /*23c60*/  LDL.LU R59, [R1+0x830] ;  /* 0x00083000013b7983 */ /* 0x000ee80000300800 */
[----:B------:R-:W4:Y:S04]  /*23c70*/  LDL.LU R58, [R1+0x834] ;  /* 0x00083400013a7983 */ /* 0x000f280000300800 */
[----:B------:R-:W5:Y:S04]  /*23c80*/  LDL.LU R57, [R1+0x838] ;  /* 0x0008380001397983 */ /* 0x000f680000300800 */
[----:B------:R-:W2:Y:S04]  /*23c90*/  LDL.LU R56, [R1+0x844] ;  /* 0x0008440001387983 */ /* 0x000ea80000300800 */
[----:B------:R-:W2:Y:S04]  /*23ca0*/  LDL.LU R55, [R1+0x848] ;  /* 0x0008480001377983 */ /* 0x000ea80000300800 */
[----:B------:R-:W2:Y:S04]  /*23cb0*/  LDL.LU R54, [R1+0x84c] ;  /* 0x00084c0001367983 */ /* 0x000ea80000300800 */
[----:B------:R-:W2:Y:S04]  /*23cc0*/  LDL.LU R53, [R1+0x83c] ;  /* 0x00083c0001357983 */ /* 0x000ea80000300800 */
[----:B------:R-:W2:Y:S04]  /*23cd0*/  LDL.LU R52, [R1+0x840] ;  /* 0x0008400001347983 */ /* 0x000ea80000300800 */
[----:B------:R-:W2:Y:S04]  /*23ce0*/  LDL.LU R8, [R1+0x81c] ;  /* 0x00081c0001087983 */ /* 0x000ea80000300800 */
[----:B------:R-:W2:Y:S04]  /*23cf0*/  LDL.LU R50, [R1+0x818] ;  /* 0x0008180001327983 */ /* 0x000ea80000300800 */
[----:B------:R-:W2:Y:S04]  /*23d00*/  LDL.LU R17, [R1+0x814] ;  /* 0x0008140001117983 */ /* 0x000ea80000300800 */
[----:B------:R-:W3:Y:S04]  /*23d10*/  LDL.LU R48, [R1+0x7cc] ;  /* 0x0007cc0001307983 */ /* 0x000ee80000300800 */
[----:B------:R-:W3:Y:S04]  /*23d20*/  LDL.LU R15, [R1+0x7dc] ;  /* 0x0007dc00010f7983 */ /* 0x000ee80000300800 */
        /* <DEDUP_REMOVED lines=14> */
[----:B------:R-:W-:-:S02]  /*23e10*/  SEL R65, R20, R62, !P3 ;  /* 0x0000003e14417207 */ /* 0x000fc40005800000 */
[C---:B------:R-:W-:Y:S02]  /*23e20*/  SEL R62, R20.reuse, R32, !P3 ;  /* 0x00000020143e7207 */ /* 0x040fe40005800000 */
[C---:B------:R-:W-:Y:S01]  /*23e30*/  SEL R63, R20.reuse, R31, !P3 ;  /* 0x0000001f143f7207 */ /* 0x040fe20005800000 */
[----:B------:R-:W5:Y:S01]  /*23e40*/  LDL.LU R32, [R1+0x7d0] ;  /* 0x0007d00001207983 */ /* 0x000f620000300800 */
[----:B------:R-:W-:-:S03]  /*23e50*/  SEL R61, R20, R30, !P3 ;  /* 0x0000001e143d7207 */ /* 0x000fc60005800000 */
[----:B------:R-:W5:Y:S04]  /*23e60*/  LDL.LU R31, [R1+0x7c8] ;  /* 0x0007c800011f7983 */ /* 0x000f680000300800 */
[----:B------:R-:W5:Y:S01]  /*23e70*/  LDL.LU R30, [R1+0x7c4] ;  /* 0x0007c400011e7983 */ /* 0x000f620000300800 */
[C---:B--2---:R-:W-:Y:S02]  /*23e80*/  SEL R49, R20.reuse, R17, !P3 ;  /* 0x0000001114317207 */ /* 0x044fe40005800000 */
[C---:B---3--:R-:W-:Y:S02]  /*23e90*/  SEL R47, R20.reuse, R15, !P3 ;  /* 0x0000000f142f7207 */ /* 0x048fe40005800000 */
[C---:B----4-:R-:W-:Y:S02]  /*23ea0*/  SEL R45, R20.reuse, R13, !P3 ;  /* 0x0000000d142d7207 */ /* 0x050fe40005800000 */
[----:B------:R-:W-:-:S02]  /*23eb0*/  SEL R51, R20, R8, !P3 ;  /* 0x0000000814337207 */ /* 0x000fc40005800000 */
[C---:B-----5:R-:W-:Y:S02]  /*23ec0*/  SEL R41, R20.reuse, R21, !P3 ;  /* 0x0000001514297207 */ /* 0x060fe40005800000 */
[C---:B------:R-:W-:Y:S02]  /*23ed0*/  SEL R39, R20.reuse, R23, !P3 ;  /* 0x0000001714277207 */ /* 0x040fe40005800000 */
[C---:B------:R-:W-:Y:S02]  /*23ee0*/  SEL R37, R20.reuse, R25, !P3 ;  /* 0x0000001914257207 */ /* 0x040fe40005800000 */
[C---:B------:R-:W-:Y:S02]  /*23ef0*/  SEL R35, R20.reuse, R27, !P3 ;  /* 0x0000001b14237207 */ /* 0x040fe40005800000 */
[C---:B------:R-:W-:Y:S02]  /*23f00*/  SEL R33, R20.reuse, R29, !P3 ;  /* 0x0000001d14217207 */ /* 0x040fe40005800000 */
        /* <DEDUP_REMOVED lines=12> */
[----:B------:R-:W2:Y:S01]  /*23fd0*/  LDL.LU R16, [R1+0x75c] ;  /* 0x00075c0001107983 */ /* 0x000ea20000300800 */
[----:B------:R-:W-:-:S03]  /*23fe0*/  SEL R43, R20, R11, !P3 ;  /* 0x0000000b142b7207 */ /* 0x000fc60005800000 */
        /* <DEDUP_REMOVED lines=10> */
[----:B0-----:R-:W2:Y:S04]  /*24090*/  LDL.LU R93, [R1+0x38] ;  /* 0x00003800015d7983 */ /* 0x001ea80000300800 */
[----:B------:R-:W3:Y:S04]  /*240a0*/  LDL.LU R2, [R1+0x34] ;  /* 0x0000340001027983 */ /* 0x000ee80000300800 */
[----:B------:R-:W4:Y:S04]  /*240b0*/  LDL.LU R0, [R1+0x30] ;  /* 0x0000300001007983 */ /* 0x000f280000300800 */
[----:B------:R-:W5:Y:S04]  /*240c0*/  LDL.LU R7, [R1+0x2c] ;  /* 0x00002c0001077983 */ /* 0x000f680000300800 */
[----:B------:R-:W5:Y:S04]  /*240d0*/  LDL.LU R74, [R1+0x28] ;  /* 0x00002800014a7983 */ /* 0x000f680000300800 */
[----:B------:R-:W5:Y:S04]  /*240e0*/  LDL.LU R6, [R1+0x24] ;  /* 0x0000240001067983 */ /* 0x000f680000300800 */
[----:B------:R-:W5:Y:S04]  /*240f0*/  LDL.LU R76, [R1+0x20] ;  /* 0x00002000014c7983 */ /* 0x000f680000300800 */
[----:B------:R-:W5:Y:S01]  /*24100*/  LDL.LU R9, [R1+0x1c] ;  /* 0x00001c0001097983 */ /* 0x000f620000300800 */
[----:B--2---:R-:W-:-:S02]  /*24110*/  IMAD R93, R93, UR39, RZ ;  /* 0x000000275d5d7c24 */ /* 0x004fc4000f8e02ff */
[----:B---3--:R-:W-:-:S03]  /*24120*/  IMAD R2, R2, UR39, RZ ;  /* 0x0000002702027c24 */ /* 0x008fc6000f8e02ff */
[----:B------:R0:W-:Y:S01]  /*24130*/  STL [R1+0x38], R93 ;  /* 0x0000385d01007387 */ /* 0x0001e20000100800 */
[----:B----4-:R-:W-:Y:S02]  /*24140*/  IMAD R0, R0, UR39, RZ ;  /* 0x0000002700007c24 */ /* 0x010fe4000f8e02ff */
[----:B-----5:R-:W-:Y:S01]  /*24150*/  IMAD R7, R7, UR39, RZ ;  /* 0x0000002707077c24 */ /* 0x020fe2000f8e02ff */
[----:B0-----:R-:W2:Y:S01]  /*24160*/  LDL.LU R93, [R1+0x1d90] ;  /* 0x001d9000015d7983 */ /* 0x001ea20000300800 */
[----:B------:R-:W-:-:S03]  /*24170*/  IMAD R74, R74, UR39, RZ ;  /* 0x000000274a4a7c24 */ /* 0x000fc6000f8e02ff */
[----:B------:R0:W-:Y:S01]  /*24180*/  STL [R1+0x34], R2 ;  /* 0x0000340201007387 */ /* 0x0001e20000100800 */
[----:B------:R-:W-:Y:S02]  /*24190*/  IMAD R6, R6, UR39, RZ ;  /* 0x0000002706067c24 */ /* 0x000fe4000f8e02ff */
[----:B------:R-:W-:Y:S01]  /*241a0*/  IMAD R76, R76, UR39, RZ ;  /* 0x000000274c4c7c24 */ /* 0x000fe2000f8e02ff */
[----:B0-----:R-:W3:Y:S04]  /*241b0*/  LDL.LU R2, [R1+0x1d8c] ;  /* 0x001d8c0001027983 */ /* 0x001ee80000300800 */
[----:B------:R0:W-:Y:S01]  /*241c0*/  STL [R1+0x30], R0 ;  /* 0x0000300001007387 */ /* 0x0001e20000100800 */
[----:B------:R-:W-:-:S03]  /*241d0*/  IMAD R9, R9, UR39, RZ ;  /* 0x0000002709097c24 */ /* 0x000fc6000f8e02ff */
[----:B0-----:R-:W4:Y:S04]  /*241e0*/  LDL.LU R0, [R1+0x1d88] ;  /* 0x001d880001007983 */ /* 0x001f280000300800 */
[----:B------:R0:W-:Y:S04]  /*241f0*/  STL [R1+0x2c], R7 ;  /* 0x00002c0701007387 */ /* 0x0001e80000100800 */
[----:B0-----:R-:W5:Y:S04]  /*24200*/  LDL.LU R7, [R1+0x1d84] ;  /* 0x001d840001077983 */ /* 0x001f680000300800 */
[----:B------:R0:W-:Y:S04]  /*24210*/  STL [R1+0x28], R74 ;  /* 0x0000284a01007387 */ /* 0x0001e80000100800 */
[----:B0-----:R-:W2:Y:S04]  /*24220*/  LDL.LU R74, [R1+0x1d80] ;  /* 0x001d8000014a7983 */ /* 0x001ea80000300800 */
[----:B------:R0:W-:Y:S04]  /*24230*/  STL [R1+0x24], R6 ;  /* 0x0000240601007387 */ /* 0x0001e80000100800 */
[----:B0-----:R-:W2:Y:S04]  /*24240*/  LDL.LU R6, [R1+0x1d7c] ;  /* 0x001d7c0001067983 */ /* 0x001ea80000300800 */
[----:B------:R0:W-:Y:S04]  /*24250*/  STL [R1+0x20], R76 ;  /* 0x0000204c01007387 */ /* 0x0001e80000100800 */
[----:B0-----:R-:W2:Y:S04]  /*24260*/  LDL.LU R76, [R1+0x1d78] ;  /* 0x001d7800014c7983 */ /* 0x001ea80000300800 */
[----:B------:R0:W-:Y:S04]  /*24270*/  STL [R1+0x1c], R9 ;  /* 0x00001c0901007387 */ /* 0x0001e80000100800 */
[----:B0-----:R-:W2:Y:S01]  /*24280*/  LDL.LU R9, [R1+0x1d74] ;  /* 0x001d740001097983 */ /* 0x001ea20000300800 */
        /* <DEDUP_REMOVED lines=15> */
[----:B------:R-:W-:Y:S01]  /*24380*/  SEL R58, R20, R58, !P3 ;  /* 0x0000003a143a7207 */ /* 0x000fe20005800000 */
[----:B---3--:R-:W-:Y:S02]  /*24390*/  IMAD R2, R2, UR39, RZ ;  /* 0x0000002702027c24 */ /* 0x008fe4000f8e02ff */
[----:B----4-:R-:W-:Y:S02]  /*243a0*/  IMAD R0, R0, UR39, RZ ;  /* 0x0000002700007c24 */ /* 0x010fe4000f8e02ff */
[----:B-----5:R-:W-:Y:S02]  /*243b0*/  IMAD R7, R7, UR39, RZ ;  /* 0x0000002707077c24 */ /* 0x020fe4000f8e02ff */
[----:B--2---:R-:W-:-:S02]  /*243c0*/  IMAD R74, R74, UR39, RZ ;  /* 0x000000274a4a7c24 */ /* 0x004fc4000f8e02ff */
[----:B------:R-:W-:Y:S02]  /*243d0*/  IMAD R6, R6, UR39, RZ ;  /* 0x0000002706067c24 */ /* 0x000fe4000f8e02ff */
[----:B------:R-:W-:Y:S02]  /*243e0*/  IMAD R76, R76, UR39, RZ ;  /* 0x000000274c4c7c24 */ /* 0x000fe4000f8e02ff */
[----:B------:R-:W-:-:S05]  /*243f0*/  IMAD R9, R9, UR39, RZ ;  /* 0x0000002709097c24 */ /* 0x000fca000f8e02ff */
[----:B------:R0:W-:Y:S04]  /*24400*/  STL [R1+0x18], R9 ;  /* 0x0000180901007387 */ /* 0x0001e80000100800 */
[----:B0-----:R-:W2:Y:S04]  /*24410*/  LDL.LU R9, [R1+0x1d70] ;  /* 0x001d700001097983 */ /* 0x001ea80000300800 */
[----:B------:R0:W-:Y:S04]  /*24420*/  STL [R1+0x14], R76 ;  /* 0x0000144c01007387 */ /* 0x0001e80000100800 */
[----:B0-----:R-:W3:Y:S04]  /*24430*/  LDL.LU R76, [R1+0x1d6c] ;  /* 0x001d6c00014c7983 */ /* 0x001ee80000300800 */
[----:B------:R0:W-:Y:S04]  /*24440*/  STL [R1+0x10], R6 ;  /* 0x0000100601007387 */ /* 0x0001e80000100800 */
[----:B0-----:R-:W4:Y:S04]  /*24450*/  LDL.LU R6, [R1+0x1d68] ;  /* 0x001d680001067983 */ /* 0x001f280000300800 */
[----:B------:R0:W-:Y:S04]  /*24460*/  STL [R1+0xc], R74 ;  /* 0x00000c4a01007387 */ /* 0x0001e80000100800 */
[----:B0-----:R-:W5:Y:S04]  /*24470*/  LDL.LU R74, [R1+0x1d64] ;  /* 0x001d6400014a7983 */ /* 0x001f680000300800 */
[----:B------:R0:W-:Y:S04]  /*24480*/  STL [R1+0x8], R7 ;  /* 0x0000080701007387 */ /* 0x0001e80000100800 */
[----:B0-----:R-:W2:Y:S04]  /*24490*/  LDL.LU R7, [R1+0x1d60] ;  /* 0x001d600001077983 */ /* 0x001ea80000300800 */
[----:B------:R0:W-:Y:S04]  /*244a0*/  STL [R1+0x4], R0 ;  /* 0x0000040001007387 */ /* 0x0001e80000100800 */
[----:B0-----:R-:W2:Y:S04]  /*244b0*/  LDL.LU R0, [R1+0x1d5c] ;  /* 0x001d5c0001007983 */ /* 0x001ea80000300800 */
[----:B------:R0:W-:Y:S02]  /*244c0*/  STL [R1], R2 ;  /* 0x0000000201007387 */ /* 0x0001e40000100800 */
[----:B0-----:R-:W-:-:S05]  /*244d0*/  IMAD R2, R91, UR39, RZ ;  /* 0x000000275b027c24 */ /* 0x001fca000f8e02ff */
[----:B------:R0:W-:Y:S02]  /*244e0*/  STL [R1+0x40], R2 ;  /* 0x0000400201007387 */ /* 0x0001e40000100800 */
        /* <DEDUP_REMOVED lines=55> */
[----:B------:R0:W-:Y:S01]  /*24860*/  STL [R1+0xb4], R2 ;  /* 0x0000b40201007387 */ /* 0x0001e20000100800 */
[----:B------:R-:W-:Y:S01]  /*24870*/  SEL R57, R20, R57, !P3 ;  /* 0x0000003914397207 */ /* 0x000fe20005800000 */
        /* <DEDUP_REMOVED lines=16> */
[----:B------:R0:W-:Y:S02]  /*24980*/  STL [R1+0xcc], R2 ;  /* 0x0000cc0201007387 */ /* 0x0001e40000100800 */
        /* <DEDUP_REMOVED lines=95> */
[C---:B------:R-:W-:Y:S01]  /*24f80*/  SEL R15, R20.reuse, R15, !P3 ;  /* 0x0000000f140f7207 */ /* 0x040fe20005800000 */
[----:B0-----:R-:W-:Y:S01]  /*24f90*/  IMAD R2, R17, UR39, RZ ;  /* 0x0000002711027c24 */ /* 0x001fe2000f8e02ff */
[----:B------:R-:W-:-:S04]  /*24fa0*/  SEL R14, R20, R14, !P3 ;  /* 0x0000000e140e7207 */ /* 0x000fc80005800000 */
[----:B------:R0:W-:Y:S01]  /*24fb0*/  STL [R1+0x168], R2 ;  /* 0x0001680201007387 */ /* 0x0001e20000100800 */
[----:B------:R-:W-:Y:S01]  /*24fc0*/  SEL R10, R20, R10, !P3 ;  /* 0x0000000a140a7207 */ /* 0x000fe20005800000 */
[----:B------:R-:W-:Y:S01]  /*24fd0*/  IMAD R14, R14, UR39, RZ ;  /* 0x000000270e0e7c24 */ /* 0x000fe2000f8e02ff */
[----:B------:R-:W-:Y:S01]  /*24fe0*/  SEL R5, R20, R5, !P3 ;  /* 0x0000000514057207 */ /* 0x000fe20005800000 */
[----:B0-----:R-:W-:Y:S01]  /*24ff0*/  IMAD R2, R16, UR39, RZ ;  /* 0x0000002710027c24 */ /* 0x001fe2000f8e02ff */
[----:B------:R-:W-:-:S04]  /*25000*/  SEL R4, R20, R4, !P3 ;  /* 0x0000000414047207 */ /* 0x000fc80005800000 */
[----:B------:R0:W-:Y:S01]  /*25010*/  STL [R1+0x16c], R2 ;  /* 0x00016c0201007387 */ /* 0x0001e20000100800 */
[----:B------:R-:W-:Y:S02]  /*25020*/  IMAD R10, R10, UR39, RZ ;  /* 0x000000270a0a7c24 */ /* 0x000fe4000f8e02ff */
[----:B------:R-:W-:Y:S02]  /*25030*/  IMAD R5, R5, UR39, RZ ;  /* 0x0000002705057c24 */ /* 0x000fe4000f8e02ff */
[----:B0-----:R-:W-:Y:S02]  /*25040*/  IMAD R2, R15, UR39, RZ ;  /* 0x000000270f027c24 */ /* 0x001fe4000f8e02ff */
[----:B------:R-:W-:-:S03]  /*25050*/  IMAD R4, R4, UR39, RZ ;  /* 0x0000002704047c24 */ /* 0x000fc6000f8e02ff */
[----:B------:R0:W-:Y:S04]  /*25060*/  STL [R1+0x170], R2 ;  /* 0x0001700201007387 */ /* 0x0001e80000100800 */
[----:B0-----:R-:W2:Y:S04]  /*25070*/  LDL.LU R2, [R1+0x1d58] ;  /* 0x001d580001027983 */ /* 0x001ea80000300800 */
[----:B------:R0:W-:Y:S04]  /*25080*/  STL [R1+0x178], R14 ;  /* 0x0001780e01007387 */ /* 0x0001e80000100800 */
[----:B0-----:R-:W2:Y:S04]  /*25090*/  LDL.LU R14, [R1+0x784] ;  /* 0x00078400010e7983 */ /* 0x001ea80000300800 */
[----:B------:R0:W-:Y:S04]  /*250a0*/  STL [R1+0x17c], R10 ;  /* 0x00017c0a01007387 */ /* 0x0001e80000100800 */
[----:B0-----:R-:W2:Y:S04]  /*250b0*/  LDL.LU R10, [R1+0x790] ;  /* 0x00079000010a7983 */ /* 0x001ea80000300800 */
[----:B------:R0:W-:Y:S04]  /*250c0*/  STL [R1+0x188], R5 ;  /* 0x0001880501007387 */ /* 0x0001e80000100800 */
[----:B0-----:R-:W2:Y:S04]  /*250d0*/  LDL R5, [R1+0x15a0] ;  /* 0x0015a00001057983 */ /* 0x001ea80000100800 */
[----:B------:R0:W-:Y:S04]  /*250e0*/  STL [R1+0x184], R4 ;  /* 0x0001840401007387 */ /* 0x0001e80000100800 */
[----:B0-----:R-:W2:Y:S02]  /*250f0*/  LDL R4, [R1+0x159c] ;  /* 0x00159c0001047983 */ /* 0x001ea40000100800 */
[----:B--2---:R-:W-:-:S04]  /*25100*/  @P2 LOP3.LUT R5, R5, R4, RZ, 0x3c, !PT ;  /* 0x0000000405052212 */ /* 0x004fc800078e3cff */
[----:B------:R-:W-:-:S04]  /*25110*/  @P2 LOP3.LUT R4, R5, R4, RZ, 0x3c, !PT ;  /* 0x0000000405042212 */ /* 0x000fc800078e3cff */
[----:B------:R-:W-:-:S05]  /*25120*/  @P2 LOP3.LUT R5, R5, R4, RZ, 0x3c, !PT ;  /* 0x0000000405052212 */ /* 0x000fca00078e3cff */
[----:B------:R-:W2:Y:S01]  /*25130*/  @P2 LDG.E.U8 R9, desc[UR20][R4.64] ;  /* 0x0000001404092981 */ /* 0x000ea2000c1e1100 */
[----:B------:R-:W-:-:S05]  /*25140*/  SEL R3, R20, R3, !P3 ;  /* 0x0000000314037207 */ /* 0x000fca0005800000 */
[----:B------:R-:W-:-:S05]  /*25150*/  IMAD R3, R3, UR39, RZ ;  /* 0x0000002703037c24 */ /* 0x000fca000f8e02ff */
[----:B------:R-:W-:Y:S04]  /*25160*/  STL [R1+0x198], R3 ;  /* 0x0001980301007387 */ /* 0x000fe80000100800 */
[----:B--2---:R0:W-:Y:S04]  /*25170*/  STL [R1+0xe4], R9 ;  /* 0x0000e40901007387 */ /* 0x0041e80000100800 */
[----:B0-----:R-:W2:Y:S04]  /*25180*/  LDL.LU R9, [R1+0x1d54] ;  /* 0x001d540001097983 */ /* 0x001ea80000300800 */
[----:B------:R-:W2:Y:S04]  /*25190*/  LDL R4, [R1+0x15ac] ;  /* 0x0015ac0001047983 */ /* 0x000ea80000100800 */
[----:B------:R-:W2:Y:S01]  /*251a0*/  LDL R5, [R1+0x15b0] ;  /* 0x0015b00001057983 */ /* 0x000ea20000100800 */
[----:B------:R-:W-:-:S02]  /*251b0*/  PRMT R91, RZ, 0x7610, R91 ;  /* 0x00007610ff5b7816 */ /* 0x000fc4000000005b */
[----:B------:R-:W-:Y:S02]  /*251c0*/  SEL R8, R20, R8, !P3 ;  /* 0x0000000814087207 */ /* 0x000fe40005800000 */
[----:B--2---:R-:W-:-:S04]  /*251d0*/  @P2 LOP3.LUT R5, R5, R4, RZ, 0x3c, !PT ;  /* 0x0000000405052212 */ /* 0x004fc800078e3cff */
[----:B------:R-:W-:-:S04]  /*251e0*/  @P2 LOP3.LUT R4, R5, R4, RZ, 0x3c, !PT ;  /* 0x0000000405042212 */ /* 0x000fc800078e3cff */
[----:B------:R-:W-:-:S05]  /*251f0*/  @P2 LOP3.LUT R5, R5, R4, RZ, 0x3c, !PT ;  /* 0x0000000405052212 */ /* 0x000fca00078e3cff */
[----:B------:R-:W2:Y:S01]  /*25200*/  @P2 LDG.E.U8 R91, desc[UR20][R4.64] ;  /* 0x00000014045b2981 */ /* 0x000ea2000c1e1100 */
[----:B------:R-:W-:Y:S01]  /*25210*/  SEL R3, R20, R10, !P3 ;  /* 0x0000000a14037207 */ /* 0x000fe20005800000 */
[----:B------:R-:W-:Y:S01]  /*25220*/  IMAD R10, R8, UR40, RZ ;  /* 0x00000028080a7c24 */ /* 0x000fe2000f8e02ff */
[----:B------:R-:W-:Y:S01]  /*25230*/  PRMT R90, RZ, 0x7610, R90 ;  /* 0x00007610ff5a7816 */ /* 0x000fe2000000005a */
[----:B------:R-:W3:Y:S01]  /*25240*/  LDL.LU R8, [R1+0x1d50] ;  /* 0x001d500001087983 */ /* 0x000ee20000300800 */
[----:B------:R-:W-:Y:S01]  /*25250*/  PRMT R88, RZ, 0x7610, R88 ;  /* 0x00007610ff587816 */ /* 0x000fe20000000058 */
[----:B------:R-:W-:Y:S01]  /*25260*/  IMAD R3, R3, UR41, RZ ;  /* 0x0000002903037c24 */ /* 0x000fe2000f8e02ff */
[----:B------:R-:W-:Y:S01]  /*25270*/  PRMT R87, RZ, 0x7610, R87 ;  /* 0x00007610ff577816 */ /* 0x000fe20000000057 */
[----:B------:R0:W-:Y:S01]  /*25280*/  STL [R1+0x3c], R10 ;  /* 0x00003c0a01007387 */ /* 0x0001e20000100800 */
[----:B------:R-:W-:Y:S02]  /*25290*/  PRMT R86, RZ, 0x7610, R86 ;  /* 0x00007610ff567816 */ /* 0x000fe40000000056 */
[----:B------:R-:W-:-:S02]  /*252a0*/  SEL R13, R20, R13, !P3 ;  /* 0x0000000d140d7207 */ /* 0x000fc40005800000 */
[C---:B------:R-:W-:Y:S02]  /*252b0*/  SEL R12, R20.reuse, R12, !P3 ;  /* 0x0000000c140c7207 */ /* 0x040fe40005800000 */
[----:B------:R-:W-:Y:S01]  /*252c0*/  SEL R11, R20, R11, !P3 ;  /* 0x0000000b140b7207 */ /* 0x000fe20005800000 */
[----:B------:R-:W-:Y:S01]  /*252d0*/  IMAD R93, R93, UR39, RZ ;  /* 0x000000275d5d7c24 */ /* 0x000fe2000f8e02ff */
[----:B------:R-:W-:Y:S01]  /*252e0*/  PRMT R85, RZ, 0x7610, R85 ;  /* 0x00007610ff557816 */ /* 0x000fe20000000055 */
[----:B------:R-:W-:Y:S01]  /*252f0*/  IMAD R92, R92, UR39, RZ ;  /* 0x000000275c5c7c24 */ /* 0x000fe2000f8e02ff */
[----:B0-----:R-:W-:Y:S01]  /*25300*/  SEL R10, R20, R14, !P3 ;  /* 0x0000000e140a7207 */ /* 0x001fe20005800000 */
[----:B------:R-:W-:Y:S01]  /*25310*/  IMAD R89, R89, UR39, RZ ;  /* 0x0000002759597c24 */ /* 0x000fe2000f8e02ff */
[----:B------:R-:W3:Y:S01]  /*25320*/  LDL.LU R14, [R1+0x770] ;  /* 0x00077000010e7983 */ /* 0x000ee20000300800 */
[----:B------:R-:W-:Y:S01]  /*25330*/  PRMT R84, RZ, 0x7610, R84 ;  /* 0x00007610ff547816 */ /* 0x000fe20000000054 */
[----:B------:R-:W0:Y:S02]  /*25340*/  LDCU UR40, c[0x0][0x3b0] ;  /* 0x00007600ff2877ac */ /* 0x000e240008000800 */
[----:B------:R1:W-:Y:S01]  /*25350*/  STL [R1+0x190], R3 ;  /* 0x0001900301007387 */ /* 0x0003e20000100800 */
[----:B------:R-:W-:Y:S01]  /*25360*/  PRMT R83, RZ, 0x7610, R83 ;  /* 0x00007610ff537816 */ /* 0x000fe20000000053 */
[----:B------:R-:W0:Y:S02]  /*25370*/  LDCU UR41, c[0x0][0x3b0] ;  /* 0x00007600ff2977ac */ /* 0x000e240008000800 */
[----:B-1----:R-:W3:Y:S04]  /*25380*/  LDL.LU R3, [R1+0x78c] ;  /* 0x00078c0001037983 */ /* 0x002ee80000300800 */
[----:B------:R-:W3:Y:S04]  /*25390*/  LDL R4, [R1+0x5c4] ;  /* 0x0005c40001047983 */ /* 0x000ee80000100800 */
[----:B------:R-:W3:Y:S04]  /*253a0*/  LDL R5, [R1+0x5c8] ;  /* 0x0005c80001057983 */ /* 0x000ee80000100800 */
[----:B--2---:R1:W-:Y:S04]  /*253b0*/  STL [R1+0x1c08], R91 ;  /* 0x001c085b01007387 */ /* 0x0043e80000100800 */
[----:B-1----:R-:W2:Y:S01]  /*253c0*/  LDL.LU R91, [R1+0x77c] ;  /* 0x00077c00015b7983 */ /* 0x002ea20000300800 */
[----:B------:R-:W-:Y:S01]  /*253d0*/  IMAD R10, R10, UR42, RZ ;  /* 0x0000002a0a0a7c24 */ /* 0x000fe2000f8e02ff */
[----:B------:R-:W-:-:S02]  /*253e0*/  PRMT R82, RZ, 0x7610, R82 ;  /* 0x00007610ff527816 */ /* 0x000fc40000000052 */
[----:B------:R-:W-:Y:S02]  /*253f0*/  PRMT R81, RZ, 0x7610, R81 ;  /* 0x00007610ff517816 */ /* 0x000fe40000000051 */
[----:B------:R-:W-:Y:S01]  /*25400*/  PRMT R80, RZ, 0x7610, R80 ;  /* 0x00007610ff507816 */ /* 0x000fe20000000050 */
[----:B------:R2:W-:Y:S01]  /*25410*/  STL [R1+0x18c], R10 ;  /* 0x00018c0a01007387 */ /* 0x0005e20000100800 */
[----:B------:R-:W-:Y:S02]  /*25420*/  PRMT R79, RZ, 0x7610, R79 ;  /* 0x00007610ff4f7816 */ /* 0x000fe4000000004f */
[----:B------:R-:W-:Y:S02]  /*25430*/  PRMT R78, RZ, 0x7610, R78 ;  /* 0x00007610ff4e7816 */ /* 0x000fe4000000004e */
[----:B------:R-:W-:Y:S02]  /*25440*/  PRMT R77, RZ, 0x7610, R77 ;  /* 0x00007610ff4d7816 */ /* 0x000fe4000000004d */
[----:B------:R-:W-:-:S02]  /*25450*/  PRMT R75, RZ, 0x7610, R75 ;  /* 0x00007610ff4b7816 */ /* 0x000fc4000000004b */
        /* <DEDUP_REMOVED lines=11> */
[----:B------:R-:W-:Y:S01]  /*25510*/  PRMT R62, RZ, 0x7610, R62 ;  /* 0x00007610ff3e7816 */ /* 0x000fe2000000003e */
[----:B------:R-:W-:Y:S01]  /*25520*/  IMAD R13, R13, UR39, RZ ;  /* 0x000000270d0d7c24 */ /* 0x000fe2000f8e02ff */
[-C--:B---3--:R-:W-:Y:S01]  /*25530*/  @P2 LOP3.LUT R5, R5, R4.reuse, RZ, 0x3c, !PT ;  /* 0x0000000405052212 */ /* 0x088fe200078e3cff */
[----:B------:R-:W-:Y:S01]  /*25540*/  IMAD R12, R12, UR39, RZ ;  /* 0x000000270c0c7c24 */ /* 0x000fe2000f8e02ff */
[C---:B------:R-:W-:Y:S01]  /*25550*/  SEL R3, R20.reuse, R3, !P3 ;  /* 0x0000000314037207 */ /* 0x040fe20005800000 */
[----:B------:R-:W-:Y:S01]  /*25560*/  IMAD R11, R11, UR39, RZ ;  /* 0x000000270b0b7c24 */ /* 0x000fe2000f8e02ff */
[C---:B------:R-:W-:Y:S01]  /*25570*/  @P2 LOP3.LUT R4, R5.reuse, R4, RZ, 0x3c, !PT ;  /* 0x0000000405042212 */ /* 0x040fe200078e3cff */
[----:B------:R-:W1:Y:S03]  /*25580*/  LDCU UR39, c[0x0][0x3b0] ;  /* 0x00007600ff2777ac */ /* 0x000e660008000800 */
[----:B------:R-:W-:Y:S01]  /*25590*/  @P2 LOP3.LUT R5, R5, R4, RZ, 0x3c, !PT ;  /* 0x0000000405052212 */ /* 0x000fe200078e3cff */
[----:B------:R-:W3:Y:S04]  /*255a0*/  LDCU UR42, c[0x0][0x3b0] ;  /* 0x00007600ff2a77ac */ /* 0x000ee80008000800 */
[----:B------:R-:W3:Y:S01]  /*255b0*/  @P2 LDG.E.U8 R90, desc[UR20][R4.64] ;  /* 0x00000014045a2981 */ /* 0x000ee2000c1e1100 */
[----:B--2---:R-:W-:Y:S01]  /*255c0*/  SEL R10, R20, R91, !P3 ;  /* 0x0000005b140a7207 */ /* 0x004fe20005800000 */
[----:B------:R-:W-:Y:S01]  /*255d0*/  IMAD R91, R3, UR43, RZ ;  /* 0x0000002b035b7c24 */ /* 0x000fe2000f8e02ff */
[----:B------:R-:W-:Y:S01]  /*255e0*/  PRMT R61, RZ, 0x7610, R61 ;  /* 0x00007610ff3d7816 */ /* 0x000fe2000000003d */
[----:B------:R-:W2:Y:S01]  /*255f0*/  LDL.LU R3, [R1+0x778] ;  /* 0x0007780001037983 */ /* 0x000ea20000300800 */
[----:B------:R-:W-:Y:S01]  /*25600*/  PRMT R60, RZ, 0x7610, R60 ;  /* 0x00007610ff3c7816 */ /* 0x000fe2000000003c */
[----:B------:R-:W-:Y:S01]  /*25610*/  IMAD R10, R10, UR44, RZ ;  /* 0x0000002c0a0a7c24 */ /* 0x000fe2000f8e02ff */
[----:B------:R-:W0:Y:S01]  /*25620*/  LDCU UR43, c[0x0][0x3b0] ;  /* 0x00007600ff2b77ac */ /* 0x000e220008000800 */
[----:B------:R1:W-:Y:S01]  /*25630*/  STL [R1+0x1a0], R91 ;  /* 0x0001a05b01007387 */ /* 0x0003e20000100800 */
[----:B------:R-:W-:Y:S01]  /*25640*/  PRMT R59, RZ, 0x7610, R59 ;  /* 0x00007610ff3b7816 */ /* 0x000fe2000000003b */
[----:B------:R-:W0:Y:S02]  /*25650*/  LDCU UR44, c[0x0][0x3b0] ;  /* 0x00007600ff2c77ac */ /* 0x000e240008000800 */
[----:B-1----:R-:W4:Y:S04]  /*25660*/  LDL.LU R91, [R1+0x744] ;  /* 0x00074400015b7983 */ /* 0x002f280000300800 */
[----:B------:R-:W4:Y:S04]  /*25670*/  LDL R4, [R1+0x624] ;  /* 0x0006240001047983 */ /* 0x000f280000100800 */
[----:B------:R-:W4:Y:S04]  /*25680*/  LDL R5, [R1+0x628] ;  /* 0x0006280001057983 */ /* 0x000f280000100800 */
[----:B---3--:R1:W-:Y:S04]  /*25690*/  STL [R1+0x1c0c], R90 ;  /* 0x001c0c5a01007387 */ /* 0x0083e80000100800 */
[----:B-1----:R-:W3:Y:S04]  /*256a0*/  LDL R90, [R1+0x11c0] ;  /* 0x0011c000015a7983 */ /* 0x002ee80000100800 */
[----:B------:R1:W-:Y:S04]  /*256b0*/  STL [R1+0x19c], R10 ;  /* 0x00019c0a01007387 */ /* 0x0003e80000100800 */
[----:B-1----:R-:W3:Y:S01]  /*256c0*/  LDL.LU R10, [R1+0x774] ;  /* 0x00077400010a7983 */ /* 0x002ee20000300800 */
[----:B--2---:R-:W-:-:S05]  /*256d0*/  SEL R3, R20, R3, !P3 ;  /* 0x0000000314037207 */ /* 0x004fca0005800000 */
[----:B------:R-:W-:Y:S01]  /*256e0*/  IMAD R3, R3, UR45, RZ ;  /* 0x0000002d03037c24 */ /* 0x000fe2000f8e02ff */
[----:B------:R-:W1:Y:S01]  /*256f0*/  LDCU UR45, c[0x0][0x3b0] ;  /* 0x00007600ff2d77ac */ /* 0x000e620008000800 */
[----:B----4-:R-:W-:-:S04]  /*25700*/  @P2 LOP3.LUT R5, R5, R4, RZ, 0x3c, !PT ;  /* 0x0000000405052212 */ /* 0x010fc800078e3cff */
[----:B------:R-:W-:-:S04]  /*25710*/  @P2 LOP3.LUT R4, R5, R4, RZ, 0x3c, !PT ;  /* 0x0000000405042212 */ /* 0x000fc800078e3cff */
[----:B------:R-:W-:Y:S01]  /*25720*/  @P2 LOP3.LUT R5, R5, R4, RZ, 0x3c, !PT ;  /* 0x0000000405052212 */ /* 0x000fe200078e3cff */
[----:B------:R2:W-:Y:S04]  /*25730*/  STL [R1+0x1ac], R3 ;  /* 0x0001ac0301007387 */ /* 0x0005e80000100800 */
[----:B------:R-:W4:Y:S04]  /*25740*/  @P2 LDG.E.U8 R88, desc[UR20][R4.64] ;  /* 0x0000001404582981 */ /* 0x000f28000c1e1100 */
[----:B------:R-:W5:Y:S04]  /*25750*/  LDL.LU R4, [R1+0x764] ;  /* 0x0007640001047983 */ /* 0x000f680000300800 */
[----:B------:R-:W5:Y:S01]  /*25760*/  LDL R5, [R1+0x11bc] ;  /* 0x0011bc0001057983 */ /* 0x000f620000100800 */
[----:B--2---:R-:W-:-:S02]  /*25770*/  SEL R3, R20, R14, !P3 ;  /* 0x0000000e14037207 */ /* 0x004fc40005800000 */
[----:B---3--:R-:W-:-:S05]  /*25780*/  SEL R10, R20, R10, !P3 ;  /* 0x0000000a140a7207 */ /* 0x008fca0005800000 */
[----:B------:R-:W-:Y:S01]  /*25790*/  IMAD R10, R10, UR46, RZ ;  /* 0x0000002e0a0a7c24 */ /* 0x000fe2000f8e02ff */
[----:B------:R-:W-:Y:S01]  /*257a0*/  PRMT R58, RZ, 0x7610, R58 ;  /* 0x00007610ff3a7816 */ /* 0x000fe2000000003a */
[----:B------:R-:W2:Y:S01]  /*257b0*/  LDCU UR46, c[0x0][0x3b0] ;  /* 0x00007600ff2e77ac */ /* 0x000ea20008000800 */
[----:B----4-:R3:W-:Y:S04]  /*257c0*/  STL [R1+0x1c10], R88 ;  /* 0x001c105801007387 */ /* 0x0107e80000100800 */
[----:B---3--:R-:W3:Y:S04]  /*257d0*/  LDL.LU R88, [R1+0x74c] ;  /* 0x00074c0001587983 */ /* 0x008ee80000300800 */
[----:B------:R-:W4:Y:S04]  /*257e0*/  LDL.LU R14, [R1+0x734] ;  /* 0x00073400010e7983 */ /* 0x000f280000300800 */
[----:B------:R5:W-:Y:S02]  /*257f0*/  STL [R1+0x1a8], R10 ;  /* 0x0001a80a01007387 */ /* 0x000be40000100800 */
[----:B-----5:R-:W-:Y:S01]  /*25800*/  SEL R10, R20, R4, !P3 ;  /* 0x00000004140a7207 */ /* 0x020fe20005800000 */
[----:B------:R-:W-:Y:S01]  /*25810*/  IMAD R4, R3, UR47, RZ ;  /* 0x0000002f03047c24 */ /* 0x000fe2000f8e02ff */
[----:B------:R-:W5:Y:S01]  /*25820*/  LDCU UR47, c[0x0][0x3b0] ;  /* 0x00007600ff2f77ac */ /* 0x000f620008000800 */
[----:B------:R-:W2:Y:S04]  /*25830*/  LDL.LU R3, [R1+0x760] ;  /* 0x0007600001037983 */ /* 0x000ea80000300800 */
[----:B------:R0:W-:Y:S02]  /*25840*/  STL [R1+0x1b8], R4 ;  /* 0x0001b80401007387 */ /* 0x0001e40000100800 */
[----:B0-----:R-:W-:-:S02]  /*25850*/  @P2 IMAD.MOV.U32 R4, RZ, RZ, R90 ;  /* 0x000000ffff042224 */ /* 0x001fc400078e005a */
[----:B------:R-:W3:Y:S04]  /*25860*/  LDL.LU R90, [R1+0x730] ;  /* 0x00073000015a7983 */ /* 0x000ee80000300800 */
[----:B------:R-:W3:Y:S04]  /*25870*/  @P2 LDG.E.U8 R87, desc[UR20][R4.64] ;  /* 0x0000001404572981 */ /* 0x000ee8000c1e1100 */
[----:B------:R-:W4:Y:S04]  /*25880*/  LDL R4, [R1+0x11d4] ;  /* 0x0011d40001047983 */ /* 0x000f280000100800 */
[----:B------:R-:W4:Y:S01]  /*25890*/  LDL R5, [R1+0x11d8] ;  /* 0x0011d80001057983 */ /* 0x000f220000100800 */
[----:B------:R-:W-:Y:S01]  /*258a0*/  IMAD R10, R10, UR48, RZ ;  /* 0x000000300a0a7c24 */ /* 0x000fe2000f8e02ff */
[----:B------:R-:W-:Y:S01]  /*258b0*/  PRMT R57, RZ, 0x7610, R57 ;  /* 0x00007610ff397816 */ /* 0x000fe20000000039 */
[----:B------:R-:W0:Y:S01]  /*258c0*/  LDCU UR48, c[0x0][0x3b0] ;  /* 0x00007600ff3077ac */ /* 0x000e220008000800 */
[----:B--2---:R-:W-:-:S05]  /*258d0*/  SEL R3, R20, R3, !P3 ;  /* 0x0000000314037207 */ /* 0x004fca0005800000 */
[----:B------:R-:W-:Y:S01]  /*258e0*/  IMAD R3, R3, UR49, RZ ;  /* 0x0000003103037c24 */ /* 0x000fe2000f8e02ff */
[----:B------:R-:W2:Y:S01]  /*258f0*/  LDCU UR49, c[0x0][0x3b0] ;  /* 0x00007600ff3177ac */ /* 0x000ea20008000800 */
[----:B---3--:R3:W-:Y:S04]  /*25900*/  STL [R1+0x1c14], R87 ;  /* 0x001c145701007387 */ /* 0x0087e80000100800 */
[----:B---3--:R-:W3:Y:S01]  /*25910*/  LDL R87, [R1+0x1208] ;  /* 0x0012080001577983 */ /* 0x008ee20000100800 */
[----:B----4-:R-:W-:-:S04]  /*25920*/  @P2 LOP3.LUT R5, R5, R4, RZ, 0x3c, !PT ;  /* 0x0000000405052212 */ /* 0x010fc800078e3cff */
[C---:B------:R-:W-:Y:S01]  /*25930*/  @P2 LOP3.LUT R4, R5.reuse, R4, RZ, 0x3c, !PT ;  /* 0x0000000405042212 */ /* 0x040fe200078e3cff */
[----:B------:R4:W-:Y:S03]  /*25940*/  STL [R1+0x1b0], R10 ;  /* 0x0001b00a01007387 */ /* 0x0009e60000100800 */
[----:B------:R-:W-:-:S05]  /*25950*/  @P2 LOP3.LUT R5, R5, R4, RZ, 0x3c, !PT ;  /* 0x0000000405052212 */ /* 0x000fca00078e3cff */
[----:B------:R-:W2:Y:S01]  /*25960*/  @P2 LDG.E.U8 R86, desc[UR20][R4.64] ;  /* 0x0000001404562981 */ /* 0x000ea2000c1e1100 */
[----:B----4-:R-:W-:-:S03]  /*25970*/  SEL R10, R20, R91, !P3 ;  /* 0x0000005b140a7207 */ /* 0x010fc60005800000 */
[----:B------:R-:W4:Y:S04]  /*25980*/  LDL.LU R91, [R1+0x72c] ;  /* 0x00072c00015b7983 */ /* 0x000f280000300800 */
[----:B------:R0:W-:Y:S04]  /*25990*/  STL [R1+0x1c4], R3 ;  /* 0x0001c40301007387 */ /* 0x0001e80000100800 */
[----:B------:R-:W3:Y:S04]  /*259a0*/  LDL R4, [R1+0x11ec] ;  /* 0x0011ec0001047983 */ /* 0x000ee80000100800 */
[----:B------:R-:W3:Y:S01]  /*259b0*/  LDL R5, [R1+0x11f0] ;  /* 0x0011f00001057983 */ /* 0x000ee20000100800 */
[----:B------:R-:W-:Y:S01]  /*259c0*/  IMAD R10, R10, UR50, RZ ;  /* 0x000000320a0a7c24 */ /* 0x000fe2000f8e02ff */
[----:B0-----:R-:W-:Y:S01]  /*259d0*/  SEL R3, R20, R88, !P3 ;  /* 0x0000005814037207 */ /* 0x001fe20005800000 */
[----:B------:R-:W0:Y:S01]  /*259e0*/  LDCU UR50, c[0x0][0x3b0] ;  /* 0x00007600ff3277ac */ /* 0x000e220008000800 */
[----:B--2---:R2:W-:Y:S04]  /*259f0*/  STL [R1+0x1c18], R86 ;  /* 0x001c185601007387 */ /* 0x0045e80000100800 */
[----:B--2---:R-:W2:Y:S04]  /*25a00*/  LDL R86, [R1+0x1204] ;  /* 0x0012040001567983 */ /* 0x004ea80000100800 */
[----:B------:R-:W4:Y:S01]  /*25a10*/  LDL.LU R88, [R1+0x728] ;  /* 0x0007280001587983 */ /* 0x000f220000300800 */
[----:B---3--:R-:W-:-:S04]  /*25a20*/  @P2 LOP3.LUT R5, R5, R4, RZ, 0x3c, !PT ;  /* 0x0000000405052212 */ /* 0x008fc800078e3cff */
[C---:B------:R-:W-:Y:S01]  /*25a30*/  @P2 LOP3.LUT R4, R5.reuse, R4, RZ, 0x3c, !PT ;  /* 0x0000000405042212 */ /* 0x040fe200078e3cff */
[----:B------:R3:W-:Y:S03]  /*25a40*/  STL [R1+0x1c0], R10 ;  /* 0x0001c00a01007387 */ /* 0x0007e60000100800 */
[----:B------:R-:W-:-:S05]  /*25a50*/  @P2 LOP3.LUT R5, R5, R4, RZ, 0x3c, !PT ;  /* 0x0000000405052212 */ /* 0x000fca00078e3cff */
[----:B------:R0:W4:Y:S01]  /*25a60*/  @P2 LDG.E.U8 R85, desc[UR20][R4.64] ;  /* 0x0000001404552981 */ /* 0x000122000c1e1100 */
[----:B---3--:R-:W-:Y:S01]  /*25a70*/  SEL R10, R20, R14, !P3 ;  /* 0x0000000e140a7207 */ /* 0x008fe20005800000 */
[----:B------:R-:W-:Y:S01]  /*25a80*/  IMAD R14, R3, UR51, RZ ;  /* 0x00000033030e7c24 */ /* 0x000fe2000f8e02ff */
[----:B------:R-:W-:Y:S01]  /*25a90*/  PRMT R56, RZ, 0x7610, R56 ;  /* 0x00007610ff387816 */ /* 0x000fe20000000038 */
[----:B------:R-:W3:Y:S01]  /*25aa0*/  LDL.LU R3, [R1+0x738] ;  /* 0x0007380001037983 */ /* 0x000ee20000300800 */
[----:B------:R-:W-:Y:S01]  /*25ab0*/  PRMT R55, RZ, 0x7610, R55 ;  /* 0x00007610ff377816 */ /* 0x000fe20000000037 */
[----:B------:R-:W1:Y:S02]  /*25ac0*/  LDCU UR51, c[0x0][0x3b0] ;  /* 0x00007600ff3377ac */ /* 0x000e640008000800 */
[----:B------:R5:W-:Y:S01]  /*25ad0*/  STL [R1+0x1d0], R14 ;  /* 0x0001d00e01007387 */ /* 0x000be20000100800 */
[----:B0-----:R-:W-:Y:S01]  /*25ae0*/  IMAD R4, R10, UR52, RZ ;  /* 0x000000340a047c24 */ /* 0x001fe2000f8e02ff */
[----:B------:R-:W-:Y:S01]  /*25af0*/  SEL R10, R20, R90, !P3 ;  /* 0x0000005a140a7207 */ /* 0x000fe20005800000 */
[----:B------:R-:W0:Y:S01]  /*25b00*/  LDCU UR52, c[0x0][0x3b0] ;  /* 0x00007600ff3477ac */ /* 0x000e220008000800 */
[----:B-----5:R-:W5:Y:S01]  /*25b10*/  LDL.LU R14, [R1+0x720] ;  /* 0x00072000010e7983 */ /* 0x020f620000300800 */
[----:B--2---:R-:W-:-:S03]  /*25b20*/  @P2 IMAD.MOV.U32 R5, RZ, RZ, R86 ;  /* 0x000000ffff052224 */ /* 0x004fc600078e0056 */
[----:B----4-:R2:W-:Y:S01]  /*25b30*/  STL [R1+0x1c1c], R85 ;  /* 0x001c1c5501007387 */ /* 0x0105e20000100800 */
[----:B---3--:R-:W-:-:S03]  /*25b40*/  SEL R3, R20, R3, !P3 ;  /* 0x0000000314037207 */ /* 0x008fc60005800000 */
[----:B--2---:R-:W2:Y:S02]  /*25b50*/  LDL.LU R85, [R1+0x724] ;  /* 0x0007240001557983 */ /* 0x004ea40000300800 */
[----:B------:R-:W-:Y:S01]  /*25b60*/  IMAD R3, R3, UR53, RZ ;  /* 0x0000003503037c24 */ /* 0x000fe2000f8e02ff */
[----:B------:R-:W3:Y:S01]  /*25b70*/  LDCU UR53, c[0x0][0x3b0] ;  /* 0x00007600ff3577ac */ /* 0x000ee20008000800 */
[----:B------:R4:W-:Y:S04]  /*25b80*/  STL [R1+0x1cc], R4 ;  /* 0x0001cc0401007387 */ /* 0x0009e80000100800 */
[----:B------:R-:W2:Y:S01]  /*25b90*/  LDL.LU R90, [R1+0x71c] ;  /* 0x00071c00015a7983 */ /* 0x000ea20000300800 */
[----:B----4-:R-:W-:-:S03]  /*25ba0*/  @P2 IMAD.MOV.U32 R4, RZ, RZ, R87 ;  /* 0x000000ffff042224 */ /* 0x010fc600078e0057 */
[----:B------:R4:W-:Y:S04]  /*25bb0*/  STL [R1+0x1e0], R3 ;  /* 0x0001e00301007387 */ /* 0x0009e80000100800 */
[----:B------:R0:W2:Y:S04]  /*25bc0*/  @P2 LDG.E.U8 R84, desc[UR20][R4.64] ;  /* 0x0000001404542981 */ /* 0x0000a8000c1e1100 */
[----:B------:R-:W0:Y:S04]  /*25bd0*/  LDL R4, [R1+0x121c] ;  /* 0x00121c0001047983 */ /* 0x000e280000100800 */
[----:B------:R-:W0:Y:S01]  /*25be0*/  LDL R5, [R1+0x1220] ;  /* 0x0012200001057983 */ /* 0x000e220000100800 */
[----:B------:R-:W-:Y:S01]  /*25bf0*/  IMAD R10, R10, UR54, RZ ;  /* 0x000000360a0a7c24 */ /* 0x000fe2000f8e02ff */
[----:B----4-:R-:W-:Y:S01]  /*25c00*/  SEL R3, R20, R91, !P3 ;  /* 0x0000005b14037207 */ /* 0x010fe20005800000 */
[----:B------:R-:W4:Y:S01]  /*25c10*/  LDCU UR54, c[0x0][0x3b0] ;  /* 0x00007600ff3677ac */ /* 0x000f220008000800 */
[----:B0-----:R-:W-:-:S04]  /*25c20*/  @P2 LOP3.LUT R5, R5, R4, RZ, 0x3c, !PT ;  /* 0x0000000405052212 */ /* 0x001fc800078e3cff */
[----:B------:R-:W-:-:S04]  /*25c30*/  @P2 LOP3.LUT R4, R5, R4, RZ, 0x3c, !PT ;  /* 0x0000000405042212 */ /* 0x000fc800078e3cff */
[----:B------:R-:W-:Y:S01]  /*25c40*/  @P2 LOP3.LUT R5, R5, R4, RZ, 0x3c, !PT ;  /* 0x0000000405052212 */ /* 0x000fe200078e3cff */
[----:B--2---:R0:W-:Y:S04]  /*25c50*/  STL [R1+0x1c20], R84 ;  /* 0x001c205401007387 */ /* 0x0041e80000100800 */
[----:B------:R2:W3:Y:S04]  /*25c60*/  @P2 LDG.E.U8 R83, desc[UR20][R4.64] ;  /* 0x0000001404532981 */ /* 0x0004e8000c1e1100 */
[----:B0-----:R-:W3:Y:S04]  /*25c70*/  LDL R84, [R1+0x1234] ;  /* 0x0012340001547983 */ /* 0x001ee80000100800 */
[----:B------:R-:W4:Y:S04]  /*25c80*/  LDL.LU R86, [R1+0x704] ;  /* 0x0007040001567983 */ /* 0x000f280000300800 */
[----:B------:R-:W4:Y:S04]  /*25c90*/  LDL R87, [R1+0x1244] ;  /* 0x0012440001577983 */ /* 0x000f280000100800 */
[----:B------:R-:W4:Y:S01]  /*25ca0*/  LDL R91, [R1+0x1248] ;  /* 0x00124800015b7983 */ /* 0x000f220000100800 */
[----:B------:R-:W-:Y:S01]  /*25cb0*/  IMAD R3, R3, UR55, RZ ;  /* 0x0000003703037c24 */ /* 0x000fe2000f8e02ff */
[----:B------:R-:W-:Y:S01]  /*25cc0*/  PRMT R54, RZ, 0x7610, R54 ;  /* 0x00007610ff367816 */ /* 0x000fe20000000036 */
[----:B------:R-:W0:Y:S01]  /*25cd0*/  LDCU UR55, c[0x0][0x3b0] ;  /* 0x00007600ff3777ac */ /* 0x000e220008000800 */
[----:B------:R1:W-:Y:S02]  /*25ce0*/  STL [R1+0x1d8], R10 ;  /* 0x0001d80a01007387 */ /* 0x0003e40000100800 */
[----:B-1----:R-:W-:-:S02]  /*25cf0*/  SEL R10, R20, R88, !P3 ;  /* 0x00000058140a7207 */ /* 0x002fc40005800000 */
[----:B------:R-:W4:Y:S03]  /*25d00*/  LDL.LU R88, [R1+0x6ec] ;  /* 0x0006ec0001587983 */ /* 0x000f260000300800 */
[----:B--2---:R-:W-:Y:S01]  /*25d10*/  IMAD R4, R10, UR56, RZ ;  /* 0x000000380a047c24 */ /* 0x004fe2000f8e02ff */
[----:B------:R5:W-:Y:S01]  /*25d20*/  STL [R1+0x1ec], R3 ;  /* 0x0001ec0301007387 */ /* 0x000be20000100800 */
[----:B---3--:R-:W-:-:S03]  /*25d30*/  @P2 IMAD.MOV.U32 R5, RZ, RZ, R84 ;  /* 0x000000ffff052224 */ /* 0x008fc600078e0054 */
[----:B------:R-:W-:Y:S01]  /*25d40*/  STL [R1+0x1c24], R83 ;  /* 0x001c245301007387 */ /* 0x000fe20000100800 */
[----:B-----5:R-:W-:Y:S01]  /*25d50*/  SEL R3, R20, R14, !P3 ;  /* 0x0000000e14037207 */ /* 0x020fe20005800000 */
[----:B------:R-:W1:Y:S02]  /*25d60*/  LDCU UR56, c[0x0][0x3b0] ;  /* 0x00007600ff3877ac */ /* 0x000e640008000800 */
[----:B------:R-:W2:Y:S04]  /*25d70*/  LDL.LU R14, [R1+0x6f4] ;  /* 0x0006f400010e7983 */ /* 0x000ea80000300800 */
[----:B------:R3:W-:Y:S02]  /*25d80*/  STL [R1+0x1e4], R4 ;  /* 0x0001e40401007387 */ /* 0x0007e40000100800 */
[----:B---3--:R-:W-:-:S05]  /*25d90*/  @P2 IMAD.MOV.U32 R4, RZ, RZ, R8 ;  /* 0x000000ffff042224 */ /* 0x008fca00078e0008 */
[----:B------:R3:W5:Y:S01]  /*25da0*/  @P2 LDG.E.U8 R82, desc[UR20][R4.64] ;  /* 0x0000001404522981 */ /* 0x000762000c1e1100 */
[----:B------:R-:W-:Y:S01]  /*25db0*/  SEL R10, R20, R85, !P3 ;  /* 0x00000055140a7207 */ /* 0x000fe20005800000 */
[----:B------:R-:W-:Y:S01]  /*25dc0*/  IMAD R3, R3, UR57, RZ ;  /* 0x0000003903037c24 */ /* 0x000fe2000f8e02ff */
[----:B------:R-:W-:Y:S01]  /*25dd0*/  PRMT R53, RZ, 0x7610, R53 ;  /* 0x00007610ff357816 */ /* 0x000fe20000000035 */
[----:B------:R-:W2:Y:S01]  /*25de0*/  LDL R85, [R1+0x1254] ;  /* 0x0012540001557983 */ /* 0x000ea20000100800 */
[----:B------:R-:W-:Y:S01]  /*25df0*/  PRMT R52, RZ, 0x7610, R52 ;  /* 0x00007610ff347816 */ /* 0x000fe20000000034 */
[----:B------:R-:W0:Y:S02]  /*25e00*/  LDCU UR57, c[0x0][0x3b0] ;  /* 0x00007600ff3977ac */ /* 0x000e240008000800 */
[----:B------:R1:W-:Y:S01]  /*25e10*/  STL [R1+0x1fc], R3 ;  /* 0x0001fc0301007387 */ /* 0x0003e20000100800 */
[----:B---3--:R-:W-:-:S03]  /*25e20*/  IMAD R4, R10, UR58, RZ ;  /* 0x0000003a0a047c24 */ /* 0x008fc6000f8e02ff */
[----:B------:R-:W3:Y:S01]  /*25e30*/  LDL.LU R8, [R1+0x6fc] ;  /* 0x0006fc0001087983 */ /* 0x000ee20000300800 */
[----:B----4-:R-:W-:Y:S01]  /*25e40*/  @P2 IMAD.MOV.U32 R5, RZ, RZ, R87 ;  /* 0x000000ffff052224 */ /* 0x010fe200078e0057 */
[C---:B-1----:R-:W-:Y:S01]  /*25e50*/  SEL R3, R20.reuse, R90, !P3 ;  /* 0x0000005a14037207 */ /* 0x042fe20005800000 */
[----:B------:R-:W1:Y:S01]  /*25e60*/  LDCU UR58, c[0x0][0x3b0] ;  /* 0x00007600ff3a77ac */ /* 0x000e620008000800 */
[----:B-----5:R-:W-:Y:S04]  /*25e70*/  STL [R1+0x1c28], R82 ;  /* 0x001c285201007387 */ /* 0x020fe80000100800 */
[----:B------:R-:W4:Y:S04]  /*25e80*/  LDL.LU R90, [R1+0x700] ;  /* 0x00070000015a7983 */ /* 0x000f280000300800 */
[----:B------:R5:W-:Y:S01]  /*25e90*/  STL [R1+0x1f4], R4 ;  /* 0x0001f40401007387 */ /* 0x000be20000100800 */
[----:B------:R-:W-:Y:S01]  /*25ea0*/  SEL R10, R20, R86, !P3 ;  /* 0x00000056140a7207 */ /* 0x000fe20005800000 */
[----:B------:R-:W-:Y:S01]  /*25eb0*/  IMAD R3, R3, UR59, RZ ;  /* 0x0000003b03037c24 */ /* 0x000fe2000f8e02ff */
[----:B------:R-:W0:Y:S01]  /*25ec0*/  LDCU UR59, c[0x0][0x3b0] ;  /* 0x00007600ff3b77ac */ /* 0x000e220008000800 */
[----:B------:R-:W3:Y:S04]  /*25ed0*/  LDL R83, [R1+0x1264] ;  /* 0x0012640001537983 */ /* 0x000ee80000100800 */
[----:B------:R-:W3:Y:S01]  /*25ee0*/  LDL R86, [R1+0x1268] ;  /* 0x0012680001567983 */ /* 0x000ee20000100800 */
[----:B-----5:R-:W-:-:S05]  /*25ef0*/  @P2 IMAD.MOV.U32 R4, RZ, RZ, R91 ;  /* 0x000000ffff042224 */ /* 0x020fca00078e005b */
[----:B------:R5:W3:Y:S04]  /*25f00*/  @P2 LDG.E.U8 R81, desc[UR20][R4.64] ;  /* 0x0000001404512981 */ /* 0x000ae8000c1e1100 */
[----:B------:R0:W-:Y:S04]  /*25f10*/  STL [R1+0x208], R3 ;  /* 0x0002080301007387 */ /* 0x0001e80000100800 */
[----:B------:R-:W4:Y:S01]  /*25f20*/  LDL.LU R91, [R1+0x6f8] ;  /* 0x0006f800015b7983 */ /* 0x000f220000300800 */
[----:B-----5:R-:W-:Y:S02]  /*25f30*/  IMAD R4, R10, UR60, RZ ;  /* 0x0000003c0a047c24 */ /* 0x020fe4000f8e02ff */
[----:B--2---:R-:W-:Y:S01]  /*25f40*/  @P2 IMAD.MOV.U32 R5, RZ, RZ, R85 ;  /* 0x000000ffff052224 */ /* 0x004fe200078e0055 */
[----:B---3--:R-:W-:Y:S01]  /*25f50*/  STL [R1+0x1c2c], R81 ;  /* 0x001c2c5101007387 */ /* 0x008fe20000100800 */
[C---:B0-----:R-:W-:Y:S01]  /*25f60*/  SEL R3, R20.reuse, R88, !P3 ;  /* 0x0000005814037207 */ /* 0x041fe20005800000 */
[----:B------:R-:W0:Y:S02]  /*25f70*/  LDCU UR60, c[0x0][0x3b0] ;  /* 0x00007600ff3c77ac */ /* 0x000e240008000800 */
[----:B------:R-:W2:Y:S04]  /*25f80*/  LDL.LU R87, [R1+0x6e0] ;  /* 0x0006e00001577983 */ /* 0x000ea80000300800 */
[----:B------:R3:W-:Y:S01]  /*25f90*/  STL [R1+0x204], R4 ;  /* 0x0002040401007387 */ /* 0x0007e20000100800 */
[----:B------:R-:W-:Y:S01]  /*25fa0*/  SEL R10, R20, R14, !P3 ;  /* 0x0000000e140a7207 */ /* 0x000fe20005800000 */
[----:B------:R-:W-:Y:S01]  /*25fb0*/  IMAD R3, R3, UR61, RZ ;  /* 0x0000003d03037c24 */ /* 0x000fe2000f8e02ff */
[----:B------:R-:W-:Y:S01]  /*25fc0*/  PRMT R51, RZ, 0x7610, R51 ;  /* 0x00007610ff337816 */ /* 0x000fe20000000033 */
[----:B------:R-:W5:Y:S01]  /*25fd0*/  LDL R88, [R1+0x1274] ;  /* 0x0012740001587983 */ /* 0x000f620000100800 */
[----:B------:R-:W0:Y:S03]  /*25fe0*/  LDCU UR61, c[0x0][0x3b0] ;  /* 0x00007600ff3d77ac */ /* 0x000e260008000800 */
[----:B------:R-:W2:Y:S01]  /*25ff0*/  LDL R14, [R1+0x1278] ;  /* 0x00127800010e7983 */ /* 0x000ea20000100800 */
[----:B---3--:R-:W-:-:S05]  /*26000*/  @P2 IMAD.MOV.U32 R4, RZ, RZ, R9 ;  /* 0x000000ffff042224 */ /* 0x008fca00078e0009 */
[----:B------:R3:W2:Y:S04]  /*26010*/  @P2 LDG.E.U8 R80, desc[UR20][R4.64] ;  /* 0x0000001404502981 */ /* 0x0006a8000c1e1100 */
[----:B------:R0:W-:Y:S04]  /*26020*/  STL [R1+0x218], R3 ;  /* 0x0002180301007387 */ /* 0x0001e80000100800 */
[----:B------:R-:W5:Y:S01]  /*26030*/  LDL.LU R9, [R1+0x6e4] ;  /* 0x0006e40001097983 */ /* 0x000f620000300800 */
[----:B---3--:R-:W-:Y:S01]  /*26040*/  IMAD R4, R10, UR62, RZ ;  /* 0x0000003e0a047c24 */ /* 0x008fe2000f8e02ff */
[C---:B0-----:R-:W-:Y:S01]  /*26050*/  SEL R3, R20.reuse, R8, !P3 ;  /* 0x0000000814037207 */ /* 0x041fe20005800000 */
[----:B------:R-:W-:Y:S01]  /*26060*/  @P2 IMAD.MOV.U32 R5, RZ, RZ, R83 ;  /* 0x000000ffff052224 */ /* 0x000fe200078e0053 */
[----:B--2---:R-:W-:Y:S01]  /*26070*/  STL [R1+0x1c30], R80 ;  /* 0x001c305001007387 */ /* 0x004fe20000100800 */
[----:B----4-:R-:W-:Y:S01]  /*26080*/  SEL R10, R20, R90, !P3 ;  /* 0x0000005a140a7207 */ /* 0x010fe20005800000 */
[----:B------:R-:W0:Y:S02]  /*26090*/  LDCU UR62, c[0x0][0x3b0] ;  /* 0x00007600ff3e77ac */ /* 0x000e240008000800 */
[----:B------:R-:W2:Y:S04]  /*260a0*/  LDL.LU R8, [R1+0x6dc] ;  /* 0x0006dc0001087983 */ /* 0x000ea80000300800 */
[----:B------:R3:W-:Y:S04]  /*260b0*/  STL [R1+0x210], R4 ;  /* 0x0002100401007387 */ /* 0x0007e80000100800 */
[----:B------:R-:W4:Y:S04]  /*260c0*/  LDL R84, [R1+0x1284] ;  /* 0x0012840001547983 */ /* 0x000f280000100800 */
[----:B------:R-:W2:Y:S01]  /*260d0*/  LDL R85, [R1+0x1288] ;  /* 0x0012880001557983 */ /* 0x000ea20000100800 */
[----:B---3--:R-:W-:-:S02]  /*260e0*/  @P2 IMAD.MOV.U32 R4, RZ, RZ, R86 ;  /* 0x000000ffff042224 */ /* 0x008fc400078e0056 */
[----:B------:R-:W-:Y:S01]  /*260f0*/  IMAD R90, R3, UR63, RZ ;  /* 0x0000003f035a7c24 */ /* 0x000fe2000f8e02ff */
[----:B------:R-:W3:Y:S04]  /*26100*/  LDL.LU R86, [R1+0x6d8] ;  /* 0x0006d80001567983 */ /* 0x000ee80000300800 */
[----:B------:R0:W2:Y:S01]  /*26110*/  @P2 LDG.E.U8 R79, desc[UR20][R4.64] ;  /* 0x00000014044f2981 */ /* 0x0000a2000c1e1100 */
[----:B------:R-:W-:Y:S01]  /*26120*/  SEL R3, R20, R91, !P3 ;  /* 0x0000005b14037207 */ /* 0x000fe20005800000 */
[----:B------:R-:W1:Y:S01]  /*26130*/  LDCU UR63, c[0x0][0x3b0] ;  /* 0x00007600ff3f77ac */ /* 0x000e620008000800 */
[----:B0-----:R-:W-:Y:S02]  /*26140*/  IMAD R4, R10, UR64, RZ ;  /* 0x000000400a047c24 */ /* 0x001fe4000f8e02ff */
[----:B-----5:R-:W-:Y:S01]  /*26150*/  @P2 IMAD.MOV.U32 R5, RZ, RZ, R88 ;  /* 0x000000ffff052224 */ /* 0x020fe200078e0058 */
[----:B------:R-:W-:Y:S01]  /*26160*/  SEL R10, R20, R87, !P3 ;  /* 0x00000057140a7207 */ /* 0x000fe20005800000 */
[----:B--2---:R-:W-:Y:S01]  /*26170*/  STL [R1+0x1c34], R79 ;  /* 0x001c344f01007387 */ /* 0x004fe20000100800 */
[----:B------:R-:W-:Y:S01]  /*26180*/  IMAD R3, R3, UR65, RZ ;  /* 0x0000004103037c24 */ /* 0x000fe2000f8e02ff */
[----:B------:R-:W-:Y:S01]  /*26190*/  PRMT R50, RZ, 0x7610, R50 ;  /* 0x00007610ff327816 */ /* 0x000fe20000000032 */
[----:B------:R-:W0:Y:S01]  /*261a0*/  LDCU UR64, c[0x0][0x3b0] ;  /* 0x00007600ff4077ac */ /* 0x000e220008000800 */
[----:B------:R-:W2:Y:S01]  /*261b0*/  LDL.LU R91, [R1+0x6d4] ;  /* 0x0006d400015b7983 */ /* 0x000ea20000300800 */
[----:B------:R-:W-:-:S02]  /*261c0*/  PRMT R49, RZ, 0x7610, R49 ;  /* 0x00007610ff317816 */ /* 0x000fc40000000031 */
[----:B------:R-:W-:Y:S01]  /*261d0*/  PRMT R48, RZ, 0x7610, R48 ;  /* 0x00007610ff307816 */ /* 0x000fe20000000030 */
[----:B------:R5:W-:Y:S01]  /*261e0*/  STL [R1+0x21c], R4 ;  /* 0x00021c0401007387 */ /* 0x000be20000100800 */
[----:B------:R-:W0:Y:S03]  /*261f0*/  LDCU UR65, c[0x0][0x3b0] ;  /* 0x00007600ff4177ac */ /* 0x000e260008000800 */
[----:B------:R-:W2:Y:S04]  /*26200*/  LDL R80, [R1+0x1294] ;  /* 0x0012940001507983 */ /* 0x000ea80000100800 */
[----:B------:R-:W3:Y:S01]  /*26210*/  LDL R87, [R1+0x1298] ;  /* 0x0012980001577983 */ /* 0x000ee20000100800 */
[----:B-----5:R-:W-:-:S05]  /*26220*/  @P2 IMAD.MOV.U32 R4, RZ, RZ, R14 ;  /* 0x000000ffff042224 */ /* 0x020fca00078e000e */
[----:B------:R5:W3:Y:S02]  /*26230*/  @P2 LDG.E.U8 R78, desc[UR20][R4.64] ;  /* 0x00000014044e2981 */ /* 0x000ae4000c1e1100 */
[----:B-----5:R-:W-:Y:S02]  /*26240*/  @P2 IMAD.MOV.U32 R4, RZ, RZ, R85 ;  /* 0x000000ffff042224 */ /* 0x020fe400078e0055 */
[----:B----4-:R-:W-:-:S05]  /*26250*/  @P2 IMAD.MOV.U32 R5, RZ, RZ, R84 ;  /* 0x000000ffff052224 */ /* 0x010fca00078e0054 */
[----:B------:R4:W5:Y:S04]  /*26260*/  @P2 LDG.E.U8 R77, desc[UR20][R4.64] ;  /* 0x00000014044d2981 */ /* 0x000968000c1e1100 */
[----:B------:R0:W-:Y:S04]  /*26270*/  STL [R1+0x230], R3 ;  /* 0x0002300301007387 */ /* 0x0001e80000100800 */
[----:B------:R-:W5:Y:S01]  /*26280*/  LDL.LU R88, [R1+0x6d0] ;  /* 0x0006d00001587983 */ /* 0x000f620000300800 */
[----:B0-----:R-:W-:Y:S01]  /*26290*/  SEL R3, R20, R9, !P3 ;  /* 0x0000000914037207 */ /* 0x001fe20005800000 */
[----:B------:R-:W-:Y:S01]  /*262a0*/  IMAD R9, R10, UR66, RZ ;  /* 0x000000420a097c24 */ /* 0x000fe2000f8e02ff */
[----:B------:R-:W-:Y:S01]  /*262b0*/  SEL R10, R20, R8, !P3 ;  /* 0x00000008140a7207 */ /* 0x000fe20005800000 */
[----:B------:R-:W0:Y:S04]  /*262c0*/  LDCU UR66, c[0x0][0x3b0] ;  /* 0x00007600ff4277ac */ /* 0x000e280008000800 */
[----:B----4-:R-:W-:Y:S01]  /*262d0*/  IMAD R4, R10, UR68, RZ ;  /* 0x000000440a047c24 */ /* 0x010fe2000f8e02ff */
[----:B------:R-:W-:Y:S01]  /*262e0*/  PRMT R47, RZ, 0x7610, R47 ;  /* 0x00007610ff2f7816 */ /* 0x000fe2000000002f */
[----:B--2---:R-:W-:Y:S01]  /*262f0*/  @P2 IMAD.MOV.U32 R5, RZ, RZ, R80 ;  /* 0x000000ffff052224 */ /* 0x004fe200078e0050 */
[----:B---3--:R-:W-:Y:S01]  /*26300*/  STL [R1+0x1c38], R78 ;  /* 0x001c384e01007387 */ /* 0x008fe20000100800 */
[C---:B------:R-:W-:Y:S01]  /*26310*/  SEL R10, R20.reuse, R91, !P3 ;  /* 0x0000005b140a7207 */ /* 0x040fe20005800000 */
[----:B------:R-:W-:Y:S01]  /*26320*/  IMAD R8, R3, UR67, RZ ;  /* 0x0000004303087c24 */ /* 0x000fe2000f8e02ff */
[----:B------:R-:W2:Y:S01]  /*26330*/  LDCU UR68, c[0x0][0x3b0] ;  /* 0x00007600ff4477ac */ /* 0x000ea20008000800 */
[----:B------:R-:W3:Y:S01]  /*26340*/  LDL.LU R14, [R1+0x6c8] ;  /* 0x0006c800010e7983 */ /* 0x000ee20000300800 */
[----:B------:R-:W-:Y:S01]  /*26350*/  SEL R3, R20, R86, !P3 ;  /* 0x0000005614037207 */ /* 0x000fe20005800000 */
[----:B------:R-:W4:Y:S02]  /*26360*/  LDCU UR67, c[0x0][0x3b0] ;  /* 0x00007600ff4377ac */ /* 0x000f240008000800 */
[----:B------:R-:W2:Y:S04]  /*26370*/  LDL R81, [R1+0x12a4] ;  /* 0x0012a40001517983 */ /* 0x000ea80000100800 */
[----:B------:R-:W4:Y:S04]  /*26380*/  LDL R82, [R1+0x12a8] ;  /* 0x0012a80001527983 */ /* 0x000f280000100800 */
[----:B------:R-:W4:Y:S04]  /*26390*/  LDL.LU R85, [R1+0x6c4] ;  /* 0x0006c40001557983 */ /* 0x000f280000300800 */
[----:B-----5:R-:W-:Y:S04]  /*263a0*/  STL [R1+0x1c3c], R77 ;  /* 0x001c3c4d01007387 */ /* 0x020fe80000100800 */
[----:B------:R-:W5:Y:S04]  /*263b0*/  LDL.LU R83, [R1+0x6bc] ;  /* 0x0006bc0001537983 */ /* 0x000f680000300800 */
[----:B------:R0:W-:Y:S01]  /*263c0*/  STL [R1+0x23c], R4 ;  /* 0x00023c0401007387 */ /* 0x0001e20000100800 */
[----:B------:R-:W-:-:S02]  /*263d0*/  IMAD R91, R3, UR69, RZ ;  /* 0x00000045035b7c24 */ /* 0x000fc4000f8e02ff */
[----:B0-----:R-:W-:Y:S01]  /*263e0*/  @P2 IMAD.MOV.U32 R4, RZ, RZ, R87 ;  /* 0x000000ffff042224 */ /* 0x001fe200078e0057 */
[----:B------:R-:W4:Y:S01]  /*263f0*/  LDL R84, [R1+0x12b4] ;  /* 0x0012b40001547983 */ /* 0x000f220000100800 */
[----:B------:R-:W-:Y:S01]  /*26400*/  SEL R3, R20, R88, !P3 ;  /* 0x0000005814037207 */ /* 0x000fe20005800000 */
[----:B------:R-:W0:Y:S02]  /*26410*/  LDCU UR69, c[0x0][0x3b0] ;  /* 0x00007600ff4577ac */ /* 0x000e240008000800 */
[----:B------:R1:W4:Y:S04]  /*26420*/  @P2 LDG.E.U8 R75, desc[UR20][R4.64] ;  /* 0x00000014044b2981 */ /* 0x000328000c1e1100 */
[----:B------:R-:W5:Y:S04]  /*26430*/  LDL R86, [R1+0x12b8] ;  /* 0x0012b80001567983 */ /* 0x000f680000100800 */
[----:B------:R-:W5:Y:S01]  /*26440*/  LDL.LU R87, [R1+0x6b8] ;  /* 0x0006b80001577983 */ /* 0x000f620000300800 */
[----:B-1----:R-:W-:Y:S01]  /*26450*/  IMAD R4, R10, UR70, RZ ;  /* 0x000000460a047c24 */ /* 0x002fe2000f8e02ff */
[----:B------:R-:W-:Y:S01]  /*26460*/  PRMT R46, RZ, 0x7610, R46 ;  /* 0x00007610ff2e7816 */ /* 0x000fe2000000002e */
[----:B------:R-:W-:Y:S01]  /*26470*/  IMAD R3, R3, UR71, RZ ;  /* 0x0000004703037c24 */ /* 0x000fe2000f8e02ff */
[----:B------:R-:W-:Y:S01]  /*26480*/  PRMT R45, RZ, 0x7610, R45 ;  /* 0x00007610ff2d7816 */ /* 0x000fe2000000002d */
[----:B------:R-:W1:Y:S01]  /*26490*/  LDCU UR70, c[0x0][0x3b0] ;  /* 0x00007600ff4677ac */ /* 0x000e620008000800 */
[----:B------:R-:W0:Y:S01]  /*264a0*/  LDCU UR71, c[0x0][0x3b0] ;  /* 0x00007600ff4777ac */ /* 0x000e220008000800 */
[----:B--2---:R-:W-:Y:S01]  /*264b0*/  @P2 IMAD.MOV.U32 R5, RZ, RZ, R81 ;  /* 0x000000ffff052224 */ /* 0x004fe200078e0051 */
[----:B---3--:R-:W-:Y:S01]  /*264c0*/  SEL R10, R20, R14, !P3 ;  /* 0x0000000e140a7207 */ /* 0x008fe20005800000 */
[----:B----4-:R-:W-:Y:S04]  /*264d0*/  STL [R1+0x1c40], R75 ;  /* 0x001c404b01007387 */ /* 0x010fe80000100800 */
[----:B------:R-:W2:Y:S04]  /*264e0*/  LDL.LU R88, [R1+0x6b0] ;  /* 0x0006b00001587983 */ /* 0x000ea80000300800 */
[----:B------:R3:W-:Y:S04]  /*264f0*/  STL [R1+0x248], R4 ;  /* 0x0002480401007387 */ /* 0x0007e80000100800 */
[----:B------:R-:W4:Y:S04]  /*26500*/  LDL R79, [R1+0x12c4] ;  /* 0x0012c400014f7983 */ /* 0x000f280000100800 */
[----:B------:R-:W2:Y:S01]  /*26510*/  LDL R14, [R1+0x12c8] ;  /* 0x0012c800010e7983 */ /* 0x000ea20000100800 */
[----:B---3--:R-:W-:-:S05]  /*26520*/  @P2 IMAD.MOV.U32 R4, RZ, RZ, R82 ;  /* 0x000000ffff042224 */ /* 0x008fca00078e0052 */
[----:B------:R3:W2:Y:S04]  /*26530*/  @P2 LDG.E.U8 R73, desc[UR20][R4.64] ;  /* 0x0000001404492981 */ /* 0x0006a8000c1e1100 */
[----:B------:R0:W-:Y:S04]  /*26540*/  STL [R1+0x25c], R3 ;  /* 0x00025c0301007387 */ /* 0x0001e80000100800 */
[----:B------:R-:W4:Y:S01]  /*26550*/  LDL.LU R82, [R1+0x6b4] ;  /* 0x0006b40001527983 */ /* 0x000f220000300800 */
[----:B---3--:R-:W-:Y:S01]  /*26560*/  IMAD R4, R10, UR72, RZ ;  /* 0x000000480a047c24 */ /* 0x008fe2000f8e02ff */
[C---:B0-----:R-:W-:Y:S01]  /*26570*/  SEL R3, R20.reuse, R85, !P3 ;  /* 0x0000005514037207 */ /* 0x041fe20005800000 */
[----:B------:R-:W-:Y:S01]  /*26580*/  @P2 IMAD.MOV.U32 R5, RZ, RZ, R84 ;  /* 0x000000ffff052224 */ /* 0x000fe200078e0054 */
[----:B-----5:R-:W-:Y:S01]  /*26590*/  SEL R10, R20, R83, !P3 ;  /* 0x00000053140a7207 */ /* 0x020fe20005800000 */
[----:B------:R-:W0:Y:S01]  /*265a0*/  LDCU UR72, c[0x0][0x3b0] ;  /* 0x00007600ff4877ac */ /* 0x000e220008000800 */
[----:B--2---:R-:W-:Y:S04]  /*265b0*/  STL [R1+0x1c44], R73 ;  /* 0x001c444901007387 */ /* 0x004fe80000100800 */
[----:B------:R-:W2:Y:S04]  /*265c0*/  LDL.LU R85, [R1+0x6ac] ;  /* 0x0006ac0001557983 */ /* 0x000ea80000300800 */
[----:B------:R3:W-:Y:S04]  /*265d0*/  STL [R1+0x258], R4 ;  /* 0x0002580401007387 */ /* 0x0007e80000100800 */
[----:B------:R-:W5:Y:S04]  /*265e0*/  LDL R81, [R1+0x12d4] ;  /* 0x0012d40001517983 */ /* 0x000f680000100800 */
[----:B------:R-:W2:Y:S01]  /*265f0*/  LDL R83, [R1+0x12d8] ;  /* 0x0012d80001537983 */ /* 0x000ea20000100800 */
[----:B---3--:R-:W-:-:S05]  /*26600*/  @P2 IMAD.MOV.U32 R4, RZ, RZ, R86 ;  /* 0x000000ffff042224 */ /* 0x008fca00078e0056 */
[----:B------:R3:W2:Y:S02]  /*26610*/  @P2 LDG.E.U8 R72, desc[UR20][R4.64] ;  /* 0x0000001404482981 */ /* 0x0006a4000c1e1100 */
[----:B---3--:R-:W-:Y:S02]  /*26620*/  @P2 IMAD.MOV.U32 R4, RZ, RZ, R14 ;  /* 0x000000ffff042224 */ /* 0x008fe400078e000e */
[----:B----4-:R-:W-:-:S05]  /*26630*/  @P2 IMAD.MOV.U32 R5, RZ, RZ, R79 ;  /* 0x000000ffff052224 */ /* 0x010fca00078e004f */
[----:B------:R3:W4:Y:S01]  /*26640*/  @P2 LDG.E.U8 R71, desc[UR20][R4.64] ;  /* 0x0000001404472981 */ /* 0x000722000c1e1100 */
[----:B------:R-:W-:Y:S01]  /*26650*/  IMAD R3, R3, UR73, RZ ;  /* 0x0000004903037c24 */ /* 0x000fe2000f8e02ff */
[----:B------:R-:W0:Y:S04]  /*26660*/  LDCU UR73, c[0x0][0x3b0] ;  /* 0x00007600ff4977ac */ /* 0x000e280008000800 */
[----:B------:R1:W-:Y:S04]  /*26670*/  STL [R1+0x26c], R3 ;  /* 0x00026c0301007387 */ /* 0x0003e80000100800 */
[----:B------:R-:W4:Y:S01]  /*26680*/  LDL.LU R86, [R1+0x6a4] ;  /* 0x0006a40001567983 */ /* 0x000f220000300800 */
[----:B-1----:R-:W-:Y:S01]  /*26690*/  SEL R3, R20, R87, !P3 ;  /* 0x0000005714037207 */ /* 0x002fe20005800000 */
[----:B------:R-:W-:Y:S01]  /*266a0*/  IMAD R87, R10, UR74, RZ ;  /* 0x0000004a0a577c24 */ /* 0x000fe2000f8e02ff */
[----:B------:R-:W-:Y:S01]  /*266b0*/  SEL R10, R20, R88, !P3 ;  /* 0x00000058140a7207 */ /* 0x000fe20005800000 */
[----:B------:R-:W1:Y:S02]  /*266c0*/  LDCU UR74, c[0x0][0x3b0] ;  /* 0x00007600ff4a77ac */ /* 0x000e640008000800 */
[----:B------:R-:W-:-:S02]  /*266d0*/  IMAD R3, R3, UR75, RZ ;  /* 0x0000004b03037c24 */ /* 0x000fc4000f8e02ff */
[----:B---3--:R-:W-:Y:S01]  /*266e0*/  IMAD R4, R10, UR76, RZ ;  /* 0x0000004c0a047c24 */ /* 0x008fe2000f8e02ff */
[----:B------:R-:W-:Y:S01]  /*266f0*/  PRMT R44, RZ, 0x7610, R44 ;  /* 0x00007610ff2c7816 */ /* 0x000fe2000000002c */
[----:B------:R-:W3:Y:S01]  /*26700*/  LDCU UR75, c[0x0][0x3b0] ;  /* 0x00007600ff4b77ac */ /* 0x000ee20008000800 */
[----:B------:R-:W-:Y:S01]  /*26710*/  PRMT R43, RZ, 0x7610, R43 ;  /* 0x00007610ff2b7816 */ /* 0x000fe2000000002b */
[----:B------:R-:W0:Y:S01]  /*26720*/  LDCU UR76, c[0x0][0x3b0] ;  /* 0x00007600ff4c77ac */ /* 0x000e220008000800 */
[----:B-----5:R-:W-:Y:S01]  /*26730*/  @P2 IMAD.MOV.U32 R5, RZ, RZ, R81 ;  /* 0x000000ffff052224 */ /* 0x020fe200078e0051 */
[----:B--2---:R-:W-:Y:S04]  /*26740*/  STL [R1+0x1c48], R72 ;  /* 0x001c484801007387 */ /* 0x004fe80000100800 */
[----:B------:R-:W2:Y:S04]  /*26750*/  LDL.LU R80, [R1+0x6a8] ;  /* 0x0006a80001507983 */ /* 0x000ea80000300800 */
[----:B------:R-:W5:Y:S04]  /*26760*/  LDL R84, [R1+0x12e4] ;  /* 0x0012e40001547983 */ /* 0x000f680000100800 */
[----:B------:R-:W3:Y:S04]  /*26770*/  LDL R88, [R1+0x12e8] ;  /* 0x0012e80001587983 */ /* 0x000ee80000100800 */
[----:B------:R-:W-:Y:S04]  /*26780*/  STL [R1+0x278], R3 ;  /* 0x0002780301007387 */ /* 0x000fe80000100800 */
[----:B------:R-:W3:Y:S04]  /*26790*/  LDL.LU R14, [R1+0x698] ;  /* 0x00069800010e7983 */ /* 0x000ee80000300800 */
[----:B----4-:R-:W-:Y:S04]  /*267a0*/  STL [R1+0x1c4c], R71 ;  /* 0x001c4c4701007387 */ /* 0x010fe80000100800 */
[----:B------:R-:W4:Y:S04]  /*267b0*/  LDL.LU R78, [R1+0x69c] ;  /* 0x00069c00014e7983 */ /* 0x000f280000300800 */
[----:B------:R0:W-:Y:S02]  /*267c0*/  STL [R1+0x274], R4 ;  /* 0x0002740401007387 */ /* 0x0001e40000100800 */
[----:B0-----:R-:W-:-:S05]  /*267d0*/  @P2 IMAD.MOV.U32 R4, RZ, RZ, R83 ;  /* 0x000000ffff042224 */ /* 0x001fca00078e0053 */
[----:B------:R5:W4:Y:S01]  /*267e0*/  @P2 LDG.E.U8 R70, desc[UR20][R4.64] ;  /* 0x0000001404462981 */ /* 0x000b22000c1e1100 */
[C---:B------:R-:W-:Y:S02]  /*267f0*/  SEL R3, R20.reuse, R82, !P3 ;  /* 0x0000005214037207 */ /* 0x040fe40005800000 */
[C---:B------:R-:W-:Y:S01]  /*26800*/  SEL R10, R20.reuse, R85, !P3 ;  /* 0x00000055140a7207 */ /* 0x040fe20005800000 */
[----:B------:R-:W4:Y:S02]  /*26810*/  LDL R82, [R1+0x12f4] ;  /* 0x0012f40001527983 */ /* 0x000f240000100800 */
[----:B------:R-:W-:Y:S01]  /*26820*/  IMAD R3, R3, UR7, RZ ;  /* 0x0000000703037c24 */ /* 0x000fe2000f8e02ff */
[----:B------:R-:W0:Y:S01]  /*26830*/  LDCU UR7, c[0x0][0x3b0] ;  /* 0x00007600ff0777ac */ /* 0x000e220008000800 */
[----:B------:R-:W4:Y:S04]  /*26840*/  LDL R85, [R1+0x12f8] ;  /* 0x0012f80001557983 */ /* 0x000f280000100800 */
[----:B------:R1:W-:Y:S04]  /*26850*/  STL [R1+0x288], R3 ;  /* 0x0002880301007387 */ /* 0x0003e80000100800 */
[----:B------:R-:W4:Y:S01]  /*26860*/  LDL.LU R83, [R1+0x694] ;  /* 0x0006940001537983 */ /* 0x000f220000300800 */
[----:B-1----:R-:W-:Y:S01]  /*26870*/  SEL R3, R20, R86, !P3 ;  /* 0x0000005614037207 */ /* 0x002fe20005800000 */
[----:B------:R-:W-:Y:S01]  /*26880*/  IMAD R86, R10, UR16, RZ ;  /* 0x000000100a567c24 */ /* 0x000fe2000f8e02ff */
[----:B------:R-:W-:Y:S01]  /*26890*/  PRMT R42, RZ, 0x7610, R42 ;  /* 0x00007610ff2a7816 */ /* 0x000fe2000000002a */
[----:B------:R-:W1:Y:S01]  /*268a0*/  LDCU UR16, c[0x0][0x3b0] ;  /* 0x00007600ff1077ac */ /* 0x000e620008000800 */
[----:B--2---:R-:W-:Y:S01]  /*268b0*/  SEL R10, R20, R80, !P3 ;  /* 0x00000050140a7207 */ /* 0x004fe20005800000 */
[----:B-----5:R-:W-:-:S02]  /*268c0*/  @P2 IMAD.MOV.U32 R5, RZ, RZ, R84 ;  /* 0x000000ffff052224 */ /* 0x020fc400078e0054 */
[----:B---3--:R-:W-:-:S05]  /*268d0*/  @P2 IMAD.MOV.U32 R4, RZ, RZ, R88 ;  /* 0x000000ffff042224 */ /* 0x008fca00078e0058 */
[----:B------:R2:W3:Y:S04]  /*268e0*/  @P2 LDG.E.U8 R69, desc[UR20][R4.64] ;  /* 0x0000001404452981 */ /* 0x0004e8000c1e1100 */
[----:B----4-:R-:W-:Y:S04]  /*268f0*/  STL [R1+0x1c50], R70 ;  /* 0x001c504601007387 */ /* 0x010fe80000100800 */
[----:B------:R-:W4:Y:S04]  /*26900*/  LDL.LU R81, [R1+0x67c] ;  /* 0x00067c0001517983 */ /* 0x000f280000300800 */
[----:B------:R-:W5:Y:S04]  /*26910*/  LDL R79, [R1+0x1304] ;  /* 0x00130400014f7983 */ /* 0x000f680000100800 */
[----:B------:R-:W4:Y:S01]  /*26920*/  LDL R80, [R1+0x1308] ;  /* 0x0013080001507983 */ /* 0x000f220000100800 */
[----:B--2---:R-:W-:-:S02]  /*26930*/  @P2 IMAD.MOV.U32 R4, RZ, RZ, R85 ;  /* 0x000000ffff042224 */ /* 0x004fc400078e0055 */
[----:B------:R-:W-:Y:S02]  /*26940*/  @P2 IMAD.MOV.U32 R5, RZ, RZ, R82 ;  /* 0x000000ffff052224 */ /* 0x000fe400078e0052 */
[----:B------:R-:W-:Y:S01]  /*26950*/  IMAD R3, R3, UR17, RZ ;  /* 0x0000001103037c24 */ /* 0x000fe2000f8e02ff */
[----:B------:R-:W2:Y:S02]  /*26960*/  LDCU UR17, c[0x0][0x3b0] ;  /* 0x00007600ff1177ac */ /* 0x000ea40008000800 */
[----:B------:R5:W2:Y:S01]  /*26970*/  @P2 LDG.E.U8 R68, desc[UR20][R4.64] ;  /* 0x0000001404442981 */ /* 0x000aa2000c1e1100 */
[----:B------:R-:W-:-:S03]  /*26980*/  IMAD R84, R10, UR18, RZ ;  /* 0x000000120a547c24 */ /* 0x000fc6000f8e02ff */
[----:B------:R0:W-:Y:S01]  /*26990*/  STL [R1+0x294], R3 ;  /* 0x0002940301007387 */ /* 0x0001e20000100800 */
[C---:B------:R-:W-:Y:S01]  /*269a0*/  SEL R10, R20.reuse, R78, !P3 ;  /* 0x0000004e140a7207 */ /* 0x040fe20005800000 */
[----:B------:R-:W1:Y:S02]  /*269b0*/  LDCU UR18, c[0x0][0x3b0] ;  /* 0x00007600ff1277ac */ /* 0x000e640008000800 */
[----:B------:R-:W2:Y:S01]  /*269c0*/  LDL.LU R88, [R1+0x680] ;  /* 0x0006800001587983 */ /* 0x000ea20000300800 */
[----:B0-----:R-:W-:-:S03]  /*269d0*/  SEL R3, R20, R14, !P3 ;  /* 0x0000000e14037207 */ /* 0x001fc60005800000 */
[----:B---3--:R-:W-:Y:S04]  /*269e0*/  STL [R1+0x1c54], R69 ;  /* 0x001c544501007387 */ /* 0x008fe80000100800 */
[----:B------:R-:W3:Y:S04]  /*269f0*/  LDL.LU R14, [R1+0x688] ;  /* 0x00068800010e7983 */ /* 0x000ee80000300800 */
[----:B------:R-:W3:Y:S04]  /*26a00*/  LDL R71, [R1+0x1314] ;  /* 0x0013140001477983 */ /* 0x000ee80000100800 */
[----:B------:R-:W3:Y:S01]  /*26a10*/  LDL R78, [R1+0x1318] ;  /* 0x00131800014e7983 */ /* 0x000ee20000100800 */
[----:B-----5:R-:W-:-:S02]  /*26a20*/  @P2 IMAD.MOV.U32 R5, RZ, RZ, R79 ;  /* 0x000000ffff052224 */ /* 0x020fc400078e004f */
[----:B----4-:R-:W-:-:S05]  /*26a30*/  @P2 IMAD.MOV.U32 R4, RZ, RZ, R80 ;  /* 0x000000ffff042224 */ /* 0x010fca00078e0050 */
[----:B------:R0:W4:Y:S01]  /*26a40*/  @P2 LDG.E.U8 R67, desc[UR20][R4.64] ;  /* 0x0000001404432981 */ /* 0x000122000c1e1100 */
[----:B------:R-:W-:Y:S01]  /*26a50*/  IMAD R3, R3, UR19, RZ ;  /* 0x0000001303037c24 */ /* 0x000fe2000f8e02ff */
[----:B------:R-:W-:Y:S01]  /*26a60*/  PRMT R41, RZ, 0x7610, R41 ;  /* 0x00007610ff297816 */ /* 0x000fe20000000029 */
[----:B------:R-:W5:Y:S03]  /*26a70*/  LDCU UR19, c[0x0][0x3b0] ;  /* 0x00007600ff1377ac */ /* 0x000f660008000800 */
[----:B------:R0:W-:Y:S04]  /*26a80*/  STL [R1+0x2a8], R3 ;  /* 0x0002a80301007387 */ /* 0x0001e80000100800 */
[----:B------:R-:W5:Y:S01]  /*26a90*/  LDL.LU R85, [R1+0x690] ;  /* 0x0006900001557983 */ /* 0x000f620000300800 */
[----:B0-----:R-:W-:Y:S01]  /*26aa0*/  SEL R3, R20, R83, !P3 ;  /* 0x0000005314037207 */ /* 0x001fe20005800000 */
[----:B------:R-:W-:Y:S01]  /*26ab0*/  IMAD R83, R10, UR28, RZ ;  /* 0x0000001c0a537c24 */ /* 0x000fe2000f8e02ff */
[----:B------:R-:W-:Y:S01]  /*26ac0*/  SEL R10, R20, R81, !P3 ;  /* 0x00000051140a7207 */ /* 0x000fe20005800000 */
[----:B--2---:R-:W-:Y:S01]  /*26ad0*/  STL [R1+0x1c58], R68 ;  /* 0x001c584401007387 */ /* 0x004fe20000100800 */
[----:B------:R-:W-:Y:S01]  /*26ae0*/  PRMT R40, RZ, 0x7610, R40 ;  /* 0x00007610ff287816 */ /* 0x000fe20000000028 */
[----:B------:R-:W0:Y:S02]  /*26af0*/  LDCU UR28, c[0x0][0x3b0] ;  /* 0x00007600ff1c77ac */ /* 0x000e240008000800 */
[----:B------:R-:W2:Y:S01]  /*26b00*/  LDL.LU R77, [R1+0x684] ;  /* 0x00068400014d7983 */ /* 0x000ea20000300800 */
[----:B------:R-:W-:Y:S01]  /*26b10*/  IMAD R4, R10, UR30, RZ ;  /* 0x0000001e0a047c24 */ /* 0x000fe2000f8e02ff */
[----:B------:R-:W-:Y:S01]  /*26b20*/  PRMT R39, RZ, 0x7610, R39 ;  /* 0x00007610ff277816 */ /* 0x000fe20000000027 */
[----:B------:R-:W-:Y:S01]  /*26b30*/  IMAD R81, R3, UR29, RZ ;  /* 0x0000001d03517c24 */ /* 0x000fe2000f8e02ff */
[----:B------:R-:W2:Y:S01]  /*26b40*/  LDL R72, [R1+0x1324] ;  /* 0x0013240001487983 */ /* 0x000ea20000100800 */
[----:B------:R-:W-:Y:S01]  /*26b50*/  SEL R3, R20, R88, !P3 ;  /* 0x0000005814037207 */ /* 0x000fe20005800000 */
[----:B------:R-:W0:Y:S02]  /*26b60*/  LDCU UR29, c[0x0][0x3b0] ;  /* 0x00007600ff1d77ac */ /* 0x000e240008000800 */
[----:B------:R-:W2:Y:S01]  /*26b70*/  LDL R82, [R1+0x1328] ;  /* 0x0013280001527983 */ /* 0x000ea20000100800 */
[----:B------:R-:W0:Y:S03]  /*26b80*/  LDCU UR30, c[0x0][0x3b0] ;  /* 0x00007600ff1e77ac */ /* 0x000e260008000800 */
[----:B------:R-:W2:Y:S01]  /*26b90*/  LDL.LU R73, [R1+0x68c] ;  /* 0x00068c0001497983 */ /* 0x000ea20000300800 */
[----:B---3--:R-:W-:-:S03]  /*26ba0*/  @P2 IMAD.MOV.U32 R5, RZ, RZ, R71 ;  /* 0x000000ffff052224 */ /* 0x008fc600078e0047 */
[----:B----4-:R-:W-:Y:S04]  /*26bb0*/  STL [R1+0x1c5c], R67 ;  /* 0x001c5c4301007387 */ /* 0x010fe80000100800 */
[----:B------:R-:W3:Y:S04]  /*26bc0*/  LDL.LU R88, [R1+0x674] ;  /* 0x0006740001587983 */ /* 0x000ee80000300800 */
[----:B------:R-:W4:Y:S04]  /*26bd0*/  LDL R75, [R1+0x1334] ;  /* 0x00133400014b7983 */ /* 0x000f280000100800 */
[----:B------:R-:W3:Y:S04]  /*26be0*/  LDL R79, [R1+0x1338] ;  /* 0x00133800014f7983 */ /* 0x000ee80000100800 */
[----:B------:R0:W-:Y:S02]  /*26bf0*/  STL [R1+0x2ac], R4 ;  /* 0x0002ac0401007387 */ /* 0x0001e40000100800 */
[----:B0-----:R-:W-:-:S05]  /*26c00*/  @P2 IMAD.MOV.U32 R4, RZ, RZ, R78 ;  /* 0x000000ffff042224 */ /* 0x001fca00078e004e */
[----:B------:R2:W3:Y:S02]  /*26c10*/  @P2 LDG.E.U8 R66, desc[UR20][R4.64] ;  /* 0x0000001404422981 */ /* 0x0004e4000c1e1100 */
[----:B--2---:R-:W-:Y:S02]  /*26c20*/  @P2 IMAD.MOV.U32 R4, RZ, RZ, R82 ;  /* 0x000000ffff042224 */ /* 0x004fe400078e0052 */
[----:B------:R-:W-:-:S05]  /*26c30*/  @P2 IMAD.MOV.U32 R5, RZ, RZ, R72 ;  /* 0x000000ffff052224 */ /* 0x000fca00078e0048 */
[----:B------:R4:W2:Y:S01]  /*26c40*/  @P2 LDG.E.U8 R65, desc[UR20][R4.64] ;  /* 0x0000001404412981 */ /* 0x0008a2000c1e1100 */
[C---:B------:R-:W-:Y:S01]  /*26c50*/  SEL R10, R20.reuse, R14, !P3 ;  /* 0x0000000e140a7207 */ /* 0x040fe20005800000 */
[----:B------:R-:W-:Y:S01]  /*26c60*/  IMAD R80, R3, UR31, RZ ;  /* 0x0000001f03507c24 */ /* 0x000fe2000f8e02ff */
[----:B-----5:R-:W-:Y:S01]  /*26c70*/  SEL R3, R20, R85, !P3 ;  /* 0x0000005514037207 */ /* 0x020fe20005800000 */
[----:B------:R-:W5:Y:S01]  /*26c80*/  LDL.LU R14, [R1+0x668] ;  /* 0x00066800010e7983 */ /* 0x000f620000300800 */
[----:B------:R-:W0:Y:S03]  /*26c90*/  LDCU UR31, c[0x0][0x3b0] ;  /* 0x00007600ff1f77ac */ /* 0x000e260008000800 */
[----:B---3--:R-:W-:Y:S04]  /*26ca0*/  STL [R1+0x1c60], R66 ;  /* 0x001c604201007387 */ /* 0x008fe80000100800 */
[----:B------:R-:W3:Y:S04]  /*26cb0*/  LDL.LU R85, [R1+0x66c] ;  /* 0x00066c0001557983 */ /* 0x000ee80000300800 */
[----:B------:R-:W3:Y:S01]  /*26cc0*/  LDL R71, [R1+0x1344] ;  /* 0x0013440001477983 */ /* 0x000ee20000100800 */
[----:B------:R-:W-:Y:S01]  /*26cd0*/  IMAD R78, R10, UR32, RZ ;  /* 0x000000200a4e7c24 */ /* 0x000fe2000f8e02ff */
[----:B------:R-:W-:Y:S01]  /*26ce0*/  SEL R10, R20, R77, !P3 ;  /* 0x0000004d140a7207 */ /* 0x000fe20005800000 */
[----:B----4-:R-:W-:Y:S01]  /*26cf0*/  @P2 IMAD.MOV.U32 R5, RZ, RZ, R75 ;  /* 0x000000ffff052224 */ /* 0x010fe200078e004b */
[----:B------:R-:W4:Y:S01]  /*26d00*/  LDL.LU R82, [R1+0x658] ;  /* 0x0006580001527983 */ /* 0x000f220000300800 */
[----:B------:R-:W-:Y:S01]  /*26d10*/  PRMT R38, RZ, 0x7610, R38 ;  /* 0x00007610ff267816 */ /* 0x000fe20000000026 */
[----:B------:R-:W0:Y:S01]  /*26d20*/  LDCU UR32, c[0x0][0x3b0] ;  /* 0x00007600ff2077ac */ /* 0x000e220008000800 */
[----:B------:R-:W-:Y:S01]  /*26d30*/  IMAD R4, R10, UR34, RZ ;  /* 0x000000220a047c24 */ /* 0x000fe2000f8e02ff */
[----:B--2---:R-:W-:Y:S01]  /*26d40*/  STL [R1+0x1c64], R65 ;  /* 0x001c644101007387 */ /* 0x004fe20000100800 */
[----:B------:R-:W-:Y:S01]  /*26d50*/  IMAD R77, R3, UR33, RZ ;  /* 0x00000021034d7c24 */ /* 0x000fe2000f8e02ff */
[C---:B------:R-:W-:Y:S01]  /*26d60*/  SEL R10, R20.reuse, R88, !P3 ;  /* 0x00000058140a7207 */ /* 0x040fe20005800000 */
[----:B------:R-:W2:Y:S01]  /*26d70*/  LDCU UR33, c[0x0][0x3b0] ;  /* 0x00007600ff2177ac */ /* 0x000ea20008000800 */
[----:B------:R-:W2:Y:S01]  /*26d80*/  LDL.LU R72, [R1+0x654] ;  /* 0x0006540001487983 */ /* 0x000ea20000300800 */
[----:B------:R-:W-:Y:S01]  /*26d90*/  PRMT R37, RZ, 0x7610, R37 ;  /* 0x00007610ff257816 */ /* 0x000fe20000000025 */
[----:B------:R-:W0:Y:S02]  /*26da0*/  LDCU UR34, c[0x0][0x3b0] ;  /* 0x00007600ff2277ac */ /* 0x000e240008000800 */
[----:B------:R1:W-:Y:S01]  /*26db0*/  STL [R1+0x2cc], R4 ;  /* 0x0002cc0401007387 */ /* 0x0003e20000100800 */
[----:B------:R-:W-:-:S03]  /*26dc0*/  SEL R3, R20, R73, !P3 ;  /* 0x0000004914037207 */ /* 0x000fc60005800000 */
[----:B------:R-:W2:Y:S04]  /*26dd0*/  LDL R73, [R1+0x1354] ;  /* 0x0013540001497983 */ /* 0x000ea80000100800 */
[----:B------:R-:W2:Y:S01]  /*26de0*/  LDL R88, [R1+0x1358] ;  /* 0x0013580001587983 */ /* 0x000ea20000100800 */
[----:B-1----:R-:W-:-:S05]  /*26df0*/  @P2 IMAD.MOV.U32 R4, RZ, RZ, R79 ;  /* 0x000000ffff042224 */ /* 0x002fca00078e004f */
[----:B------:R1:W2:Y:S02]  /*26e00*/  @P2 LDG.E.U8 R64, desc[UR20][R4.64] ;  /* 0x0000001404402981 */ /* 0x0002a4000c1e1100 */
[----:B-1----:R-:W-:Y:S02]  /*26e10*/  @P2 IMAD.MOV.U32 R4, RZ, RZ, R2 ;  /* 0x000000ffff042224 */ /* 0x002fe400078e0002 */
[----:B---3--:R-:W-:-:S05]  /*26e20*/  @P2 IMAD.MOV.U32 R5, RZ, RZ, R71 ;  /* 0x000000ffff052224 */ /* 0x008fca00078e0047 */
[----:B------:R1:W3:Y:S01]  /*26e30*/  @P2 LDG.E.U8 R63, desc[UR20][R4.64] ;  /* 0x00000014043f2981 */ /* 0x0002e2000c1e1100 */
[----:B------:R-:W-:Y:S01]  /*26e40*/  IMAD R3, R3, UR35, RZ ;  /* 0x0000002303037c24 */ /* 0x000fe2000f8e02ff */
[----:B------:R-:W0:Y:S04]  /*26e50*/  LDCU UR35, c[0x0][0x3b0] ;  /* 0x00007600ff2377ac */ /* 0x000e280008000800 */
[----:B------:R5:W-:Y:S01]  /*26e60*/  STL [R1+0x2e0], R3 ;  /* 0x0002e00301007387 */ /* 0x000be20000100800 */
[----:B------:R-:W-:Y:S01]  /*26e70*/  IMAD R79, R10, UR36, RZ ;  /* 0x000000240a4f7c24 */ /* 0x000fe2000f8e02ff */
[C---:B------:R-:W-:Y:S01]  /*26e80*/  SEL R10, R20.reuse, R85, !P3 ;  /* 0x00000055140a7207 */ /* 0x040fe20005800000 */
[----:B------:R-:W0:Y:S01]  /*26e90*/  LDCU UR36, c[0x0][0x3b0] ;  /* 0x00007600ff2477ac */ /* 0x000e220008000800 */
[----:B------:R-:W3:Y:S01]  /*26ea0*/  LDL.LU R75, [R1+0x664] ;  /* 0x00066400014b7983 */ /* 0x000ee20000300800 */
[----:B-----5:R-:W-:-:S02]  /*26eb0*/  SEL R3, R20, R14, !P3 ;  /* 0x0000000e14037207 */ /* 0x020fc40005800000 */
[----:B-1----:R-:W-:-:S03]  /*26ec0*/  IMAD R4, R10, UR5, RZ ;  /* 0x000000050a047c24 */ /* 0x002fc6000f8e02ff */
[----:B------:R-:W-:Y:S01]  /*26ed0*/  IMAD R3, R3, UR37, RZ ;  /* 0x0000002503037c24 */ /* 0x000fe2000f8e02ff */
[----:B--2---:R-:W-:Y:S01]  /*26ee0*/  STL [R1+0x1c68], R64 ;  /* 0x001c684001007387 */ /* 0x004fe20000100800 */
[----:B------:R-:W-:Y:S01]  /*26ef0*/  @P2 IMAD.MOV.U32 R5, RZ, RZ, R73 ;  /* 0x000000ffff052224 */ /* 0x000fe200078e0049 */
[C---:B------:R-:W-:Y:S01]  /*26f00*/  SEL R10, R20.reuse, R72, !P3 ;  /* 0x00000048140a7207 */ /* 0x040fe20005800000 */
[----:B------:R-:W1:Y:S01]  /*26f10*/  LDCU UR37, c[0x0][0x3b0] ;  /* 0x00007600ff2577ac */ /* 0x000e620008000800 */
[----:B------:R-:W2:Y:S01]  /*26f20*/  LDL.LU R14, [R1+0x648] ;  /* 0x00064800010e7983 */ /* 0x000ea20000300800 */
[----:B------:R-:W-:Y:S02]  /*26f30*/  PRMT R36, RZ, 0x7610, R36 ;  /* 0x00007610ff247816 */ /* 0x000fe40000000024 */
[----:B------:R-:W-:Y:S01]  /*26f40*/  PRMT R35, RZ, 0x7610, R35 ;  /* 0x00007610ff237816 */ /* 0x000fe20000000023 */
[----:B------:R-:W5:Y:S01]  /*26f50*/  LDL R70, [R1+0x1364] ;  /* 0x0013640001467983 */ /* 0x000f620000100800 */
[----:B------:R-:W0:Y:S03]  /*26f60*/  LDCU UR5, c[0x0][0x3b0] ;  /* 0x00007600ff0577ac */ /* 0x000e260008000800 */
[----:B------:R-:W2:Y:S04]  /*26f70*/  LDL R85, [R1+0x1368] ;  /* 0x0013680001557983 */ /* 0x000ea80000100800 */
[----:B------:R4:W-:Y:S04]  /*26f80*/  STL [R1+0x2ec], R3 ;  /* 0x0002ec0301007387 */ /* 0x0009e80000100800 */
[----:B------:R-:W2:Y:S01]  /*26f90*/  LDL.LU R2, [R1+0x64c] ;  /* 0x00064c0001027983 */ /* 0x000ea20000300800 */
[----:B----4-:R-:W-:-:S03]  /*26fa0*/  SEL R3, R20, R82, !P3 ;  /* 0x0000005214037207 */ /* 0x010fc60005800000 */
[----:B---3--:R-:W-:Y:S04]  /*26fb0*/  STL [R1+0x1c6c], R63 ;  /* 0x001c6c3f01007387 */ /* 0x008fe80000100800 */
[----:B------:R-:W3:Y:S04]  /*26fc0*/  LDL.LU R82, [R1+0x644] ;  /* 0x0006440001527983 */ /* 0x000ee80000300800 */
[----:B------:R4:W-:Y:S01]  /*26fd0*/  STL [R1+0x2e8], R4 ;  /* 0x0002e80401007387 */ /* 0x0009e20000100800 */
[----:B------:R-:W-:Y:S01]  /*26fe0*/  IMAD R3, R3, UR38, RZ ;  /* 0x0000002603037c24 */ /* 0x000fe2000f8e02ff */
[----:B------:R-:W0:Y:S02]  /*26ff0*/  LDCU UR38, c[0x0][0x3b0] ;  /* 0x00007600ff2677ac */ /* 0x000e240008000800 */
[----:B------:R-:W2:Y:S04]  /*27000*/  LDL R71, [R1+0x1374] ;  /* 0x0013740001477983 */ /* 0x000ea80000100800 */
[----:B------:R-:W2:Y:S01]  /*27010*/  LDL R72, [R1+0x1378] ;  /* 0x0013780001487983 */ /* 0x000ea20000100800 */
[----:B----4-:R-:W-:-:S05]  /*27020*/  @P2 IMAD.MOV.U32 R4, RZ, RZ, R88 ;  /* 0x000000ffff042224 */ /* 0x010fca00078e0058 */
[----:B------:R4:W2:Y:S04]  /*27030*/  @P2 LDG.E.U8 R62, desc[UR20][R4.64] ;  /* 0x00000014043e2981 */ /* 0x0008a8000c1e1100 */
[----:B------:R0:W-:Y:S04]  /*27040*/  STL [R1+0x2fc], R3 ;  /* 0x0002fc0301007387 */ /* 0x0001e80000100800 */
[----:B------:R-:W3:Y:S01]  /*27050*/  LDL.LU R88, [R1+0x324] ;  /* 0x0003240001587983 */ /* 0x000ee20000300800 */
[----:B----4-:R-:W-:Y:S01]  /*27060*/  IMAD R4, R10, UR39, RZ ;  /* 0x000000270a047c24 */ /* 0x010fe2000f8e02ff */
[C---:B0-----:R-:W-:Y:S01]  /*27070*/  SEL R3, R20.reuse, R75, !P3 ;  /* 0x0000004b14037207 */ /* 0x041fe20005800000 */
[----:B-----5:R-:W-:Y:S01]  /*27080*/  @P2 IMAD.MOV.U32 R5, RZ, RZ, R70 ;  /* 0x000000ffff052224 */ /* 0x020fe200078e0046 */
[----:B--2---:R-:W-:Y:S01]  /*27090*/  STL [R1+0x1c70], R62 ;  /* 0x001c703e01007387 */ /* 0x004fe20000100800 */
[----:B------:R-:W-:Y:S01]  /*270a0*/  SEL R10, R20, R14, !P3 ;  /* 0x0000000e140a7207 */ /* 0x000fe20005800000 */
[----:B------:R-:W0:Y:S02]  /*270b0*/  LDCU UR39, c[0x0][0x3b0] ;  /* 0x00007600ff2777ac */ /* 0x000e240008000800 */
[----:B------:R-:W-:Y:S04]  /*270c0*/  STL [R1+0x1c7c], R62 ;  /* 0x001c7c3e01007387 */ /* 0x000fe80000100800 */
[----:B------:R-:W2:Y:S04]  /*270d0*/  LDL.LU R75, [R1+0x320] ;  /* 0x00032000014b7983 */ /* 0x000ea80000300800 */
[----:B------:R4:W-:Y:S01]  /*270e0*/  STL [R1+0x2f8], R4 ;  /* 0x0002f80401007387 */ /* 0x0009e20000100800 */
[----:B------:R-:W-:Y:S01]  /*270f0*/  IMAD R3, R3, UR40, RZ ;  /* 0x0000002803037c24 */ /* 0x000fe2000f8e02ff */
[----:B------:R-:W-:Y:S01]  /*27100*/  PRMT R34, RZ, 0x7610, R34 ;  /* 0x00007610ff227816 */ /* 0x000fe20000000022 */
[----:B------:R-:W5:Y:S01]  /*27110*/  LDCU UR40, c[0x0][0x3b0] ;  /* 0x00007600ff2877ac */ /* 0x000f620008000800 */
[----:B------:R-:W2:Y:S04]  /*27120*/  LDL R73, [R1+0x1384] ;  /* 0x0013840001497983 */ /* 0x000ea80000100800 */
[----:B------:R-:W2:Y:S01]  /*27130*/  LDL R14, [R1+0x1388] ;  /* 0x00138800010e7983 */ /* 0x000ea20000100800 */
[----:B----4-:R-:W-:-:S05]  /*27140*/  @P2 IMAD.MOV.U32 R4, RZ, RZ, R85 ;  /* 0x000000ffff042224 */ /* 0x010fca00078e0055 */
[----:B------:R4:W2:Y:S04]  /*27150*/  @P2 LDG.E.U8 R61, desc[UR20][R4.64] ;  /* 0x00000014043d2981 */ /* 0x0008a8000c1e1100 */
[----:B------:R0:W-:Y:S04]  /*27160*/  STL [R1+0x30c], R3 ;  /* 0x00030c0301007387 */ /* 0x0001e80000100800 */
[----:B------:R-:W5:Y:S01]  /*27170*/  LDL.LU R85, [R1+0x384] ;  /* 0x0003840001557983 */ /* 0x000f620000300800 */
[----:B----4-:R-:W-:Y:S01]  /*27180*/  IMAD R4, R10, UR41, RZ ;  /* 0x000000290a047c24 */ /* 0x010fe2000f8e02ff */
[C---:B0-----:R-:W-:Y:S01]  /*27190*/  SEL R3, R20.reuse, R2, !P3 ;  /* 0x0000000214037207 */ /* 0x041fe20005800000 */
[----:B------:R-:W-:Y:S01]  /*271a0*/  @P2 IMAD.MOV.U32 R5, RZ, RZ, R71 ;  /* 0x000000ffff052224 */ /* 0x000fe200078e0047 */
[----:B--2---:R-:W-:Y:S01]  /*271b0*/  STL [R1+0x1c80], R61 ;  /* 0x001c803d01007387 */ /* 0x004fe20000100800 */
[----:B---3--:R-:W-:Y:S01]  /*271c0*/  SEL R10, R20, R82, !P3 ;  /* 0x00000052140a7207 */ /* 0x008fe20005800000 */
[----:B------:R-:W0:Y:S02]  /*271d0*/  LDCU UR41, c[0x0][0x3b0] ;  /* 0x00007600ff2977ac */ /* 0x000e240008000800 */
[----:B------:R-:W2:Y:S04]  /*271e0*/  LDL.LU R2, [R1+0x334] ;  /* 0x0003340001027983 */ /* 0x000ea80000300800 */
[----:B------:R3:W-:Y:S01]  /*271f0*/  STL [R1+0x304], R4 ;  /* 0x0003040401007387 */ /* 0x0007e20000100800 */
[----:B------:R-:W-:Y:S01]  /*27200*/  IMAD R3, R3, UR42, RZ ;  /* 0x0000002a03037c24 */ /* 0x000fe2000f8e02ff */
[----:B------:R-:W-:Y:S01]  /*27210*/  PRMT R33, RZ, 0x7610, R33 ;  /* 0x00007610ff217816 */ /* 0x000fe20000000021 */
[----:B------:R-:W4:Y:S01]  /*27220*/  LDCU UR42, c[0x0][0x3b0] ;  /* 0x00007600ff2a77ac */ /* 0x000f220008000800 */
[----:B------:R-:W2:Y:S04]  /*27230*/  LDL R69, [R1+0x1394] ;  /* 0x0013940001457983 */ /* 0x000ea80000100800 */
        /* <DEDUP_REMOVED lines=8> */
[----:B--2---:R-:W-:Y:S01]  /*272c0*/  STL [R1+0x1c84], R60 ;  /* 0x001c843c01007387 */ /* 0x004fe20000100800 */
[----:B------:R-:W-:Y:S01]  /*272d0*/  SEL R10, R20, R75, !P3 ;  /* 0x0000004b140a7207 */ /* 0x000fe20005800000 */
[----:B------:R-:W0:Y:S02]  /*272e0*/  LDCU UR43, c[0x0][0x3b0] ;  /* 0x00007600ff2b77ac */ /* 0x000e240008000800 */
[----:B------:R-:W2:Y:S04]  /*272f0*/  LDL.LU R88, [R1+0x344] ;  /* 0x0003440001587983 */ /* 0x000ea80000300800 */
[----:B------:R3:W-:Y:S01]  /*27300*/  STL [R1+0x314], R4 ;  /* 0x0003140401007387 */ /* 0x0007e20000100800 */
[----:B------:R-:W-:-:S02]  /*27310*/  IMAD R75, R3, UR44, RZ ;  /* 0x0000002c034b7c24 */ /* 0x000fc4000f8e02ff */
[----:B---3--:R-:W-:Y:S01]  /*27320*/  @P2 IMAD.MOV.U32 R4, RZ, RZ, R14 ;  /* 0x000000ffff042224 */ /* 0x008fe200078e000e */
[----:B------:R-:W3:Y:S01]  /*27330*/  LDL R68, [R1+0x13a4] ;  /* 0x0013a40001447983 */ /* 0x000ee20000100800 */
[----:B-----5:R-:W-:Y:S01]  /*27340*/  SEL R3, R20, R85, !P3 ;  /* 0x0000005514037207 */ /* 0x020fe20005800000 */
[----:B------:R-:W5:Y:S02]  /*27350*/  LDCU UR44, c[0x0][0x3b0] ;  /* 0x00007600ff2c77ac */ /* 0x000f640008000800 */
[----:B------:R0:W2:Y:S04]  /*27360*/  @P2 LDG.E.U8 R59, desc[UR20][R4.64] ;  /* 0x00000014043b2981 */ /* 0x0000a8000c1e1100 */
[----:B------:R-:W3:Y:S04]  /*27370*/  LDL R72, [R1+0x13a8] ;  /* 0x0013a80001487983 */ /* 0x000ee80000100800 */
[----:B------:R-:W3:Y:S01]  /*27380*/  LDL.LU R14, [R1+0x33c] ;  /* 0x00033c00010e7983 */ /* 0x000ee20000300800 */
[----:B0-----:R-:W-:-:S02]  /*27390*/  IMAD R4, R10, UR45, RZ ;  /* 0x0000002d0a047c24 */ /* 0x001fc4000f8e02ff */
[----:B------:R-:W-:Y:S01]  /*273a0*/  @P2 IMAD.MOV.U32 R5, RZ, RZ, R69 ;  /* 0x000000ffff052224 */ /* 0x000fe200078e0045 */
[----:B--2---:R-:W-:Y:S01]  /*273b0*/  STL [R1+0x1c88], R59 ;  /* 0x001c883b01007387 */ /* 0x004fe20000100800 */
[----:B------:R-:W-:Y:S01]  /*273c0*/  SEL R10, R20, R2, !P3 ;  /* 0x00000002140a7207 */ /* 0x000fe20005800000 */
[----:B------:R-:W0:Y:S02]  /*273d0*/  LDCU UR45, c[0x0][0x3b0] ;  /* 0x00007600ff2d77ac */ /* 0x000e240008000800 */
[----:B------:R-:W2:Y:S04]  /*273e0*/  LDL.LU R85, [R1+0x350] ;  /* 0x0003500001557983 */ /* 0x000ea80000300800 */
[----:B------:R1:W-:Y:S04]  /*273f0*/  STL [R1+0x320], R4 ;  /* 0x0003200401007387 */ /* 0x0003e80000100800 */
[----:B------:R-:W2:Y:S04]  /*27400*/  LDL R71, [R1+0x13b4] ;  /* 0x0013b40001477983 */ /* 0x000ea80000100800 */
[----:B------:R-:W2:Y:S01]  /*27410*/  LDL R73, [R1+0x13b8] ;  /* 0x0013b80001497983 */ /* 0x000ea20000100800 */
[----:B-1----:R-:W-:-:S03]  /*27420*/  @P2 IMAD.MOV.U32 R4, RZ, RZ, R82 ;  /* 0x000000ffff042224 */ /* 0x002fc600078e0052 */
[----:B------:R-:W2:Y:S04]  /*27430*/  LDL.LU R82, [R1+0x34c] ;  /* 0x00034c0001527983 */ /* 0x000ea80000300800 */
[----:B------:R1:W2:Y:S02]  /*27440*/  @P2 LDG.E.U8 R58, desc[UR20][R4.64] ;  /* 0x00000014043a2981 */ /* 0x0002a4000c1e1100 */
[----:B-1----:R-:W-:Y:S02]  /*27450*/  IMAD R4, R10, UR47, RZ ;  /* 0x0000002f0a047c24 */ /* 0x002fe4000f8e02ff */
[----:B---3--:R-:W-:Y:S02]  /*27460*/  @P2 IMAD.MOV.U32 R5, RZ, RZ, R68 ;  /* 0x000000ffff052224 */ /* 0x008fe400078e0044 */
[----:B------:R-:W-:Y:S01]  /*27470*/  IMAD R2, R3, UR46, RZ ;  /* 0x0000002e03027c24 */ /* 0x000fe2000f8e02ff */
[C---:B----4-:R-:W-:Y:S01]  /*27480*/  SEL R3, R20.reuse, R70, !P3 ;  /* 0x0000004614037207 */ /* 0x050fe20005800000 */
[----:B------:R-:W1:Y:S01]  /*27490*/  LDCU UR46, c[0x0][0x3b0] ;  /* 0x00007600ff2e77ac */ /* 0x000e620008000800 */
[----:B--2---:R-:W-:Y:S01]  /*274a0*/  STL [R1+0x1c8c], R58 ;  /* 0x001c8c3a01007387 */ /* 0x004fe20000100800 */
[----:B------:R-:W-:Y:S01]  /*274b0*/  SEL R10, R20, R88, !P3 ;  /* 0x00000058140a7207 */ /* 0x000fe20005800000 */
[----:B------:R-:W2:Y:S02]  /*274c0*/  LDCU UR47, c[0x0][0x3b0] ;  /* 0x00007600ff2f77ac */ /* 0x000ea40008000800 */
[----:B------:R-:W3:Y:S04]  /*274d0*/  LDL.LU R69, [R1+0x35c] ;  /* 0x00035c0001457983 */ /* 0x000ee80000300800 */
[----:B------:R4:W-:Y:S04]  /*274e0*/  STL [R1+0x330], R4 ;  /* 0x0003300401007387 */ /* 0x0009e80000100800 */
[----:B------:R-:W2:Y:S04]  /*274f0*/  LDL R65, [R1+0x13c4] ;  /* 0x0013c40001417983 */ /* 0x000ea80000100800 */
[----:B------:R-:W2:Y:S01]  /*27500*/  LDL R70, [R1+0x13c8] ;  /* 0x0013c80001467983 */ /* 0x000ea20000100800 */
[----:B----4-:R-:W-:-:S02]  /*27510*/  @P2 IMAD.MOV.U32 R4, RZ, RZ, R72 ;  /* 0x000000ffff042224 */ /* 0x010fc400078e0048 */
[----:B------:R-:W-:Y:S01]  /*27520*/  IMAD R88, R3, UR48, RZ ;  /* 0x0000003003587c24 */ /* 0x000fe2000f8e02ff */
[----:B------:R-:W4:Y:S04]  /*27530*/  LDL.LU R72, [R1+0x358] ;  /* 0x0003580001487983 */ /* 0x000f280000300800 */
[----:B------:R0:W2:Y:S01]  /*27540*/  @P2 LDG.E.U8 R57, desc[UR20][R4.64] ;  /* 0x0000001404392981 */ /* 0x0000a2000c1e1100 */
[----:B------:R-:W-:Y:S01]  /*27550*/  SEL R3, R20, R14, !P3 ;  /* 0x0000000e14037207 */ /* 0x000fe20005800000 */
[----:B------:R-:W1:Y:S01]  /*27560*/  LDCU UR48, c[0x0][0x3b0] ;  /* 0x00007600ff3077ac */ /* 0x000e620008000800 */
[----:B0-----:R-:W-:Y:S02]  /*27570*/  IMAD R4, R10, UR49, RZ ;  /* 0x000000310a047c24 */ /* 0x001fe4000f8e02ff */
[----:B------:R-:W-:Y:S01]  /*27580*/  @P2 IMAD.MOV.U32 R5, RZ, RZ, R71 ;  /* 0x000000ffff052224 */ /* 0x000fe200078e0047 */
[----:B--2---:R-:W-:Y:S01]  /*27590*/  STL [R1+0x1c90], R57 ;  /* 0x001c903901007387 */ /* 0x004fe20000100800 */
[----:B------:R-:W-:Y:S01]  /*275a0*/  SEL R10, R20, R85, !P3 ;  /* 0x00000055140a7207 */ /* 0x000fe20005800000 */
[----:B------:R-:W0:Y:S02]  /*275b0*/  LDCU UR49, c[0x0][0x3b0] ;  /* 0x00007600ff3177ac */ /* 0x000e240008000800 */
[----:B------:R-:W2:Y:S04]  /*275c0*/  LDL.LU R14, [R1+0x370] ;  /* 0x00037000010e7983 */ /* 0x000ea80000300800 */
[----:B------:R1:W-:Y:S04]  /*275d0*/  STL [R1+0x33c], R4 ;  /* 0x00033c0401007387 */ /* 0x0003e80000100800 */
[----:B------:R-:W2:Y:S04]  /*275e0*/  LDL R66, [R1+0x13d4] ;  /* 0x0013d40001427983 */ /* 0x000ea80000100800 */
[----:B------:R-:W5:Y:S01]  /*275f0*/  LDL R67, [R1+0x13d8] ;  /* 0x0013d80001437983 */ /* 0x000f620000100800 */
[----:B-1----:R-:W-:-:S02]  /*27600*/  @P2 IMAD.MOV.U32 R4, RZ, RZ, R73 ;  /* 0x000000ffff042224 */ /* 0x002fc400078e0049 */
[----:B------:R-:W-:Y:S01]  /*27610*/  IMAD R85, R3, UR50, RZ ;  /* 0x0000003203557c24 */ /* 0x000fe2000f8e02ff */
[----:B------:R-:W5:Y:S04]  /*27620*/  LDL.LU R73, [R1+0x368] ;  /* 0x0003680001497983 */ /* 0x000f680000300800 */
[----:B------:R1:W5:Y:S01]  /*27630*/  @P2 LDG.E.U8 R56, desc[UR20][R4.64] ;  /* 0x0000001404382981 */ /* 0x000362000c1e1100 */
[----:B------:R-:W-:Y:S01]  /*27640*/  SEL R3, R20, R82, !P3 ;  /* 0x0000005214037207 */ /* 0x000fe20005800000 */
[----:B------:R-:W0:Y:S01]  /*27650*/  LDCU UR50, c[0x0][0x3b0] ;  /* 0x00007600ff3277ac */ /* 0x000e220008000800 */
[----:B-1----:R-:W-:Y:S02]  /*27660*/  @P2 IMAD.MOV.U32 R4, RZ, RZ, R70 ;  /* 0x000000ffff042224 */ /* 0x002fe400078e0046 */
[----:B------:R-:W-:-:S05]  /*27670*/  @P2 IMAD.MOV.U32 R5, RZ, RZ, R65 ;  /* 0x000000ffff052224 */ /* 0x000fca00078e0041 */
[----:B------:R1:W5:Y:S01]  /*27680*/  @P2 LDG.E.U8 R55, desc[UR20][R4.64] ;  /* 0x0000001404372981 */ /* 0x000362000c1e1100 */
[----:B------:R-:W-:Y:S01]  /*27690*/  IMAD R82, R10, UR51, RZ ;  /* 0x000000330a527c24 */ /* 0x000fe2000f8e02ff */
[C---:B---3--:R-:W-:Y:S01]  /*276a0*/  SEL R10, R20.reuse, R69, !P3 ;  /* 0x00000045140a7207 */ /* 0x048fe20005800000 */
[----:B------:R-:W-:Y:S01]  /*276b0*/  IMAD R62, R3, UR52, RZ ;  /* 0x00000034033e7c24 */ /* 0x000fe2000f8e02ff */
[----:B----4-:R-:W-:Y:S01]  /*276c0*/  SEL R3, R20, R72, !P3 ;  /* 0x0000004814037207 */ /* 0x010fe20005800000 */
[----:B------:R-:W3:Y:S02]  /*276d0*/  LDCU UR51, c[0x0][0x3b0] ;  /* 0x00007600ff3377ac */ /* 0x000ee40008000800 */
[----:B-1----:R-:W-:Y:S01]  /*276e0*/  IMAD R4, R10, UR53, RZ ;  /* 0x000000350a047c24 */ /* 0x002fe2000f8e02ff */
[----:B------:R-:W-:Y:S01]  /*276f0*/  PRMT R32, RZ, 0x7610, R32 ;  /* 0x00007610ff207816 */ /* 0x000fe20000000020 */
[----:B--2---:R-:W-:Y:S01]  /*27700*/  @P2 IMAD.MOV.U32 R5, RZ, RZ, R66 ;  /* 0x000000ffff052224 */ /* 0x004fe200078e0042 */
[----:B-----5:R-:W-:Y:S01]  /*27710*/  STL [R1+0x1c94], R56 ;  /* 0x001c943801007387 */ /* 0x020fe20000100800 */
[----:B------:R-:W-:Y:S01]  /*27720*/  SEL R10, R20, R14, !P3 ;  /* 0x0000000e140a7207 */ /* 0x000fe20005800000 */
[----:B------:R-:W-:Y:S01]  /*27730*/  IMAD R3, R3, UR54, RZ ;  /* 0x0000003603037c24 */ /* 0x000fe2000f8e02ff */
[----:B------:R-:W-:Y:S01]  /*27740*/  PRMT R31, RZ, 0x7610, R31 ;  /* 0x00007610ff1f7816 */ /* 0x000fe2000000001f */
[----:B------:R-:W2:Y:S01]  /*27750*/  LDL.LU R71, [R1+0x378] ;  /* 0x0003780001477983 */ /* 0x000ea20000300800 */
[----:B------:R-:W-:Y:S01]  /*27760*/  PRMT R30, RZ, 0x7610, R30 ;  /* 0x00007610ff1e7816 */ /* 0x000fe2000000001e */
[----:B------:R-:W1:Y:S02]  /*27770*/  LDCU UR52, c[0x0][0x3b0] ;  /* 0x00007600ff3477ac */ /* 0x000e640008000800 */
[----:B------:R-:W4:Y:S01]  /*27780*/  LDL R68, [R1+0x13e4] ;  /* 0x0013e40001447983 */ /* 0x000f220000100800 */
[----:B------:R-:W-:Y:S01]  /*27790*/  PRMT R29, RZ, 0x7610, R29 ;  /* 0x00007610ff1d7816 */ /* 0x000fe2000000001d */
[----:B------:R-:W5:Y:S02]  /*277a0*/  LDCU UR53, c[0x0][0x3b0] ;  /* 0x00007600ff3577ac */ /* 0x000f640008000800 */
[----:B------:R-:W3:Y:S01]  /*277b0*/  LDL R69, [R1+0x13e8] ;  /* 0x0013e80001457983 */ /* 0x000ee20000100800 */
[----:B------:R-:W-:Y:S01]  /*277c0*/  PRMT R28, RZ, 0x7610, R28 ;  /* 0x00007610ff1c7816 */ /* 0x000fe2000000001c */
[----:B------:R-:W0:Y:S02]  /*277d0*/  LDCU UR54, c[0x0][0x3b0] ;  /* 0x00007600ff3677ac */ /* 0x000e240008000800 */
[----:B------:R-:W3:Y:S04]  /*277e0*/  LDL.LU R70, [R1+0x374] ;  /* 0x0003740001467983 */ /* 0x000ee80000300800 */
[----:B------:R-:W-:Y:S04]  /*277f0*/  STL [R1+0x1c98], R55 ;  /* 0x001c983701007387 */ /* 0x000fe80000100800 */
[----:B------:R-:W3:Y:S04]  /*27800*/  LDL.LU R72, [R1+0x380] ;  /* 0x0003800001487983 */ /* 0x000ee80000300800 */
[----:B------:R0:W-:Y:S04]  /*27810*/  STL [R1+0x358], R4 ;  /* 0x0003580401007387 */ /* 0x0001e80000100800 */
[----:B------:R-:W3:Y:S04]  /*27820*/  LDL R64, [R1+0x13f4] ;  /* 0x0013f40001407983 */ /* 0x000ee80000100800 */
[----:B------:R-:W3:Y:S01]  /*27830*/  LDL R14, [R1+0x13f8] ;  /* 0x0013f800010e7983 */ /* 0x000ee20000100800 */
[----:B0-----:R-:W-:-:S05]  /*27840*/  @P2 IMAD.MOV.U32 R4, RZ, RZ, R67 ;  /* 0x000000ffff042224 */ /* 0x001fca00078e0043 */
[----:B------:R0:W3:Y:S04]  /*27850*/  @P2 LDG.E.U8 R54, desc[UR20][R4.64] ;  /* 0x0000001404362981 */ /* 0x0000e8000c1e1100 */
[----:B------:R1:W-:Y:S04]  /*27860*/  STL [R1+0x370], R3 ;  /* 0x0003700301007387 */ /* 0x0003e80000100800 */
[----:B------:R-:W5:Y:S01]  /*27870*/  LDL.LU R67, [R1+0x394] ;  /* 0x0003940001437983 */ /* 0x000f620000300800 */
[----:B0-----:R-:W-:Y:S01]  /*27880*/  IMAD R4, R10, UR55, RZ ;  /* 0x000000370a047c24 */ /* 0x001fe2000f8e02ff */
[----:B------:R-:W-:Y:S01]  /*27890*/  PRMT R27, RZ, 0x7610, R27 ;  /* 0x00007610ff1b7816 */ /* 0x000fe2000000001b */
[----:B------:R-:W0:Y:S01]  /*278a0*/  LDCU UR55, c[0x0][0x3b0] ;  /* 0x00007600ff3777ac */ /* 0x000e220008000800 */
[C---:B-1----:R-:W-:Y:S01]  /*278b0*/  SEL R3, R20.reuse, R73, !P3 ;  /* 0x0000004914037207 */ /* 0x042fe20005800000 */
[----:B----4-:R-:W-:Y:S01]  /*278c0*/  @P2 IMAD.MOV.U32 R5, RZ, RZ, R68 ;  /* 0x000000ffff052224 */ /* 0x010fe200078e0044 */
[----:B--2---:R-:W-:Y:S01]  /*278d0*/  SEL R10, R20, R71, !P3 ;  /* 0x00000047140a7207 */ /* 0x004fe20005800000 */
[----:B---3--:R-:W-:Y:S04]  /*278e0*/  STL [R1+0x1c9c], R54 ;  /* 0x001c9c3601007387 */ /* 0x008fe80000100800 */
[----:B------:R-:W2:Y:S04]  /*278f0*/  LDL.LU R73, [R1+0x38c] ;  /* 0x00038c0001497983 */ /* 0x000ea80000300800 */
[----:B------:R1:W-:Y:S04]  /*27900*/  STL [R1+0x368], R4 ;  /* 0x0003680401007387 */ /* 0x0003e80000100800 */
[----:B------:R-:W3:Y:S04]  /*27910*/  LDL R65, [R1+0x1404] ;  /* 0x0014040001417983 */ /* 0x000ee80000100800 */
[----:B------:R-:W4:Y:S01]  /*27920*/  LDL R71, [R1+0x1408] ;  /* 0x0014080001477983 */ /* 0x000f220000100800 */
[----:B-1----:R-:W-:-:S05]  /*27930*/  @P2 IMAD.MOV.U32 R4, RZ, RZ, R69 ;  /* 0x000000ffff042224 */ /* 0x002fca00078e0045 */
[----:B------:R1:W2:Y:S02]  /*27940*/  @P2 LDG.E.U8 R53, desc[UR20][R4.64] ;  /* 0x0000001404352981 */ /* 0x0002a4000c1e1100 */
[----:B-1----:R-:W-:Y:S02]  /*27950*/  @P2 IMAD.MOV.U32 R4, RZ, RZ, R14 ;  /* 0x000000ffff042224 */ /* 0x002fe400078e000e */
[----:B------:R-:W-:-:S05]  /*27960*/  @P2 IMAD.MOV.U32 R5, RZ, RZ, R64 ;  /* 0x000000ffff052224 */ /* 0x000fca00078e0040 */
[----:B------:R1:W4:Y:S01]  /*27970*/  @P2 LDG.E.U8 R52, desc[UR20][R4.64] ;  /* 0x0000001404342981 */ /* 0x000322000c1e1100 */
[----:B------:R-:W-:Y:S01]  /*27980*/  IMAD R3, R3, UR56, RZ ;  /* 0x0000003803037c24 */ /* 0x000fe2000f8e02ff */
[----:B------:R-:W-:Y:S01]  /*27990*/  PRMT R26, RZ, 0x7610, R26 ;  /* 0x00007610ff1a7816 */ /* 0x000fe2000000001a */
[----:B------:R-:W-:Y:S01]  /*279a0*/  IMAD R69, R10, UR57, RZ ;  /* 0x000000390a457c24 */ /* 0x000fe2000f8e02ff */
[----:B------:R-:W0:Y:S02]  /*279b0*/  LDCU UR56, c[0x0][0x3b0] ;  /* 0x00007600ff3877ac */ /* 0x000e240008000800 */
[----:B------:R1:W-:Y:S01]  /*279c0*/  STL [R1+0x378], R3 ;  /* 0x0003780301007387 */ /* 0x0003e20000100800 */
[C---:B------:R-:W-:Y:S01]  /*279d0*/  SEL R10, R20.reuse, R72, !P3 ;  /* 0x00000048140a7207 */ /* 0x040fe20005800000 */
[----:B------:R-:W0:Y:S02]  /*279e0*/  LDCU UR57, c[0x0][0x3b0] ;  /* 0x00007600ff3977ac */ /* 0x000e240008000800 */
[----:B------:R-:W5:Y:S01]  /*279f0*/  LDL.LU R66, [R1+0x39c] ;  /* 0x00039c0001427983 */ /* 0x000f620000300800 */
[----:B-1----:R-:W-:Y:S01]  /*27a00*/  SEL R3, R20, R70, !P3 ;  /* 0x0000004614037207 */ /* 0x002fe20005800000 */
[----:B------:R-:W-:Y:S01]  /*27a10*/  IMAD R4, R10, UR59, RZ ;  /* 0x0000003b0a047c24 */ /* 0x000fe2000f8e02ff */
[----:B------:R-:W-:Y:S01]  /*27a20*/  PRMT R25, RZ, 0x7610, R25 ;  /* 0x00007610ff197816 */ /* 0x000fe20000000019 */
[----:B------:R-:W1:Y:S02]  /*27a30*/  LDCU UR59, c[0x0][0x3b0] ;  /* 0x00007600ff3b77ac */ /* 0x000e640008000800 */
[----:B------:R-:W-:Y:S01]  /*27a40*/  IMAD R3, R3, UR58, RZ ;  /* 0x0000003a03037c24 */ /* 0x000fe2000f8e02ff */
[----:B------:R-:W-:Y:S01]  /*27a50*/  PRMT R24, RZ, 0x7610, R24 ;  /* 0x00007610ff187816 */ /* 0x000fe20000000018 */
[----:B------:R-:W0:Y:S01]  /*27a60*/  LDCU UR58, c[0x0][0x3b0] ;  /* 0x00007600ff3a77ac */ /* 0x000e220008000800 */
[----:B---3--:R-:W-:Y:S01]  /*27a70*/  @P2 IMAD.MOV.U32 R5, RZ, RZ, R65 ;  /* 0x000000ffff052224 */ /* 0x008fe200078e0041 */
[----:B--2---:R-:W-:Y:S04]  /*27a80*/  STL [R1+0x1ca0], R53 ;  /* 0x001ca03501007387 */ /* 0x004fe80000100800 */
[----:B------:R-:W2:Y:S04]  /*27a90*/  LDL.LU R68, [R1+0x3a0] ;  /* 0x0003a00001447983 */ /* 0x000ea80000300800 */
[----:B------:R-:W3:Y:S04]  /*27aa0*/  LDL R70, [R1+0x1414] ;  /* 0x0014140001467983 */ /* 0x000ee80000100800 */
[----:B------:R-:W2:Y:S04]  /*27ab0*/  LDL R72, [R1+0x1418] ;  /* 0x0014180001487983 */ /* 0x000ea80000100800 */
[----:B------:R5:W-:Y:S04]  /*27ac0*/  STL [R1+0x384], R3 ;  /* 0x0003840301007387 */ /* 0x000be80000100800 */
[----:B------:R-:W2:Y:S04]  /*27ad0*/  LDL.LU R14, [R1+0x3b0] ;  /* 0x0003b000010e7983 */ /* 0x000ea80000300800 */
[----:B----4-:R-:W-:Y:S04]  /*27ae0*/  STL [R1+0x1ca4], R52 ;  /* 0x001ca43401007387 */ /* 0x010fe80000100800 */
[----:B------:R-:W4:Y:S04]  /*27af0*/  LDL.LU R63, [R1+0x3ac] ;  /* 0x0003ac00013f7983 */ /* 0x000f280000300800 */
[----:B------:R0:W-:Y:S01]  /*27b00*/  STL [R1+0x380], R4 ;  /* 0x0003800401007387 */ /* 0x0001e20000100800 */
[----:B------:R-:W-:-:S02]  /*27b10*/  SEL R10, R20, R73, !P3 ;  /* 0x00000049140a7207 */ /* 0x000fc40005800000 */
[----:B-----5:R-:W-:Y:S01]  /*27b20*/  SEL R3, R20, R67, !P3 ;  /* 0x0000004314037207 */ /* 0x020fe20005800000 */
[----:B------:R-:W5:Y:S04]  /*27b30*/  LDL R64, [R1+0x1424] ;  /* 0x0014240001407983 */ /* 0x000f680000100800 */
[----:B------:R-:W4:Y:S01]  /*27b40*/  LDL R67, [R1+0x1428] ;  /* 0x0014280001437983 */ /* 0x000f220000100800 */
[----:B0-----:R-:W-:-:S03]  /*27b50*/  @P2 IMAD.MOV.U32 R4, RZ, RZ, R71 ;  /* 0x000000ffff042224 */ /* 0x001fc600078e0047 */
[----:B------:R-:W4:Y:S04]  /*27b60*/  LDL.LU R71, [R1+0x3bc] ;  /* 0x0003bc0001477983 */ /* 0x000f280000300800 */
[----:B------:R0:W4:Y:S02]  /*27b70*/  @P2 LDG.E.U8 R51, desc[UR20][R4.64] ;  /* 0x0000001404332981 */ /* 0x000124000c1e1100 */
[----:B0-----:R-:W-:Y:S01]  /*27b80*/  IMAD R4, R10, UR61, RZ ;  /* 0x0000003d0a047c24 */ /* 0x001fe2000f8e02ff */
[----:B------:R-:W-:Y:S01]  /*27b90*/  PRMT R23, RZ, 0x7610, R23 ;  /* 0x00007610ff177816 */ /* 0x000fe20000000017 */
[----:B------:R-:W-:Y:S01]  /*27ba0*/  IMAD R73, R3, UR60, RZ ;  /* 0x0000003c03497c24 */ /* 0x000fe2000f8e02ff */
[C---:B------:R-:W-:Y:S01]  /*27bb0*/  SEL R3, R20.reuse, R66, !P3 ;  /* 0x0000004214037207 */ /* 0x040fe20005800000 */
[----:B------:R-:W0:Y:S01]  /*27bc0*/  LDCU UR60, c[0x0][0x3b0] ;  /* 0x00007600ff3c77ac */ /* 0x000e220008000800 */
[----:B---3--:R-:W-:Y:S01]  /*27bd0*/  @P2 IMAD.MOV.U32 R5, RZ, RZ, R70 ;  /* 0x000000ffff052224 */ /* 0x008fe200078e0046 */
[----:B--2---:R-:W-:Y:S01]  /*27be0*/  SEL R10, R20, R68, !P3 ;  /* 0x00000044140a7207 */ /* 0x004fe20005800000 */
[----:B----4-:R-:W-:Y:S01]  /*27bf0*/  STL [R1+0x1ca8], R51 ;  /* 0x001ca83301007387 */ /* 0x010fe20000100800 */
[----:B------:R-:W2:Y:S03]  /*27c00*/  LDCU UR61, c[0x0][0x3b0] ;  /* 0x00007600ff3d77ac */ /* 0x000ea60008000800 */
[----:B------:R-:W3:Y:S04]  /*27c10*/  LDL.LU R65, [R1+0x3e0] ;  /* 0x0003e00001417983 */ /* 0x000ee80000300800 */
[----:B------:R4:W-:Y:S04]  /*27c20*/  STL [R1+0x38c], R4 ;  /* 0x00038c0401007387 */ /* 0x0009e80000100800 */
[----:B------:R-:W2:Y:S04]  /*27c30*/  LDL R66, [R1+0x1434] ;  /* 0x0014340001427983 */ /* 0x000ea80000100800 */
[----:B------:R-:W3:Y:S01]  /*27c40*/  LDL R68, [R1+0x1438] ;  /* 0x0014380001447983 */ /* 0x000ee20000100800 */
[----:B----4-:R-:W-:-:S05]  /*27c50*/  @P2 IMAD.MOV.U32 R4, RZ, RZ, R72 ;  /* 0x000000ffff042224 */ /* 0x010fca00078e0048 */
[----:B------:R4:W3:Y:S01]  /*27c60*/  @P2 LDG.E.U8 R50, desc[UR20][R4.64] ;  /* 0x0000001404322981 */ /* 0x0008e2000c1e1100 */
[----:B------:R-:W-:Y:S01]  /*27c70*/  IMAD R3, R3, UR62, RZ ;  /* 0x0000003e03037c24 */ /* 0x000fe2000f8e02ff */
[----:B------:R-:W0:Y:S04]  /*27c80*/  LDCU UR62, c[0x0][0x3b0] ;  /* 0x00007600ff3e77ac */ /* 0x000e280008000800 */
[----:B------:R1:W-:Y:S04]  /*27c90*/  STL [R1+0x3a0], R3 ;  /* 0x0003a00301007387 */ /* 0x0003e80000100800 */
[----:B------:R-:W3:Y:S01]  /*27ca0*/  LDL.LU R70, [R1+0x3b8] ;  /* 0x0003b80001467983 */ /* 0x000ee20000300800 */
[----:B----4-:R-:W-:-:S02]  /*27cb0*/  @P2 IMAD.MOV.U32 R4, RZ, RZ, R67 ;  /* 0x000000ffff042224 */ /* 0x010fc400078e0043 */
[----:B-----5:R-:W-:Y:S01]  /*27cc0*/  @P2 IMAD.MOV.U32 R5, RZ, RZ, R64 ;  /* 0x000000ffff052224 */ /* 0x020fe200078e0040 */
[----:B-1----:R-:W-:-:S04]  /*27cd0*/  SEL R3, R20, R14, !P3 ;  /* 0x0000000e14037207 */ /* 0x002fc80005800000 */
[----:B------:R2:W4:Y:S02]  /*27ce0*/  @P2 LDG.E.U8 R49, desc[UR20][R4.64] ;  /* 0x0000001404312981 */ /* 0x000524000c1e1100 */
[----:B--2---:R-:W-:Y:S02]  /*27cf0*/  @P2 IMAD.MOV.U32 R5, RZ, RZ, R66 ;  /* 0x000000ffff052224 */ /* 0x004fe400078e0042 */
[----:B---3--:R-:W-:Y:S04]  /*27d00*/  STL [R1+0x1cac], R50 ;  /* 0x001cac3201007387 */ /* 0x008fe80000100800 */
[----:B------:R-:W2:Y:S04]  /*27d10*/  LDL.LU R14, [R1+0x3c8] ;  /* 0x0003c800010e7983 */ /* 0x000ea80000300800 */
[----:B------:R-:W3:Y:S04]  /*27d20*/  LDL R59, [R1+0x1444] ;  /* 0x00144400013b7983 */ /* 0x000ee80000100800 */
[----:B------:R-:W5:Y:S01]  /*27d30*/  LDL R60, [R1+0x1448] ;  /* 0x00144800013c7983 */ /* 0x000f620000100800 */
[----:B------:R-:W-:-:S05]  /*27d40*/  @P2 IMAD.MOV.U32 R4, RZ, RZ, R68 ;  /* 0x000000ffff042224 */ /* 0x000fca00078e0044 */
[----:B------:R3:W2:Y:S01]  /*27d50*/  @P2 LDG.E.U8 R48, desc[UR20][R4.64] ;  /* 0x0000001404302981 */ /* 0x0006a2000c1e1100 */
[----:B------:R-:W-:Y:S01]  /*27d60*/  IMAD R3, R3, UR64, RZ ;  /* 0x0000004003037c24 */ /* 0x000fe2000f8e02ff */
[----:B------:R-:W1:Y:S01]  /*27d70*/  LDCU UR64, c[0x0][0x3b0] ;  /* 0x00007600ff4077ac */ /* 0x000e620008000800 */
[----:B------:R-:W-:Y:S01]  /*27d80*/  IMAD R72, R10, UR63, RZ ;  /* 0x0000003f0a487c24 */ /* 0x000fe2000f8e02ff */
[C---:B------:R-:W-:Y:S02]  /*27d90*/  SEL R10, R20.reuse, R63, !P3 ;  /* 0x0000003f140a7207 */ /* 0x040fe40005800000 */
[----:B------:R0:W-:Y:S01]  /*27da0*/  STL [R1+0x3b0], R3 ;  /* 0x0003b00301007387 */ /* 0x0001e20000100800 */
[----:B------:R-:W1:Y:S03]  /*27db0*/  LDCU UR63, c[0x0][0x3b0] ;  /* 0x00007600ff3f77ac */ /* 0x000e660008000800 */
[----:B------:R-:W2:Y:S01]  /*27dc0*/  LDL.LU R61, [R1+0x3c4] ;  /* 0x0003c400013d7983 */ /* 0x000ea20000300800 */
[----:B0-----:R-:W-:-:S03]  /*27dd0*/  SEL R3, R20, R71, !P3 ;  /* 0x0000004714037207 */ /* 0x001fc60005800000 */
[----:B----4-:R-:W-:Y:S01]  /*27de0*/  STL [R1+0x1cb0], R49 ;  /* 0x001cb03101007387 */ /* 0x010fe20000100800 */
[----:B------:R-:W-:Y:S01]  /*27df0*/  IMAD R71, R10, UR65, RZ ;  /* 0x000000410a477c24 */ /* 0x000fe2000f8e02ff */
[C---:B------:R-:W-:Y:S01]  /*27e00*/  SEL R10, R20.reuse, R65, !P3 ;  /* 0x00000041140a7207 */ /* 0x040fe20005800000 */
[----:B------:R-:W0:Y:S01]  /*27e10*/  LDCU UR65, c[0x0][0x3b0] ;  /* 0x00007600ff4177ac */ /* 0x000e220008000800 */
[----:B------:R-:W-:Y:S01]  /*27e20*/  IMAD R3, R3, UR66, RZ ;  /* 0x0000004203037c24 */ /* 0x000fe2000f8e02ff */
[----:B------:R-:W4:Y:S01]  /*27e30*/  LDL.LU R67, [R1+0x3d4] ;  /* 0x0003d40001437983 */ /* 0x000f220000300800 */
[----:B------:R-:W-:Y:S01]  /*27e40*/  PRMT R22, RZ, 0x7610, R22 ;  /* 0x00007610ff167816 */ /* 0x000fe20000000016 */
[----:B------:R-:W0:Y:S02]  /*27e50*/  LDCU UR66, c[0x0][0x3b0] ;  /* 0x00007600ff4277ac */ /* 0x000e240008000800 */
[----:B------:R-:W4:Y:S04]  /*27e60*/  LDL R63, [R1+0x1454] ;  /* 0x00145400013f7983 */ /* 0x000f280000100800 */
[----:B------:R-:W4:Y:S04]  /*27e70*/  LDL R64, [R1+0x1458] ;  /* 0x0014580001407983 */ /* 0x000f280000100800 */
[----:B------:R0:W-:Y:S04]  /*27e80*/  STL [R1+0x3bc], R3 ;  /* 0x0003bc0301007387 */ /* 0x0001e80000100800 */
[----:B------:R-:W4:Y:S01]  /*27e90*/  LDL.LU R66, [R1+0x3d0] ;  /* 0x0003d00001427983 */ /* 0x000f220000300800 */
[----:B0-----:R-:W-:Y:S01]  /*27ea0*/  SEL R3, R20, R70, !P3 ;  /* 0x0000004614037207 */ /* 0x001fe20005800000 */
[----:B------:R-:W-:Y:S01]  /*27eb0*/  IMAD R70, R10, UR67, RZ ;  /* 0x000000430a467c24 */ /* 0x000fe2000f8e02ff */
[----:B------:R-:W0:Y:S01]  /*27ec0*/  LDCU UR67, c[0x0][0x3b0] ;  /* 0x00007600ff4377ac */ /* 0x000e220008000800 */
[----:B---3--:R-:W-:-:S02]  /*27ed0*/  @P2 IMAD.MOV.U32 R5, RZ, RZ, R59 ;  /* 0x000000ffff052224 */ /* 0x008fc400078e003b */
[----:B-----5:R-:W-:-:S05]  /*27ee0*/  @P2 IMAD.MOV.U32 R4, RZ, RZ, R60 ;  /* 0x000000ffff042224 */ /* 0x020fca00078e003c */
[----:B------:R3:W5:Y:S01]  /*27ef0*/  @P2 LDG.E.U8 R47, desc[UR20][R4.64] ;  /* 0x00000014042f2981 */ /* 0x000762000c1e1100 */
[----:B--2---:R-:W-:-:S03]  /*27f00*/  SEL R10, R20, R14, !P3 ;  /* 0x0000000e140a7207 */ /* 0x004fc60005800000 */
[----:B------:R-:W-:Y:S04]  /*27f10*/  STL [R1+0x1cb4], R48 ;  /* 0x001cb43001007387 */ /* 0x000fe80000100800 */
[----:B------:R-:W2:Y:S04]  /*27f20*/  LDL.LU R65, [R1+0x3cc] ;  /* 0x0003cc0001417983 */ /* 0x000ea80000300800 */
[----:B------:R-:W2:Y:S04]  /*27f30*/  LDL R56, [R1+0x1464] ;  /* 0x0014640001387983 */ /* 0x000ea80000100800 */
[----:B------:R-:W2:Y:S01]  /*27f40*/  LDL R14, [R1+0x1468] ;  /* 0x00146800010e7983 */ /* 0x000ea20000100800 */
[----:B---3--:R-:W-:Y:S01]  /*27f50*/  IMAD R4, R10, UR69, RZ ;  /* 0x000000450a047c24 */ /* 0x008fe2000f8e02ff */
[----:B------:R-:W-:Y:S01]  /*27f60*/  PRMT R21, RZ, 0x7610, R21 ;  /* 0x00007610ff157816 */ /* 0x000fe20000000015 */
[----:B------:R-:W-:Y:S01]  /*27f70*/  IMAD R68, R3, UR68, RZ ;  /* 0x0000004403447c24 */ /* 0x000fe2000f8e02ff */
[----:B------:R-:W3:Y:S01]  /*27f80*/  LDL.LU R60, [R1+0x4c] ;  /* 0x00004c00013c7983 */ /* 0x000ee20000300800 */
[----:B----4-:R-:W-:Y:S01]  /*27f90*/  @P2 IMAD.MOV.U32 R5, RZ, RZ, R63 ;  /* 0x000000ffff052224 */ /* 0x010fe200078e003f */
[C---:B------:R-:W-:Y:S01]  /*27fa0*/  SEL R3, R20.reuse, R61, !P3 ;  /* 0x0000003d14037207 */ /* 0x040fe20005800000 */
[----:B------:R-:W4:Y:S01]  /*27fb0*/  LDCU UR68, c[0x0][0x3b0] ;  /* 0x00007600ff4477ac */ /* 0x000f220008000800 */
[----:B------:R-:W-:-:S02]  /*27fc0*/  SEL R10, R20, R67, !P3 ;  /* 0x00000043140a7207 */ /* 0x000fc40005800000 */
[----:B------:R-:W-:Y:S01]  /*27fd0*/  PRMT R19, RZ, 0x7610, R19 ;  /* 0x00007610ff137816 */ /* 0x000fe20000000013 */
[----:B------:R-:W0:Y:S01]  /*27fe0*/  LDCU UR69, c[0x0][0x3b0] ;  /* 0x00007600ff4577ac */ /* 0x000e220008000800 */
[----:B-----5:R-:W-:Y:S04]  /*27ff0*/  STL [R1+0x1cb8], R47 ;  /* 0x001cb82f01007387 */ /* 0x020fe80000100800 */
[----:B------:R-:W5:Y:S04]  /*28000*/  LDL.LU R59, [R1+0x3dc] ;  /* 0x0003dc00013b7983 */ /* 0x000f680000300800 */
[----:B------:R0:W-:Y:S04]  /*28010*/  STL [R1+0x3c4], R4 ;  /* 0x0003c40401007387 */ /* 0x0001e80000100800 */
[----:B------:R-:W3:Y:S04]  /*28020*/  LDL R57, [R1+0x1474] ;  /* 0x0014740001397983 */ /* 0x000ee80000100800 */
[----:B------:R-:W4:Y:S01]  /*28030*/  LDL R61, [R1+0x1478] ;  /* 0x00147800013d7983 */ /* 0x000f220000100800 */
[----:B0-----:R-:W-:-:S02]  /*28040*/  @P2 IMAD.MOV.U32 R4, RZ, RZ, R64 ;  /* 0x000000ffff042224 */ /* 0x001fc400078e0040 */
[----:B------:R-:W-:Y:S01]  /*28050*/  IMAD R67, R3, UR70, RZ ;  /* 0x0000004603437c24 */ /* 0x000fe2000f8e02ff */
[----:B------:R-:W4:Y:S04]  /*28060*/  LDL.LU R63, [R1+0x3d8] ;  /* 0x0003d800013f7983 */ /* 0x000f280000300800 */
[----:B------:R2:W4:Y:S01]  /*28070*/  @P2 LDG.E.U8 R46, desc[UR20][R4.64] ;  /* 0x00000014042e2981 */ /* 0x000522000c1e1100 */
[----:B------:R-:W-:Y:S01]  /*28080*/  SEL R3, R20, R66, !P3 ;  /* 0x0000004214037207 */ /* 0x000fe20005800000 */
[----:B------:R-:W0:Y:S01]  /*28090*/  LDCU UR70, c[0x0][0x3b0] ;  /* 0x00007600ff4677ac */ /* 0x000e220008000800 */
[----:B--2---:R-:W-:Y:S02]  /*280a0*/  @P2 IMAD.MOV.U32 R4, RZ, RZ, R14 ;  /* 0x000000ffff042224 */ /* 0x004fe400078e000e */
[----:B------:R-:W-:-:S05]  /*280b0*/  @P2 IMAD.MOV.U32 R5, RZ, RZ, R56 ;  /* 0x000000ffff052224 */ /* 0x000fca00078e0038 */
[----:B------:R2:W5:Y:S01]  /*280c0*/  @P2 LDG.E.U8 R45, desc[UR20][R4.64] ;  /* 0x00000014042d2981 */ /* 0x000562000c1e1100 */
[----:B------:R-:W-:Y:S01]  /*280d0*/  IMAD R66, R10, UR71, RZ ;  /* 0x000000470a427c24 */ /* 0x000fe2000f8e02ff */
[----:B------:R-:W-:Y:S01]  /*280e0*/  SEL R10, R20, R65, !P3 ;  /* 0x00000041140a7207 */ /* 0x000fe20005800000 */
[----:B------:R-:W-:Y:S01]  /*280f0*/  IMAD R3, R3, UR72, RZ ;  /* 0x0000004803037c24 */ /* 0x000fe2000f8e02ff */
[----:B------:R-:W-:Y:S01]  /*28100*/  PRMT R18, RZ, 0x7610, R18 ;  /* 0x00007610ff127816 */ /* 0x000fe20000000012 */
[----:B------:R-:W0:Y:S01]  /*28110*/  LDCU UR71, c[0x0][0x3b0] ;  /* 0x00007600ff4777ac */ /* 0x000e220008000800 */
[----:B------:R-:W-:Y:S01]  /*28120*/  PRMT R17, RZ, 0x7610, R17 ;  /* 0x00007610ff117816 */ /* 0x000fe20000000011 */
[----:B------:R-:W0:Y:S01]  /*28130*/  LDCU UR72, c[0x0][0x3b0] ;  /* 0x00007600ff4877ac */ /* 0x000e220008000800 */
[----:B--2---:R-:W-:Y:S01]  /*28140*/  IMAD R4, R10, UR73, RZ ;  /* 0x000000490a047c24 */ /* 0x004fe2000f8e02ff */
[----:B------:R-:W2:Y:S01]  /*28150*/  LDCU UR73, c[0x0][0x3b0] ;  /* 0x00007600ff4977ac */ /* 0x000ea20008000800 */
[----:B---3--:R-:W-:Y:S01]  /*28160*/  @P2 IMAD.MOV.U32 R5, RZ, RZ, R57 ;  /* 0x000000ffff052224 */ /* 0x008fe200078e0039 */
[----:B----4-:R-:W-:Y:S04]  /*28170*/  STL [R1+0x1cbc], R46 ;  /* 0x001cbc2e01007387 */ /* 0x010fe80000100800 */
[----:B------:R-:W3:Y:S04]  /*28180*/  LDL.LU R64, [R1+0x3ec] ;  /* 0x0003ec0001407983 */ /* 0x000ee80000300800 */
[----:B------:R-:W4:Y:S04]  /*28190*/  LDL R58, [R1+0x1484] ;  /* 0x00148400013a7983 */ /* 0x000f280000100800 */
[----:B------:R-:W2:Y:S04]  /*281a0*/  LDL R65, [R1+0x1488] ;  /* 0x0014880001417983 */ /* 0x000ea80000100800 */
[----:B------:R0:W-:Y:S04]  /*281b0*/  STL [R1+0x3e0], R3 ;  /* 0x0003e00301007387 */ /* 0x0001e80000100800 */
[----:B------:R-:W2:Y:S04]  /*281c0*/  LDL.LU R14, [R1+0x3e8] ;  /* 0x0003e800010e7983 */ /* 0x000ea80000300800 */
[----:B-----5:R-:W-:Y:S01]  /*281d0*/  STL [R1+0x1cc0], R45 ;  /* 0x001cc02d01007387 */ /* 0x020fe20000100800 */
[----:B0-----:R-:W-:-:S03]  /*281e0*/  SEL R3, R20, R60, !P3 ;  /* 0x0000003c14037207 */ /* 0x001fc60005800000 */
[----:B------:R-:W5:Y:S04]  /*281f0*/  LDL.LU R60, [R1+0x3f0] ;  /* 0x0003f000013c7983 */ /* 0x000f680000300800 */
[----:B------:R0:W-:Y:S01]  /*28200*/  STL [R1+0x3cc], R4 ;  /* 0x0003cc0401007387 */ /* 0x0001e20000100800 */
[----:B------:R-:W-:Y:S01]  /*28210*/  SEL R10, R20, R59, !P3 ;  /* 0x0000003b140a7207 */ /* 0x000fe20005800000 */
[----:B------:R-:W-:Y:S01]  /*28220*/  IMAD R3, R3, UR74, RZ ;  /* 0x0000004a03037c24 */ /* 0x000fe2000f8e02ff */
[----:B------:R-:W1:Y:S01]  /*28230*/  LDCU UR74, c[0x0][0x3b0] ;  /* 0x00007600ff4a77ac */ /* 0x000e620008000800 */
[----:B------:R-:W2:Y:S04]  /*28240*/  LDL R56, [R1+0x1494] ;  /* 0x0014940001387983 */ /* 0x000ea80000100800 */
[----:B------:R-:W2:Y:S01]  /*28250*/  LDL R59, [R1+0x1498] ;  /* 0x00149800013b7983 */ /* 0x000ea20000100800 */
[----:B0-----:R-:W-:-:S05]  /*28260*/  @P2 IMAD.MOV.U32 R4, RZ, RZ, R61 ;  /* 0x000000ffff042224 */ /* 0x001fca00078e003d */
[----:B------:R0:W2:Y:S04]  /*28270*/  @P2 LDG.E.U8 R44, desc[UR20][R4.64] ;  /* 0x00000014042c2981 */ /* 0x0000a8000c1e1100 */
[----:B------:R1:W-:Y:S04]  /*28280*/  STL [R1+0x3dc], R3 ;  /* 0x0003dc0301007387 */ /* 0x0003e80000100800 */
[----:B------:R-:W3:Y:S01]  /*28290*/  LDL.LU R61, [R1+0x410] ;  /* 0x00041000013d7983 */ /* 0x000ee20000300800 */
[----:B0-----:R-:W-:Y:S01]  /*282a0*/  IMAD R4, R10, UR75, RZ ;  /* 0x0000004b0a047c24 */ /* 0x001fe2000f8e02ff */
[----:B------:R-:W0:Y:S01]  /*282b0*/  LDCU UR75, c[0x0][0x3b0] ;  /* 0x00007600ff4b77ac */ /* 0x000e220008000800 */
[C---:B-1----:R-:W-:Y:S01]  /*282c0*/  SEL R3, R20.reuse, R63, !P3 ;  /* 0x0000003f14037207 */ /* 0x042fe20005800000 */
[----:B----4-:R-:W-:Y:S01]  /*282d0*/  @P2 IMAD.MOV.U32 R5, RZ, RZ, R58 ;  /* 0x000000ffff052224 */ /* 0x010fe200078e003a */
[----:B--2---:R-:W-:Y:S04]  /*282e0*/  STL [R1+0x1cc4], R44 ;  /* 0x001cc42c01007387 */ /* 0x004fe80000100800 */
[----:B------:R-:W2:Y:S04]  /*282f0*/  LDL.LU R63, [R1+0x408] ;  /* 0x00040800013f7983 */ /* 0x000ea80000300800 */
[----:B------:R1:W-:Y:S01]  /*28300*/  STL [R1+0x3d8], R4 ;  /* 0x0003d80401007387 */ /* 0x0003e20000100800 */
[----:B---3--:R-:W-:Y:S01]  /*28310*/  SEL R10, R20, R64, !P3 ;  /* 0x00000040140a7207 */ /* 0x008fe20005800000 */
[----:B------:R-:W-:Y:S01]  /*28320*/  IMAD R3, R3, UR76, RZ ;  /* 0x0000004c03037c24 */ /* 0x000fe2000f8e02ff */
[----:B------:R-:W-:Y:S01]  /*28330*/  PRMT R16, RZ, 0x7610, R16 ;  /* 0x00007610ff107816 */ /* 0x000fe20000000010 */
[----:B------:R-:W3:Y:S01]  /*28340*/  LDL R57, [R1+0x14a4] ;  /* 0x0014a40001397983 */ /* 0x000ee20000100800 */
[----:B------:R-:W-:Y:S01]  /*28350*/  PRMT R15, RZ, 0x7610, R15 ;  /* 0x00007610ff0f7816 */ /* 0x000fe2000000000f */
[----:B------:R-:W4:Y:S02]  /*28360*/  LDCU UR76, c[0x0][0x3b0] ;  /* 0x00007600ff4c77ac */ /* 0x000f240008000800 */
[----:B------:R-:W2:Y:S01]  /*28370*/  LDL R64, [R1+0x14a8] ;  /* 0x0014a80001407983 */ /* 0x000ea20000100800 */
[----:B-1----:R-:W-:-:S05]  /*28380*/  @P2 IMAD.MOV.U32 R4, RZ, RZ, R65 ;  /* 0x000000ffff042224 */ /* 0x002fca00078e0041 */
[----:B------:R1:W2:Y:S04]  /*28390*/  @P2 LDG.E.U8 R43, desc[UR20][R4.64] ;  /* 0x00000014042b2981 */ /* 0x0002a8000c1e1100 */
[----:B------:R0:W-:Y:S04]  /*283a0*/  STL [R1+0x3ec], R3 ;  /* 0x0003ec0301007387 */ /* 0x0001e80000100800 */
[----:B------:R-:W3:Y:S01]  /*283b0*/  LDL.LU R65, [R1+0x404] ;  /* 0x0004040001417983 */ /* 0x000ee20000300800 */
[----:B-1----:R-:W-:Y:S01]  /*283c0*/  IMAD R4, R10, UR7, RZ ;  /* 0x000000070a047c24 */ /* 0x002fe2000f8e02ff */
[C---:B0-----:R-:W-:Y:S01]  /*283d0*/  SEL R3, R20.reuse, R14, !P3 ;  /* 0x0000000e14037207 */ /* 0x041fe20005800000 */
[----:B------:R-:W-:Y:S01]  /*283e0*/  @P2 IMAD.MOV.U32 R5, RZ, RZ, R56 ;  /* 0x000000ffff052224 */ /* 0x000fe200078e0038 */
[----:B--2---:R-:W-:Y:S01]  /*283f0*/  STL [R1+0x1cc8], R43 ;  /* 0x001cc82b01007387 */ /* 0x004fe20000100800 */
[----:B-----5:R-:W-:Y:S01]  /*28400*/  SEL R10, R20, R60, !P3 ;  /* 0x0000003c140a7207 */ /* 0x020fe20005800000 */
[----:B------:R-:W0:Y:S02]  /*28410*/  LDCU UR7, c[0x0][0x3b0] ;  /* 0x00007600ff0777ac */ /* 0x000e240008000800 */
[----:B------:R-:W2:Y:S04]  /*28420*/  LDL.LU R14, [R1+0x40c] ;  /* 0x00040c00010e7983 */ /* 0x000ea80000300800 */
[----:B------:R1:W-:Y:S01]  /*28430*/  STL [R1+0x3e8], R4 ;  /* 0x0003e80401007387 */ /* 0x0003e20000100800 */
[----:B------:R-:W-:Y:S01]  /*28440*/  IMAD R3, R3, UR16, RZ ;  /* 0x0000001003037c24 */ /* 0x000fe2000f8e02ff */
[----:B------:R-:W5:Y:S02]  /*28450*/  LDCU UR16, c[0x0][0x3b0] ;  /* 0x00007600ff1077ac */ /* 0x000f640008000800 */
[----:B------:R-:W2:Y:S04]  /*28460*/  LDL R58, [R1+0x14b4] ;  /* 0x0014b400013a7983 */ /* 0x000ea80000100800 */
[----:B------:R-:W2:Y:S01]  /*28470*/  LDL R60, [R1+0x14b8] ;  /* 0x0014b800013c7983 */ /* 0x000ea20000100800 */
[----:B-1----:R-:W-:-:S05]  /*28480*/  @P2 IMAD.MOV.U32 R4, RZ, RZ, R59 ;  /* 0x000000ffff042224 */ /* 0x002fca00078e003b */
[----:B------:R1:W2:Y:S04]  /*28490*/  @P2 LDG.E.U8 R42, desc[UR20][R4.64] ;  /* 0x00000014042a2981 */ /* 0x0002a8000c1e1100 */
[----:B------:R0:W-:Y:S04]  /*284a0*/  STL [R1+0x3f4], R3 ;  /* 0x0003f40301007387 */ /* 0x0001e80000100800 */
[----:B------:R-:W4:Y:S01]  /*284b0*/  LDL.LU R59, [R1+0x418] ;  /* 0x00041800013b7983 */ /* 0x000f220000300800 */
[----:B-1----:R-:W-:Y:S01]  /*284c0*/  IMAD R4, R10, UR17, RZ ;  /* 0x000000110a047c24 */ /* 0x002fe2000f8e02ff */
[C---:B0-----:R-:W-:Y:S01]  /*284d0*/  SEL R3, R20.reuse, R61, !P3 ;  /* 0x0000003d14037207 */ /* 0x041fe20005800000 */
[----:B---3--:R-:W-:Y:S01]  /*284e0*/  @P2 IMAD.MOV.U32 R5, RZ, RZ, R57 ;  /* 0x000000ffff052224 */ /* 0x008fe200078e0039 */
[----:B--2---:R-:W-:Y:S01]  /*284f0*/  STL [R1+0x1ccc], R42 ;  /* 0x001ccc2a01007387 */ /* 0x004fe20000100800 */
[----:B------:R-:W-:Y:S01]  /*28500*/  SEL R10, R20, R63, !P3 ;  /* 0x0000003f140a7207 */ /* 0x000fe20005800000 */
[----:B------:R-:W0:Y:S02]  /*28510*/  LDCU UR17, c[0x0][0x3b0] ;  /* 0x00007600ff1177ac */ /* 0x000e240008000800 */
[----:B------:R-:W2:Y:S04]  /*28520*/  LDL.LU R61, [R1+0x42c] ;  /* 0x00042c00013d7983 */ /* 0x000ea80000300800 */
[----:B------:R1:W-:Y:S01]  /*28530*/  STL [R1+0x3f0], R4 ;  /* 0x0003f00401007387 */ /* 0x0003e20000100800 */
[----:B------:R-:W-:Y:S01]  /*28540*/  IMAD R3, R3, UR18, RZ ;  /* 0x0000001203037c24 */ /* 0x000fe2000f8e02ff */
[----:B------:R-:W3:Y:S02]  /*28550*/  LDCU UR18, c[0x0][0x3b0] ;  /* 0x00007600ff1277ac */ /* 0x000ee40008000800 */
[----:B------:R-:W2:Y:S04]  /*28560*/  LDL R56, [R1+0x14c4] ;  /* 0x0014c40001387983 */ /* 0x000ea80000100800 */
        /* <DEDUP_REMOVED lines=9> */
[----:B------:R-:W-:Y:S01]  /*28600*/  SEL R10, R20, R14, !P3 ;  /* 0x0000000e140a7207 */ /* 0x000fe20005800000 */
[----:B------:R-:W0:Y:S02]  /*28610*/  LDCU UR19, c[0x0][0x3b0] ;  /* 0x00007600ff1377ac */ /* 0x000e240008000800 */
[----:B------:R-:W2:Y:S04]  /*28620*/  LDL.LU R65, [R1+0x424] ;  /* 0x0004240001417983 */ /* 0x000ea80000300800 */
[----:B------:R1:W-:Y:S01]  /*28630*/  STL [R1+0x404], R4 ;  /* 0x0004040401007387 */ /* 0x0003e20000100800 */
[----:B------:R-:W-:Y:S01]  /*28640*/  IMAD R3, R3, UR28, RZ ;  /* 0x0000001c03037c24 */ /* 0x000fe2000f8e02ff */
[----:B------:R-:W0:Y:S02]  /*28650*/  LDCU UR28, c[0x0][0x3b0] ;  /* 0x00007600ff1c77ac */ /* 0x000e240008000800 */
[----:B------:R-:W2:Y:S04]  /*28660*/  LDL R57, [R1+0x14d4] ;  /* 0x0014d40001397983 */ /* 0x000ea80000100800 */
[----:B------:R-:W2:Y:S01]  /*28670*/  LDL R14, [R1+0x14d8] ;  /* 0x0014d800010e7983 */ /* 0x000ea20000100800 */
[----:B-1----:R-:W-:-:S05]  /*28680*/  @P2 IMAD.MOV.U32 R4, RZ, RZ, R60 ;  /* 0x000000ffff042224 */ /* 0x002fca00078e003c */
[----:B------:R1:W2:Y:S04]  /*28690*/  @P2 LDG.E.U8 R40, desc[UR20][R4.64] ;  /* 0x0000001404282981 */ /* 0x0002a8000c1e1100 */
[----:B------:R4:W-:Y:S04]  /*286a0*/  STL [R1+0x410], R3 ;  /* 0x0004100301007387 */ /* 0x0009e80000100800 */
[----:B------:R-:W3:Y:S01]  /*286b0*/  LDL.LU R60, [R1+0x41c] ;  /* 0x00041c00013c7983 */ /* 0x000ee20000300800 */
[----:B-1----:R-:W-:Y:S02]  /*286c0*/  IMAD R4, R10, UR29, RZ ;  /* 0x0000001d0a047c24 */ /* 0x002fe4000f8e02ff */
[----:B------:R-:W-:Y:S01]  /*286d0*/  @P2 IMAD.MOV.U32 R5, RZ, RZ, R56 ;  /* 0x000000ffff052224 */ /* 0x000fe200078e0038 */
[----:B--2---:R-:W-:Y:S01]  /*286e0*/  STL [R1+0x1cd4], R40 ;  /* 0x001cd42801007387 */ /* 0x004fe20000100800 */
[C---:B----4-:R-:W-:Y:S01]  /*286f0*/  SEL R3, R20.reuse, R59, !P3 ;  /* 0x0000003b14037207 */ /* 0x050fe20005800000 */
[----:B------:R-:W1:Y:S02]  /*28700*/  LDCU UR29, c[0x0][0x3b0] ;  /* 0x00007600ff1d77ac */ /* 0x000e640008000800 */
[----:B------:R-:W2:Y:S04]  /*28710*/  LDL.LU R58, [R1+0x428] ;  /* 0x00042800013a7983 */ /* 0x000ea80000300800 */
[----:B------:R4:W-:Y:S01]  /*28720*/  STL [R1+0x40c], R4 ;  /* 0x00040c0401007387 */ /* 0x0009e20000100800 */
[----:B------:R-:W-:Y:S01]  /*28730*/  SEL R10, R20, R61, !P3 ;  /* 0x0000003d140a7207 */ /* 0x000fe20005800000 */
[----:B------:R-:W-:Y:S01]  /*28740*/  IMAD R3, R3, UR30, RZ ;  /* 0x0000001e03037c24 */ /* 0x000fe2000f8e02ff */
[----:B------:R-:W0:Y:S01]  /*28750*/  LDCU UR30, c[0x0][0x3b0] ;  /* 0x00007600ff1e77ac */ /* 0x000e220008000800 */
[----:B------:R-:W2:Y:S04]  /*28760*/  LDL R59, [R1+0x14e4] ;  /* 0x0014e400013b7983 */ /* 0x000ea80000100800 */
[----:B------:R-:W2:Y:S01]  /*28770*/  LDL R61, [R1+0x14e8] ;  /* 0x0014e800013d7983 */ /* 0x000ea20000100800 */
[----:B----4-:R-:W-:-:S05]  /*28780*/  @P2 IMAD.MOV.U32 R4, RZ, RZ, R63 ;  /* 0x000000ffff042224 */ /* 0x010fca00078e003f */
[----:B------:R4:W2:Y:S04]  /*28790*/  @P2 LDG.E.U8 R39, desc[UR20][R4.64] ;  /* 0x0000001404272981 */ /* 0x0008a8000c1e1100 */
[----:B------:R3:W-:Y:S04]  /*287a0*/  STL [R1+0x418], R3 ;  /* 0x0004180301007387 */ /* 0x0007e80000100800 */
[----:B------:R-:W5:Y:S01]  /*287b0*/  LDL.LU R63, [R1+0x430] ;  /* 0x00043000013f7983 */ /* 0x000f620000300800 */
[----:B----4-:R-:W-:Y:S01]  /*287c0*/  IMAD R4, R10, UR31, RZ ;  /* 0x0000001f0a047c24 */ /* 0x010fe2000f8e02ff */
[C---:B---3--:R-:W-:Y:S01]  /*287d0*/  SEL R3, R20.reuse, R64, !P3 ;  /* 0x0000004014037207 */ /* 0x048fe20005800000 */
[----:B------:R-:W-:Y:S01]  /*287e0*/  @P2 IMAD.MOV.U32 R5, RZ, RZ, R57 ;  /* 0x000000ffff052224 */ /* 0x000fe200078e0039 */
[----:B--2---:R-:W-:Y:S01]  /*287f0*/  STL [R1+0x1cd8], R39 ;  /* 0x001cd82701007387 */ /* 0x004fe20000100800 */
[----:B------:R-:W-:Y:S01]  /*28800*/  SEL R10, R20, R65, !P3 ;  /* 0x00000041140a7207 */ /* 0x000fe20005800000 */
[----:B------:R-:W2:Y:S02]  /*28810*/  LDCU UR31, c[0x0][0x3b0] ;  /* 0x00007600ff1f77ac */ /* 0x000ea40008000800 */
        /* <DEDUP_REMOVED lines=27> */
[C---:B-----5:R-:W-:Y:S01]  /*289d0*/  SEL R3, R20.reuse, R63, !P3 ;  /* 0x0000003f14037207 */ /* 0x060fe20005800000 */
[----:B------:R-:W-:Y:S01]  /*289e0*/  @P2 IMAD.MOV.U32 R5, RZ, RZ, R56 ;  /* 0x000000ffff052224 */ /* 0x000fe200078e0038 */
[----:B--2---:R-:W-:Y:S01]  /*289f0*/  STL [R1+0x1ce0], R37 ;  /* 0x001ce02501007387 */ /* 0x004fe20000100800 */
[----:B---3--:R-:W-:Y:S01]  /*28a00*/  SEL R10, R20, R64, !P3 ;  /* 0x00000040140a7207 */ /* 0x008fe20005800000 */
[----:B------:R-:W2:Y:S02]  /*28a10*/  LDCU UR35, c[0x0][0x3b0] ;  /* 0x00007600ff2377ac */ /* 0x000ea40008000800 */
[----:B------:R-:W3:Y:S04]  /*28a20*/  LDL.LU R63, [R1+0x44c] ;  /* 0x00044c00013f7983 */ /* 0x000ee80000300800 */
[----:B------:R4:W-:Y:S01]  /*28a30*/  STL [R1+0x428], R4 ;  /* 0x0004280401007387 */ /* 0x0009e20000100800 */
[----:B------:R-:W-:Y:S01]  /*28a40*/  IMAD R3, R3, UR36, RZ ;  /* 0x0000002403037c24 */ /* 0x000fe2000f8e02ff */
[----:B------:R-:W5:Y:S02]  /*28a50*/  LDCU UR36, c[0x0][0x3b0] ;  /* 0x00007600ff2477ac */ /* 0x000f640008000800 */
        /* <DEDUP_REMOVED lines=31> */
[----:B------:R-:W4:Y:S02]  /*28c50*/  LDCU UR39, c[0x0][0x3b0] ;  /* 0x00007600ff2777ac */ /* 0x000f240008000800 */
        /* <DEDUP_REMOVED lines=18> */
[----:B---3--:R-:W-:-:S05]  /*28d80*/  @P2 IMAD.MOV.U32 R4, RZ, RZ, R60 ;  /* 0x000000ffff042224 */ /* 0x008fca00078e003c */
[----:B------:R3:W2:Y:S04]  /*28d90*/  @P2 LDG.E.U8 R33, desc[UR20][R4.64] ;  /* 0x0000001404212981 */ /* 0x0006a8000c1e1100 */
[----:B------:R5:W-:Y:S04]  /*28da0*/  STL [R1+0x470], R3 ;  /* 0x0004700301007387 */ /* 0x000be80000100800 */
[----:B------:R-:W4:Y:S01]  /*28db0*/  LDL.LU R60, [R1+0x638] ;  /* 0x00063800013c7983 */ /* 0x000f220000300800 */
[----:B---3--:R-:W-:Y:S02]  /*28dc0*/  IMAD R4, R10, UR42, RZ ;  /* 0x0000002a0a047c24 */ /* 0x008fe4000f8e02ff */
[----:B------:R-:W-:Y:S01]  /*28dd0*/  @P2 IMAD.MOV.U32 R5, RZ, RZ, R57 ;  /* 0x000000ffff052224 */ /* 0x000fe200078e0039 */
[----:B--2---:R-:W-:Y:S01]  /*28de0*/  STL [R1+0x1cf0], R33 ;  /* 0x001cf02101007387 */ /* 0x004fe20000100800 */
[C---:B-----5:R-:W-:Y:S01]  /*28df0*/  SEL R3, R20.reuse, R58, !P3 ;  /* 0x0000003a14037207 */ /* 0x060fe20005800000 */
[----:B------:R-:W2:Y:S02]  /*28e00*/  LDCU UR42, c[0x0][0x3b0] ;  /* 0x00007600ff2a77ac */ /* 0x000ea40008000800 */
[----:B------:R-:W3:Y:S04]  /*28e10*/  LDL.LU R55, [R1+0x610] ;  /* 0x0006100001377983 */ /* 0x000ee80000300800 */
[----:B------:R5:W-:Y:S01]  /*28e20*/  STL [R1+0x46c], R4 ;  /* 0x00046c0401007387 */ /* 0x000be20000100800 */
[----:B------:R-:W-:Y:S01]  /*28e30*/  SEL R10, R20, R61, !P3 ;  /* 0x0000003d140a7207 */ /* 0x000fe20005800000 */
[----:B------:R-:W-:Y:S01]  /*28e40*/  IMAD R3, R3, UR43, RZ ;  /* 0x0000002b03037c24 */ /* 0x000fe2000f8e02ff */
[----:B------:R-:W0:Y:S01]  /*28e50*/  LDCU UR43, c[0x0][0x3b0] ;  /* 0x00007600ff2b77ac */ /* 0x000e220008000800 */
[----:B------:R-:W2:Y:S04]  /*28e60*/  LDL R58, [R1+0x1554] ;  /* 0x00155400013a7983 */ /* 0x000ea80000100800 */
[----:B------:R-:W2:Y:S01]  /*28e70*/  LDL R61, [R1+0x1558] ;  /* 0x00155800013d7983 */ /* 0x000ea20000100800 */
[----:B-----5:R-:W-:-:S05]  /*28e80*/  @P2 IMAD.MOV.U32 R4, RZ, RZ, R63 ;  /* 0x000000ffff042224 */ /* 0x020fca00078e003f */
[----:B------:R5:W2:Y:S04]  /*28e90*/  @P2 LDG.E.U8 R32, desc[UR20][R4.64] ;  /* 0x0000001404202981 */ /* 0x000aa8000c1e1100 */
[----:B------:R4:W-:Y:S04]  /*28ea0*/  STL [R1+0xcb4], R3 ;  /* 0x000cb40301007387 */ /* 0x0009e80000100800 */
[----:B------:R-:W3:Y:S01]  /*28eb0*/  LDL.LU R63, [R1+0x614] ;  /* 0x00061400013f7983 */ /* 0x000ee20000300800 */
[----:B-----5:R-:W-:Y:S01]  /*28ec0*/  IMAD R4, R10, UR44, RZ ;  /* 0x0000002c0a047c24 */ /* 0x020fe2000f8e02ff */
[C---:B----4-:R-:W-:Y:S01]  /*28ed0*/  SEL R3, R20.reuse, R64, !P3 ;  /* 0x0000004014037207 */ /* 0x050fe20005800000 */
[----:B------:R-:W-:Y:S01]  /*28ee0*/  @P2 IMAD.MOV.U32 R5, RZ, RZ, R59 ;  /* 0x000000ffff052224 */ /* 0x000fe200078e003b */
[----:B--2---:R-:W-:Y:S01]  /*28ef0*/  STL [R1+0x1cf4], R32 ;  /* 0x001cf42001007387 */ /* 0x004fe20000100800 */
[----:B------:R-:W-:Y:S01]  /*28f00*/  SEL R10, R20, R65, !P3 ;  /* 0x00000041140a7207 */ /* 0x000fe20005800000 */
[----:B------:R-:W2:Y:S02]  /*28f10*/  LDCU UR44, c[0x0][0x3b0] ;  /* 0x00007600ff2c77ac */ /* 0x000ea40008000800 */
[----:B------:R-:W4:Y:S04]  /*28f20*/  LDL.LU R64, [R1+0x618] ;  /* 0x0006180001407983 */ /* 0x000f280000300800 */
[----:B------:R5:W-:Y:S01]  /*28f30*/  STL [R1+0x478], R4 ;  /* 0x0004780401007387 */ /* 0x000be20000100800 */
[----:B------:R-:W-:Y:S01]  /*28f40*/  IMAD R3, R3, UR45, RZ ;  /* 0x0000002d03037c24 */ /* 0x000fe2000f8e02ff */
[----:B------:R-:W0:Y:S02]  /*28f50*/  LDCU UR45, c[0x0][0x3b0] ;  /* 0x00007600ff2d77ac */ /* 0x000e240008000800 */
[----:B------:R-:W2:Y:S04]  /*28f60*/  LDL R56, [R1+0x1564] ;  /* 0x0015640001387983 */ /* 0x000ea80000100800 */
[----:B------:R-:W2:Y:S01]  /*28f70*/  LDL R65, [R1+0x1568] ;  /* 0x0015680001417983 */ /* 0x000ea20000100800 */
[----:B-----5:R-:W-:-:S05]  /*28f80*/  @P2 IMAD.MOV.U32 R4, RZ, RZ, R14 ;  /* 0x000000ffff042224 */ /* 0x020fca00078e000e */
[----:B------:R5:W2:Y:S04]  /*28f90*/  @P2 LDG.E.U8 R31, desc[UR20][R4.64] ;  /* 0x00000014041f2981 */ /* 0x000aa8000c1e1100 */
[----:B------:R0:W-:Y:S04]  /*28fa0*/  STL [R1+0xcc4], R3 ;  /* 0x000cc40301007387 */ /* 0x0001e80000100800 */
[----:B------:R-:W3:Y:S01]  /*28fb0*/  LDL.LU R14, [R1+0x60c] ;  /* 0x00060c00010e7983 */ /* 0x000ee20000300800 */
[----:B-----5:R-:W-:Y:S02]  /*28fc0*/  IMAD R4, R10, UR46, RZ ;  /* 0x0000002e0a047c24 */ /* 0x020fe4000f8e02ff */
[----:B------:R-:W-:Y:S01]  /*28fd0*/  @P2 IMAD.MOV.U32 R5, RZ, RZ, R58 ;  /* 0x000000ffff052224 */ /* 0x000fe200078e003a */
[----:B--2---:R-:W-:Y:S01]  /*28fe0*/  STL [R1+0x1cf8], R31 ;  /* 0x001cf81f01007387 */ /* 0x004fe20000100800 */
[C---:B0-----:R-:W-:Y:S01]  /*28ff0*/  SEL R3, R20.reuse, R60, !P3 ;  /* 0x0000003c14037207 */ /* 0x041fe20005800000 */
[----:B------:R-:W0:Y:S02]  /*29000*/  LDCU UR46, c[0x0][0x3b0] ;  /* 0x00007600ff2e77ac */ /* 0x000e240008000800 */
[----:B------:R-:W2:Y:S04]  /*29010*/  LDL.LU R57, [R1+0x5e4] ;  /* 0x0005e40001397983 */ /* 0x000ea80000300800 */
[----:B------:R-:W5:Y:S04]  /*29020*/  LDL R59, [R1+0x1574] ;  /* 0x00157400013b7983 */ /* 0x000f680000100800 */
[----:B------:R0:W-:Y:S01]  /*29030*/  STL [R1+0xccc], R4 ;  /* 0x000ccc0401007387 */ /* 0x0001e20000100800 */
[----:B---3--:R-:W-:Y:S01]  /*29040*/  SEL R10, R20, R55, !P3 ;  /* 0x00000037140a7207 */ /* 0x008fe20005800000 */
[----:B------:R-:W-:Y:S01]  /*29050*/  IMAD R3, R3, UR47, RZ ;  /* 0x0000002f03037c24 */ /* 0x000fe2000f8e02ff */
[----:B------:R-:W3:Y:S01]  /*29060*/  LDCU UR47, c[0x0][0x3b0] ;  /* 0x00007600ff2f77ac */ /* 0x000ee20008000800 */
[----:B------:R-:W2:Y:S01]  /*29070*/  LDL R60, [R1+0x1578] ;  /* 0x00157800013c7983 */ /* 0x000ea20000100800 */
[----:B0-----:R-:W-:-:S05]  /*29080*/  @P2 IMAD.MOV.U32 R4, RZ, RZ, R61 ;  /* 0x000000ffff042224 */ /* 0x001fca00078e003d */
[----:B------:R0:W2:Y:S04]  /*29090*/  @P2 LDG.E.U8 R30, desc[UR20][R4.64] ;  /* 0x00000014041e2981 */ /* 0x0000a8000c1e1100 */
[----:B------:R1:W-:Y:S04]  /*290a0*/  STL [R1+0xcd4], R3 ;  /* 0x000cd40301007387 */ /* 0x0003e80000100800 */
[----:B------:R-:W3:Y:S01]  /*290b0*/  LDL.LU R61, [R1+0x5e8] ;  /* 0x0005e800013d7983 */ /* 0x000ee20000300800 */
[----:B0-----:R-:W-:Y:S01]  /*290c0*/  IMAD R4, R10, UR48, RZ ;  /* 0x000000300a047c24 */ /* 0x001fe2000f8e02ff */
[C---:B-1----:R-:W-:Y:S01]  /*290d0*/  SEL R3, R20.reuse, R63, !P3 ;  /* 0x0000003f14037207 */ /* 0x042fe20005800000 */
[----:B------:R-:W-:Y:S01]  /*290e0*/  @P2 IMAD.MOV.U32 R5, RZ, RZ, R56 ;  /* 0x000000ffff052224 */ /* 0x000fe200078e0038 */
[----:B--2---:R-:W-:Y:S01]  /*290f0*/  STL [R1+0x1cfc], R30 ;  /* 0x001cfc1e01007387 */ /* 0x004fe20000100800 */
[----:B----4-:R-:W-:Y:S01]  /*29100*/  SEL R10, R20, R64, !P3 ;  /* 0x00000040140a7207 */ /* 0x010fe20005800000 */
[----:B------:R-:W0:Y:S02]  /*29110*/  LDCU UR48, c[0x0][0x3b0] ;  /* 0x00007600ff3077ac */ /* 0x000e240008000800 */
[----:B------:R-:W2:Y:S04]  /*29120*/  LDL.LU R63, [R1+0x608] ;  /* 0x00060800013f7983 */ /* 0x000ea80000300800 */
[----:B------:R1:W-:Y:S01]  /*29130*/  STL [R1+0xcdc], R4 ;  /* 0x000cdc0401007387 */ /* 0x0003e20000100800 */
[----:B------:R-:W-:Y:S01]  /*29140*/  IMAD R3, R3, UR49, RZ ;  /* 0x0000003103037c24 */ /* 0x000fe2000f8e02ff */
[----:B------:R-:W4:Y:S02]  /*29150*/  LDCU UR49, c[0x0][0x3b0] ;  /* 0x00007600ff3177ac */ /* 0x000f240008000800 */
        /* <DEDUP_REMOVED lines=8> */
[----:B-----5:R-:W-:Y:S01]  /*291e0*/  @P2 IMAD.MOV.U32 R5, RZ, RZ, R59 ;  /* 0x000000ffff052224 */ /* 0x020fe200078e003b */
[----:B------:R-:W-:Y:S01]  /*291f0*/  SEL R10, R20, R57, !P3 ;  /* 0x00000039140a7207 */ /* 0x000fe20005800000 */
[----:B------:R-:W0:Y:S02]  /*29200*/  LDCU UR50, c[0x0][0x3b0] ;  /* 0x00007600ff3277ac */ /* 0x000e240008000800 */
[----:B------:R-:W-:Y:S01]  /*29210*/  IMAD R3, R3, UR51, RZ ;  /* 0x0000003303037c24 */ /* 0x000fe2000f8e02ff */
[----:B------:R-:W1:Y:S01]  /*29220*/  LDCU UR51, c[0x0][0x3b0] ;  /* 0x00007600ff3377ac */ /* 0x000e620008000800 */
[----:B--2---:R-:W-:Y:S04]  /*29230*/  STL [R1+0x1d00], R29 ;  /* 0x001d001d01007387 */ /* 0x004fe80000100800 */
[----:B------:R-:W2:Y:S04]  /*29240*/  LDL.LU R14, [R1+0x5d8] ;  /* 0x0005d800010e7983 */ /* 0x000ea80000300800 */
[----:B------:R5:W-:Y:S02]  /*29250*/  STL [R1+0xcec], R4 ;  /* 0x000cec0401007387 */ /* 0x000be40000100800 */
[----:B-----5:R-:W-:-:S05]  /*29260*/  @P2 IMAD.MOV.U32 R4, RZ, RZ, R60 ;  /* 0x000000ffff042224 */ /* 0x020fca00078e003c */
[----:B------:R5:W2:Y:S04]  /*29270*/  @P2 LDG.E.U8 R28, desc[UR20][R4.64] ;  /* 0x00000014041c2981 */ /* 0x000aa8000c1e1100 */
[----:B------:R3:W-:Y:S04]  /*29280*/  STL [R1+0xcf4], R3 ;  /* 0x000cf40301007387 */ /* 0x0007e80000100800 */
[----:B------:R-:W4:Y:S04]  /*29290*/  LDL R56, [R1+0x1594] ;  /* 0x0015940001387983 */ /* 0x000f280000100800 */
[----:B------:R-:W4:Y:S01]  /*292a0*/  LDL R57, [R1+0x1598] ;  /* 0x0015980001397983 */ /* 0x000f220000100800 */
[----:B-----5:R-:W-:-:S03]  /*292b0*/  IMAD R4, R10, UR52, RZ ;  /* 0x000000340a047c24 */ /* 0x020fc6000f8e02ff */
[----:B------:R-:W5:Y:S01]  /*292c0*/  LDL.LU R59, [R1+0x5dc] ;  /* 0x0005dc00013b7983 */ /* 0x000f620000300800 */
[----:B------:R-:W-:Y:S01]  /*292d0*/  @P2 IMAD.MOV.U32 R5, RZ, RZ, R58 ;  /* 0x000000ffff052224 */ /* 0x000fe200078e003a */
[C---:B---3--:R-:W-:Y:S01]  /*292e0*/  SEL R3, R20.reuse, R61, !P3 ;  /* 0x0000003d14037207 */ /* 0x048fe20005800000 */
[----:B------:R-:W3:Y:S01]  /*292f0*/  LDCU UR52, c[0x0][0x3b0] ;  /* 0x00007600ff3477ac */ /* 0x000ee20008000800 */
[----:B------:R-:W-:Y:S01]  /*29300*/  SEL R10, R20, R63, !P3 ;  /* 0x0000003f140a7207 */ /* 0x000fe20005800000 */
[----:B--2---:R-:W-:Y:S04]  /*29310*/  STL [R1+0x1d04], R28 ;  /* 0x001d041c01007387 */ /* 0x004fe80000100800 */
[----:B------:R2:W-:Y:S04]  /*29320*/  STL [R1+0xcfc], R4 ;  /* 0x000cfc0401007387 */ /* 0x0005e80000100800 */
[----:B------:R-:W3:Y:S04]  /*29330*/  LDL.LU R60, [R1+0x5d4] ;  /* 0x0005d400013c7983 */ /* 0x000ee80000300800 */
[----:B------:R-:W3:Y:S01]  /*29340*/  LDL R61, [R1+0x15a4] ;  /* 0x0015a400013d7983 */ /* 0x000ee20000100800 */
[----:B--2---:R-:W-:-:S03]  /*29350*/  @P2 IMAD.MOV.U32 R4, RZ, RZ, R64 ;  /* 0x000000ffff042224 */ /* 0x004fc600078e0040 */
[----:B------:R-:W2:Y:S04]  /*29360*/  LDL R63, [R1+0x15a8] ;  /* 0x0015a800013f7983 */ /* 0x000ea80000100800 */
[----:B------:R4:W2:Y:S02]  /*29370*/  @P2 LDG.E.U8 R27, desc[UR20][R4.64] ;  /* 0x00000014041b2981 */ /* 0x0008a4000c1e1100 */
[----:B----4-:R-:W-:Y:S02]  /*29380*/  @P2 IMAD.MOV.U32 R4, RZ, RZ, R57 ;  /* 0x000000ffff042224 */ /* 0x010fe400078e0039 */
[----:B------:R-:W-:-:S05]  /*29390*/  @P2 IMAD.MOV.U32 R5, RZ, RZ, R56 ;  /* 0x000000ffff052224 */ /* 0x000fca00078e0038 */
[----:B------:R-:W4:Y:S01]  /*293a0*/  @P2 LDG.E.U8 R26, desc[UR20][R4.64] ;  /* 0x00000014041a2981 */ /* 0x000f22000c1e1100 */
[----:B------:R-:W-:Y:S02]  /*293b0*/  IMAD R28, R3, UR53, RZ ;  /* 0x00000035031c7c24 */ /* 0x000fe4000f8e02ff */
[----:B------:R-:W-:Y:S01]  /*293c0*/  IMAD R29, R10, UR54, RZ ;  /* 0x000000360a1d7c24 */ /* 0x000fe2000f8e02ff */
[C---:B------:R-:W-:Y:S01]  /*293d0*/  SEL R3, R20.reuse, R65, !P3 ;  /* 0x0000004114037207 */ /* 0x040fe20005800000 */
[----:B------:R-:W0:Y:S01]  /*293e0*/  LDCU UR54, c[0x0][0x3b0] ;  /* 0x00007600ff3677ac */ /* 0x000e220008000800 */
[----:B------:R-:W-:Y:S01]  /*293f0*/  STL [R1+0x1d10], R28 ;  /* 0x001d101c01007387 */ /* 0x000fe20000100800 */
[C---:B------:R-:W-:Y:S02]  /*29400*/  SEL R10, R20.reuse, R14, !P3 ;  /* 0x0000000e140a7207 */ /* 0x040fe40005800000 */
[----:B------:R-:W-:Y:S01]  /*29410*/  IMAD R30, R3, UR55, RZ ;  /* 0x00000037031e7c24 */ /* 0x000fe2000f8e02ff */
[----:B-----5:R-:W-:Y:S01]  /*29420*/  SEL R3, R20, R59, !P3 ;  /* 0x0000003b14037207 */ /* 0x020fe20005800000 */
[----:B------:R-:W5:Y:S01]  /*29430*/  LDCU UR55, c[0x0][0x3b0] ;  /* 0x00007600ff3777ac */ /* 0x000f620008000800 */
[----:B------:R-:W-:-:S03]  /*29440*/  IMAD R31, R10, UR56, RZ ;  /* 0x000000380a1f7c24 */ /* 0x000fc6000f8e02ff */
[----:B------:R-:W-:Y:S01]  /*29450*/  IMAD R32, R3, UR57, RZ ;  /* 0x0000003903207c24 */ /* 0x000fe2000f8e02ff */
[----:B------:R-:W0:Y:S01]  /*29460*/  LDCU UR56, c[0x0][0x3b0] ;  /* 0x00007600ff3877ac */ /* 0x000e220008000800 */
[----:B------:R-:W0:Y:S01]  /*29470*/  LDCU UR53, c[0x0][0x3b0] ;  /* 0x00007600ff3577ac */ /* 0x000e220008000800 */
[----:B------:R-:W0:Y:S01]  /*29480*/  LDCU UR57, c[0x0][0x3b0] ;  /* 0x00007600ff3977ac */ /* 0x000e220008000800 */
[----:B--2---:R-:W-:Y:S04]  /*29490*/  STL [R1+0x1d08], R27 ;  /* 0x001d081b01007387 */ /* 0x004fe80000100800 */
[----:B------:R-:W2:Y:S04]  /*294a0*/  LDL.LU R64, [R1+0x498] ;  /* 0x0004980001407983 */ /* 0x000ea80000300800 */
[----:B------:R-:W-:Y:S04]  /*294b0*/  STL [R1+0x1d0c], R29 ;  /* 0x001d0c1d01007387 */ /* 0x000fe80000100800 */
[----:B------:R-:W2:Y:S04]  /*294c0*/  LDL.LU R65, [R1+0x48c] ;  /* 0x00048c0001417983 */ /* 0x000ea80000300800 */
[----:B------:R-:W2:Y:S04]  /*294d0*/  LDL R58, [R1+0x15b4] ;  /* 0x0015b400013a7983 */ /* 0x000ea80000100800 */
[----:B------:R-:W5:Y:S01]  /*294e0*/  LDL R14, [R1+0x15b8] ;  /* 0x0015b800010e7983 */ /* 0x000f620000100800 */
[----:B---3--:R-:W-:-:S03]  /*294f0*/  SEL R10, R20, R60, !P3 ;  /* 0x0000003c140a7207 */ /* 0x008fc60005800000 */
[----:B------:R3:W-:Y:S04]  /*29500*/  STL [R1+0x1d14], R30 ;  /* 0x001d141e01007387 */ /* 0x0007e80000100800 */
[----:B----4-:R-:W-:Y:S01]  /*29510*/  STL [R1+0x1d18], R26 ;  /* 0x001d181a01007387 */ /* 0x010fe20000100800 */
[----:B------:R-:W-:-:S03]  /*29520*/  @P2 IMAD.MOV.U32 R4, RZ, RZ, R63 ;  /* 0x000000ffff042224 */ /* 0x000fc600078e003f */
[----:B------:R-:W4:Y:S01]  /*29530*/  LDL.LU R59, [R1+0x488] ;  /* 0x00048800013b7983 */ /* 0x000f220000300800 */
[----:B------:R-:W-:-:S03]  /*29540*/  @P2 IMAD.MOV.U32 R5, RZ, RZ, R61 ;  /* 0x000000ffff052224 */ /* 0x000fc600078e003d */
[----:B------:R-:W-:Y:S04]  /*29550*/  STL [R1+0x1d1c], R31 ;  /* 0x001d1c1f01007387 */ /* 0x000fe80000100800 */
[----:B------:R-:W3:Y:S04]  /*29560*/  LDL.LU R60, [R1+0x480] ;  /* 0x00048000013c7983 */ /* 0x000ee80000300800 */
[----:B------:R-:W-:Y:S04]  /*29570*/  STL [R1+0x1d20], R32 ;  /* 0x001d202001007387 */ /* 0x000fe80000100800 */
[----:B------:R-:W3:Y:S04]  /*29580*/  LDL R61, [R1+0x5cc] ;  /* 0x0005cc00013d7983 */ /* 0x000ee80000100800 */
[----:B------:R-:W4:Y:S04]  /*29590*/  LDL R63, [R1+0x5d0] ;  /* 0x0005d000013f7983 */ /* 0x000f280000100800 */
[----:B------:R2:W4:Y:S02]  /*295a0*/  @P2 LDG.E.U8 R25, desc[UR20][R4.64] ;  /* 0x0000001404192981 */ /* 0x000524000c1e1100 */
[----:B--2---:R-:W-:-:S02]  /*295b0*/  @P2 IMAD.MOV.U32 R5, RZ, RZ, R58 ;  /* 0x000000ffff052224 */ /* 0x004fc400078e003a */
[----:B-----5:R-:W-:-:S05]  /*295c0*/  @P2 IMAD.MOV.U32 R4, RZ, RZ, R14 ;  /* 0x000000ffff042224 */ /* 0x020fca00078e000e */
[----:B------:R3:W2:Y:S02]  /*295d0*/  @P2 LDG.E.U8 R24, desc[UR20][R4.64] ;  /* 0x0000001404182981 */ /* 0x0006a4000c1e1100 */
[----:B---3--:R-:W-:Y:S02]  /*295e0*/  @P2 IMAD.MOV.U32 R5, RZ, RZ, R61 ;  /* 0x000000ffff052224 */ /* 0x008fe400078e003d */
[----:B----4-:R-:W-:-:S05]  /*295f0*/  @P2 IMAD.MOV.U32 R4, RZ, RZ, R63 ;  /* 0x000000ffff042224 */ /* 0x010fca00078e003f */
[----:B------:R-:W3:Y:S01]  /*29600*/  @P2 LDG.E.U8 R23, desc[UR20][R4.64] ;  /* 0x0000001404172981 */ /* 0x000ee2000c1e1100 */
[----:B------:R-:W-:Y:S01]  /*29610*/  SEL R3, R20, R64, !P3 ;  /* 0x0000004014037207 */ /* 0x000fe20005800000 */
[----:B------:R-:W-:Y:S02]  /*29620*/  IMAD R33, R10, UR58, RZ ;  /* 0x0000003a0a217c24 */ /* 0x000fe4000f8e02ff */
[----:B------:R-:W-:Y:S02]  /*29630*/  STL [R1+0x1d24], R25 ;  /* 0x001d241901007387 */ /* 0x000fe40000100800 */
[----:B------:R-:W-:Y:S01]  /*29640*/  IMAD R34, R3, UR59, RZ ;  /* 0x0000003b03227c24 */ /* 0x000fe2000f8e02ff */
[C---:B------:R-:W-:Y:S01]  /*29650*/  SEL R10, R20.reuse, R65, !P3 ;  /* 0x00000041140a7207 */ /* 0x040fe20005800000 */
[----:B------:R-:W4:Y:S01]  /*29660*/  LDL.LU R64, [R1+0x47c] ;  /* 0x00047c0001407983 */ /* 0x000f220000300800 */
[----:B------:R-:W-:Y:S01]  /*29670*/  SEL R3, R20, R59, !P3 ;  /* 0x0000003b14037207 */ /* 0x000fe20005800000 */
[----:B------:R-:W5:Y:S02]  /*29680*/  LDCU UR58, c[0x0][0x3b0] ;  /* 0x00007600ff3a77ac */ /* 0x000f640008000800 */
[----:B------:R-:W-:Y:S01]  /*29690*/  STL [R1+0x1d28], R33 ;  /* 0x001d282101007387 */ /* 0x000fe20000100800 */
[----:B------:R-:W0:Y:S03]  /*296a0*/  LDCU UR59, c[0x0][0x3b0] ;  /* 0x00007600ff3b77ac */ /* 0x000e260008000800 */
[----:B------:R-:W5:Y:S01]  /*296b0*/  LDL.LU R65, [R1+0x474] ;  /* 0x0004740001417983 */ /* 0x000f620000300800 */
[----:B------:R-:W-:-:S03]  /*296c0*/  IMAD R35, R10, UR60, RZ ;  /* 0x0000003c0a237c24 */ /* 0x000fc6000f8e02ff */
[----:B------:R-:W-:Y:S01]  /*296d0*/  STL [R1+0x1d2c], R34 ;  /* 0x001d2c2201007387 */ /* 0x000fe20000100800 */
[----:B------:R-:W-:Y:S01]  /*296e0*/  IMAD R36, R3, UR61, RZ ;  /* 0x0000003d03247c24 */ /* 0x000fe2000f8e02ff */
[----:B------:R-:W-:Y:S01]  /*296f0*/  SEL R10, R20, R60, !P3 ;  /* 0x0000003c140a7207 */ /* 0x000fe20005800000 */
[----:B------:R-:W0:Y:S01]  /*29700*/  LDCU UR61, c[0x0][0x3b0] ;  /* 0x00007600ff3d77ac */ /* 0x000e220008000800 */
[----:B------:R-:W5:Y:S01]  /*29710*/  LDL R55, [R1+0x62c] ;  /* 0x00062c0001377983 */ /* 0x000f620000100800 */
[----:B------:R-:W0:Y:S03]  /*29720*/  LDCU UR60, c[0x0][0x3b0] ;  /* 0x00007600ff3c77ac */ /* 0x000e260008000800 */
[----:B------:R-:W5:Y:S04]  /*29730*/  LDL R56, [R1+0x630] ;  /* 0x0006300001387983 */ /* 0x000f680000100800 */
[----:B------:R-:W5:Y:S04]  /*29740*/  LDL.LU R14, [R1+0x450] ;  /* 0x00045000010e7983 */ /* 0x000f680000300800 */
[----:B--2---:R-:W-:Y:S04]  /*29750*/  STL [R1+0x1d30], R24 ;  /* 0x001d301801007387 */ /* 0x004fe80000100800 */
[----:B------:R-:W2:Y:S04]  /*29760*/  LDL.LU R57, [R1+0x454] ;  /* 0x0004540001397983 */ /* 0x000ea80000300800 */
[----:B------:R-:W-:Y:S04]  /*29770*/  STL [R1+0x1d34], R35 ;  /* 0x001d342301007387 */ /* 0x000fe80000100800 */
[----:B------:R-:W2:Y:S04]  /*29780*/  LDL R58, [R1+0x11c4] ;  /* 0x0011c400013a7983 */ /* 0x000ea80000100800 */
[----:B------:R-:W2:Y:S04]  /*29790*/  LDL R59, [R1+0x11c8] ;  /* 0x0011c800013b7983 */ /* 0x000ea80000100800 */
[----:B------:R-:W-:Y:S04]  /*297a0*/  STL [R1+0x1d38], R36 ;  /* 0x001d382401007387 */ /* 0x000fe80000100800 */
[----:B------:R-:W2:Y:S04]  /*297b0*/  LDL.LU R60, [R1+0x45c] ;  /* 0x00045c00013c7983 */ /* 0x000ea80000300800 */
[----:B---3--:R-:W-:Y:S04]  /*297c0*/  STL [R1+0x1d3c], R23 ;  /* 0x001d3c1701007387 */ /* 0x008fe80000100800 */
[----:B------:R-:W3:Y:S01]  /*297d0*/  LDL.LU R61, [R1+0x460] ;  /* 0x00046000013d7983 */ /* 0x000ee20000300800 */
[----:B------:R-:W-:Y:S01]  /*297e0*/  IMAD R37, R10, UR62, RZ ;  /* 0x0000003e0a257c24 */ /* 0x000fe2000f8e02ff */
[----:B------:R-:W0:Y:S01]  /*297f0*/  LDCU UR62, c[0x0][0x3b0] ;  /* 0x00007600ff3e77ac */ /* 0x000e220008000800 */
[C---:B----4-:R-:W-:Y:S01]  /*29800*/  SEL R3, R20.reuse, R64, !P3 ;  /* 0x0000004014037207 */ /* 0x050fe20005800000 */
[----:B------:R-:W4:Y:S04]  /*29810*/  LDL R63, [R1+0x11dc] ;  /* 0x0011dc00013f7983 */ /* 0x000f280000100800 */
[----:B------:R-:W4:Y:S01]  /*29820*/  LDL R64, [R1+0x11e0] ;  /* 0x0011e00001407983 */ /* 0x000f220000100800 */
[----:B------:R-:W-:Y:S01]  /*29830*/  IMAD R38, R3, UR63, RZ ;  /* 0x0000003f03267c24 */ /* 0x000fe2000f8e02ff */
[----:B------:R-:W0:Y:S01]  /*29840*/  LDCU UR63, c[0x0][0x3b0] ;  /* 0x00007600ff3f77ac */ /* 0x000e220008000800 */
[----:B-----5:R-:W-:Y:S01]  /*29850*/  SEL R10, R20, R65, !P3 ;  /* 0x00000041140a7207 */ /* 0x020fe20005800000 */
[----:B------:R-:W-:Y:S04]  /*29860*/  STL [R1+0x1d40], R37 ;  /* 0x001d402501007387 */ /* 0x000fe80000100800 */
[----:B------:R-:W5:Y:S01]  /*29870*/  LDL.LU R65, [R1+0x464] ;  /* 0x0004640001417983 */ /* 0x000f620000300800 */
[----:B------:R-:W-:-:S02]  /*29880*/  @P2 IMAD.MOV.U32 R5, RZ, RZ, R55 ;  /* 0x000000ffff052224 */ /* 0x000fc400078e0037 */
[----:B------:R-:W-:Y:S01]  /*29890*/  @P2 IMAD.MOV.U32 R4, RZ, RZ, R56 ;  /* 0x000000ffff042224 */ /* 0x000fe200078e0038 */
[----:B------:R-:W-:Y:S01]  /*298a0*/  SEL R3, R20, R14, !P3 ;  /* 0x0000000e14037207 */ /* 0x000fe20005800000 */
[----:B------:R-:W-:Y:S01]  /*298b0*/  IMAD R39, R10, UR64, RZ ;  /* 0x000000400a277c24 */ /* 0x000fe2000f8e02ff */
[----:B------:R-:W5:Y:S01]  /*298c0*/  LDL.LU R14, [R1+0x444] ;  /* 0x00044400010e7983 */ /* 0x000f620000300800 */
[----:B------:R-:W0:Y:S03]  /*298d0*/  LDCU UR64, c[0x0][0x3b0] ;  /* 0x00007600ff4077ac */ /* 0x000e260008000800 */
[----:B------:R-:W5:Y:S04]  /*298e0*/  LDL R54, [R1+0x11f4] ;  /* 0x0011f40001367983 */ /* 0x000f680000100800 */
[----:B------:R-:W5:Y:S04]  /*298f0*/  LDL R55, [R1+0x11f8] ;  /* 0x0011f80001377983 */ /* 0x000f680000100800 */
[----:B------:R0:W5:Y:S04]  /*29900*/  @P2 LDG.E.U8 R22, desc[UR20][R4.64] ;  /* 0x0000001404162981 */ /* 0x000168000c1e1100 */
[----:B------:R-:W5:Y:S01]  /*29910*/  LDL.LU R56, [R1+0x434] ;  /* 0x0004340001387983 */ /* 0x000f620000300800 */
[----:B------:R-:W-:Y:S01]  /*29920*/  IMAD R40, R3, UR65, RZ ;  /* 0x0000004103287c24 */ /* 0x000fe2000f8e02ff */
[----:B------:R-:W0:Y:S01]  /*29930*/  LDCU UR65, c[0x0][0x3b0] ;  /* 0x00007600ff4177ac */ /* 0x000e220008000800 */
[----:B--2---:R-:W-:-:S02]  /*29940*/  SEL R10, R20, R57, !P3 ;  /* 0x00000039140a7207 */ /* 0x004fc40005800000 */
[----:B------:R-:W2:Y:S01]  /*29950*/  LDL.LU R57, [R1+0x420] ;  /* 0x0004200001397983 */ /* 0x000ea20000300800 */
[----:B0-----:R-:W-:-:S03]  /*29960*/  @P2 IMAD.MOV.U32 R5, RZ, RZ, R58 ;  /* 0x000000ffff052224 */ /* 0x001fc600078e003a */
[----:B------:R-:W2:Y:S01]  /*29970*/  LDL R58, [R1+0x120c] ;  /* 0x00120c00013a7983 */ /* 0x000ea20000100800 */
[----:B------:R-:W-:-:S03]  /*29980*/  @P2 IMAD.MOV.U32 R4, RZ, RZ, R59 ;  /* 0x000000ffff042224 */ /* 0x000fc600078e003b */
[----:B------:R-:W2:Y:S01]  /*29990*/  LDL.LU R59, [R1+0x3fc] ;  /* 0x0003fc00013b7983 */ /* 0x000ea20000300800 */
[----:B------:R-:W-:Y:S01]  /*299a0*/  IMAD R41, R10, UR66, RZ ;  /* 0x000000420a297c24 */ /* 0x000fe2000f8e02ff */
[----:B------:R-:W0:Y:S02]  /*299b0*/  LDCU UR66, c[0x0][0x3b0] ;  /* 0x00007600ff4277ac */ /* 0x000e240008000800 */
[----:B------:R4:W2:Y:S01]  /*299c0*/  @P2 LDG.E.U8 R21, desc[UR20][R4.64] ;  /* 0x0000001404152981 */ /* 0x0008a2000c1e1100 */
[----:B------:R-:W-:-:S03]  /*299d0*/  SEL R3, R20, R60, !P3 ;  /* 0x0000003c14037207 */ /* 0x000fc60005800000 */
[----:B------:R-:W2:Y:S01]  /*299e0*/  LDL.LU R60, [R1+0x3f8] ;  /* 0x0003f800013c7983 */ /* 0x000ea20000300800 */
[----:B---3--:R-:W-:-:S03]  /*299f0*/  SEL R10, R20, R61, !P3 ;  /* 0x0000003d140a7207 */ /* 0x008fc60005800000 */
[----:B------:R-:W3:Y:S01]  /*29a00*/  LDL.LU R61, [R1+0x400] ;  /* 0x00040000013d7983 */ /* 0x000ee20000300800 */
[----:B----4-:R-:W-:Y:S02]  /*29a10*/  @P2 IMAD.MOV.U32 R5, RZ, RZ, R63 ;  /* 0x000000ffff052224 */ /* 0x010fe400078e003f */
[----:B------:R-:W-:Y:S01]  /*29a20*/  @P2 IMAD.MOV.U32 R4, RZ, RZ, R64 ;  /* 0x000000ffff042224 */ /* 0x000fe200078e0040 */
[----:B------:R-:W4:Y:S04]  /*29a30*/  LDL.LU R63, [R1+0x3e4] ;  /* 0x0003e400013f7983 */ /* 0x000f280000300800 */
[----:B------:R0:W3:Y:S01]  /*29a40*/  @P2 LDG.E.U8 R19, desc[UR20][R4.64] ;  /* 0x0000001404132981 */ /* 0x0000e2000c1e1100 */
[----:B------:R-:W-:Y:S01]  /*29a50*/  IMAD R42, R3, UR67, RZ ;  /* 0x00000043032a7c24 */ /* 0x000fe2000f8e02ff */
[----:B------:R-:W0:Y:S01]  /*29a60*/  LDCU UR67, c[0x0][0x3b0] ;  /* 0x00007600ff4377ac */ /* 0x000e220008000800 */
[----:B------:R-:W-:Y:S01]  /*29a70*/  IMAD R43, R10, UR68, RZ ;  /* 0x000000440a2b7c24 */ /* 0x000fe2000f8e02ff */
[----:B-----5:R-:W-:Y:S01]  /*29a80*/  SEL R3, R20, R65, !P3 ;  /* 0x0000004114037207 */ /* 0x020fe20005800000 */
[----:B------:R-:W5:Y:S01]  /*29a90*/  LDL.LU R64, [R1+0x678] ;  /* 0x0006780001407983 */ /* 0x000f620000300800 */
[----:B------:R-:W1:Y:S03]  /*29aa0*/  LDCU UR68, c[0x0][0x3b0] ;  /* 0x00007600ff4477ac */ /* 0x000e660008000800 */
[----:B------:R-:W3:Y:S01]  /*29ab0*/  LDL R65, [R1+0x165c] ;  /* 0x00165c0001417983 */ /* 0x000ee20000100800 */
[----:B0-----:R-:W-:-:S02]  /*29ac0*/  @P2 IMAD.MOV.U32 R5, RZ, RZ, R54 ;  /* 0x000000ffff052224 */ /* 0x001fc400078e0036 */
[----:B------:R-:W-:Y:S01]  /*29ad0*/  @P2 IMAD.MOV.U32 R4, RZ, RZ, R55 ;  /* 0x000000ffff042224 */ /* 0x000fe200078e0037 */
[----:B------:R-:W-:Y:S02]  /*29ae0*/  SEL R10, R20, R14, !P3 ;  /* 0x0000000e140a7207 */ /* 0x000fe40005800000 */
[----:B------:R-:W4:Y:S04]  /*29af0*/  LDL R14, [R1+0x1660] ;  /* 0x00166000010e7983 */ /* 0x000f280000100800 */
[----:B------:R0:W4:Y:S02]  /*29b00*/  @P2 LDG.E.U8 R18, desc[UR20][R4.64] ;  /* 0x0000001404122981 */ /* 0x000124000c1e1100 */
[----:B0-----:R-:W-:Y:S02]  /*29b10*/  @P2 IMAD.MOV.U32 R4, RZ, RZ, R0 ;  /* 0x000000ffff042224 */ /* 0x001fe400078e0000 */
[----:B------:R-:W5:Y:S01]  /*29b20*/  LDL.LU R0, [R1+0x1d4c] ;  /* 0x001d4c0001007983 */ /* 0x000f620000300800 */
[----:B------:R-:W-:Y:S01]  /*29b30*/  IMAD R45, R10, UR70, RZ ;  /* 0x000000460a2d7c24 */ /* 0x000fe2000f8e02ff */
[----:B------:R-:W0:Y:S01]  /*29b40*/  LDCU UR70, c[0x0][0x3b0] ;  /* 0x00007600ff4677ac */ /* 0x000e220008000800 */
[----:B------:R-:W-:Y:S01]  /*29b50*/  IMAD R44, R3, UR69, RZ ;  /* 0x00000045032c7c24 */ /* 0x000fe2000f8e02ff */
[----:B------:R-:W-:Y:S01]  /*29b60*/  SEL R3, R20, R56, !P3 ;  /* 0x0000003814037207 */ /* 0x000fe20005800000 */
[----:B------:R-:W0:Y:S04]  /*29b70*/  LDCU UR69, c[0x0][0x3b0] ;  /* 0x00007600ff4577ac */ /* 0x000e280008000800 */
[----:B------:R-:W-:Y:S01]  /*29b80*/  IMAD R46, R3, UR71, RZ ;  /* 0x00000047032e7c24 */ /* 0x000fe2000f8e02ff */
[----:B------:R-:W0:Y:S01]  /*29b90*/  LDCU UR71, c[0x0][0x3b0] ;  /* 0x00007600ff4777ac */ /* 0x000e220008000800 */
[----:B--2---:R-:W-:-:S05]  /*29ba0*/  @P2 IMAD.MOV.U32 R5, RZ, RZ, R58 ;  /* 0x000000ffff052224 */ /* 0x004fca00078e003a */
[----:B------:R2:W5:Y:S01]  /*29bb0*/  @P2 LDG.E.U8 R17, desc[UR20][R4.64] ;  /* 0x0000001404112981 */ /* 0x000562000c1e1100 */
[C---:B------:R-:W-:Y:S01]  /*29bc0*/  SEL R10, R20.reuse, R57, !P3 ;  /* 0x00000039140a7207 */ /* 0x040fe20005800000 */
[----:B--2---:R-:W-:Y:S02]  /*29bd0*/  @P2 IMAD.MOV.U32 R5, RZ, RZ, R76 ;  /* 0x000000ffff052224 */ /* 0x004fe400078e004c */
[----:B------:R-:W-:Y:S01]  /*29be0*/  @P2 IMAD.MOV.U32 R4, RZ, RZ, R74 ;  /* 0x000000ffff042224 */ /* 0x000fe200078e004a */
        /* <DEDUP_REMOVED lines=10> */
[----:B------:R-:W2:Y:S01]  /*29c90*/  LDL.LU R59, [R1+0x1c] ;  /* 0x00001c00013b7983 */ /* 0x000ea20000300800 */
[----:B------:R-:W-:Y:S01]  /*29ca0*/  IMAD R47, R10, UR72, RZ ;  /* 0x000000480a2f7c24 */ /* 0x000fe2000f8e02ff */
[C---:B------:R-:W-:Y:S01]  /*29cb0*/  SEL R10, R20.reuse, R60, !P3 ;  /* 0x0000003c140a7207 */ /* 0x040fe20005800000 */
[----:B------:R-:W-:Y:S01]  /*29cc0*/  IMAD R48, R3, UR73, RZ ;  /* 0x0000004903307c24 */ /* 0x000fe2000f8e02ff */
[----:B------:R-:W2:Y:S01]  /*29cd0*/  LDL.LU R60, [R1+0x18] ;  /* 0x00001800013c7983 */ /* 0x000ea20000300800 */
[----:B---3--:R-:W-:Y:S01]  /*29ce0*/  SEL R3, R20, R61, !P3 ;  /* 0x0000003d14037207 */ /* 0x008fe20005800000 */
[----:B------:R-:W3:Y:S02]  /*29cf0*/  LDCU UR72, c[0x0][0x3b0] ;  /* 0x00007600ff4877ac */ /* 0x000ee40008000800 */
[----:B------:R-:W3:Y:S04]  /*29d00*/  LDL.LU R61, [R1+0x14] ;  /* 0x00001400013d7983 */ /* 0x000ee80000300800 */
[----:B------:R4:W3:Y:S01]  /*29d10*/  @P2 LDG.E.U8 R16, desc[UR20][R4.64] ;  /* 0x0000001404102981 */ /* 0x0008e2000c1e1100 */
[----:B------:R-:W-:Y:S01]  /*29d20*/  IMAD R49, R10, UR74, RZ ;  /* 0x0000004a0a317c24 */ /* 0x000fe2000f8e02ff */
[----:B------:R-:W0:Y:S02]  /*29d30*/  LDCU UR73, c[0x0][0x3b0] ;  /* 0x00007600ff4977ac */ /* 0x000e240008000800 */
[----:B------:R-:W3:Y:S01]  /*29d40*/  LDL.LU R52, [R1+0x10] ;  /* 0x0000100001347983 */ /* 0x000ee20000300800 */
[----:B------:R-:W-:-:S02]  /*29d50*/  IMAD R50, R3, UR75, RZ ;  /* 0x0000004b03327c24 */ /* 0x000fc4000f8e02ff */
[----:B----4-:R-:W-:Y:S01]  /*29d60*/  @P0 IMAD.MOV.U32 R4, RZ, RZ, R14 ;  /* 0x000000ffff040224 */ /* 0x010fe200078e000e */
[----:B------:R-:W4:Y:S01]  /*29d70*/  LDL.LU R53, [R1+0xc] ;  /* 0x00000c0001357983 */ /* 0x000f220000300800 */
[----:B------:R-:W-:Y:S01]  /*29d80*/  @P0 IMAD.MOV.U32 R5, RZ, RZ, R65 ;  /* 0x000000ffff050224 */ /* 0x000fe200078e0041 */
[C---:B-----5:R-:W-:Y:S01]  /*29d90*/  SEL R3, R20.reuse, R64, !P3 ;  /* 0x0000004014037207 */ /* 0x060fe20005800000 */
[----:B------:R-:W5:Y:S03]  /*29da0*/  LDCU UR74, c[0x0][0x3b0] ;  /* 0x00007600ff4a77ac */ /* 0x000f660008000800 */
[----:B------:R0:W3:Y:S01]  /*29db0*/  @P0 LDG.E.U8 R15, desc[UR20][R4.64] ;  /* 0x00000014040f0981 */ /* 0x0000e2000c1e1100 */
[----:B------:R-:W-:Y:S01]  /*29dc0*/  SEL R10, R20, R63, !P3 ;  /* 0x0000003f140a7207 */ /* 0x000fe20005800000 */
[C---:B------:R-:W-:Y:S01]  /*29dd0*/  VIADD R14, R0.reuse, 0x1d4 ;  /* 0x000001d4000e7836 */ /* 0x040fe20000000000 */
[----:B------:R-:W1:Y:S01]  /*29de0*/  LDCU UR75, c[0x0][0x3b0] ;  /* 0x00007600ff4b77ac */ /* 0x000e620008000800 */
[----:B------:R1:W-:Y:S01]  /*29df0*/  STL [R1+0x17ec], R0 ;  /* 0x0017ec0001007387 */ /* 0x0003e20000100800 */
[----:B------:R-:W-:-:S02]  /*29e00*/  VIADD R65, R0, 0x1d5 ;  /* 0x000001d500417836 */ /* 0x000fc40000000000 */
[----:B0-----:R-:W-:Y:S02]  /*29e10*/  IMAD R4, R3, UR5, RZ ;  /* 0x0000000503047c24 */ /* 0x001fe4000f8e02ff */
[C---:B------:R-:W-:Y:S02]  /*29e20*/  VIADD R3, R0.reuse, 0x1d2 ;  /* 0x000001d200037836 */ /* 0x040fe40000000000 */
[----:B------:R-:W-:Y:S01]  /*29e30*/  VIADD R5, R0, 0x1d3 ;  /* 0x000001d300057836 */ /* 0x000fe20000000000 */
[----:B------:R-:W-:-:S04]  /*29e40*/  IADD3 R63, P0, PT, R4, R7, RZ ;  /* 0x00000007043f7210 */ /* 0x000fc80007f1e0ff */
[----:B------:R-:W-:Y:S01]  /*29e50*/  LEA.HI.X.SX32 R64, R4, R6, 0x1, P0 ;  /* 0x0000000604407211 */ /* 0x000fe200000f0eff */
[----:B------:R-:W-:Y:S01]  /*29e60*/  IMAD R51, R10, UR76, RZ ;  /* 0x0000004c0a337c24 */ /* 0x000fe2000f8e02ff */
[----:B------:R-:W0:Y:S01]  /*29e70*/  LDCU UR76, c[0x0][0x3b0] ;  /* 0x00007600ff4c77ac */ /* 0x000e220008000800 */
[----:B--2---:R-:W-:Y:S02]  /*29e80*/  @!P6 IMAD.MOV R76, RZ, RZ, -R76 ;  /* 0x000000ffff4ce224 */ /* 0x004fe400078e0a4c */
[----:B------:R-:W-:-:S03]  /*29e90*/  @!P5 IMAD.MOV R74, RZ, RZ, -R74 ;  /* 0x000000ffff4ad224 */ /* 0x000fc600078e0a4a */
[----:B------:R-:W-:Y:S01]  /*29ea0*/  STL [R1+0x17f0], R76 ;  /* 0x0017f04c01007387 */ /* 0x000fe20000100800 */
[----:B-1----:R-:W-:-:S03]  /*29eb0*/  IADD3 R0, P6, PT, R57, R7, RZ ;  /* 0x0000000739007210 */ /* 0x002fc60007fde0ff */
[----:B------:R-:W-:Y:S04]  /*29ec0*/  STL [R1+0x17f4], R74 ;  /* 0x0017f44a01007387 */ /* 0x000fe80000100800 */
[----:B------:R-:W2:Y:S04]  /*29ed0*/  LDL.LU R55, [R1+0x8] ;  /* 0x0000080001377983 */ /* 0x000ea80000300800 */
[----:B------:R-:W-:Y:S04]  /*29ee0*/  STL [R1+0x11b8], R63 ;  /* 0x0011b83f01007387 */ /* 0x000fe80000100800 */
[----:B------:R1:W-:Y:S04]  /*29ef0*/  STL [R1+0x5d8], R0 ;  /* 0x0005d80001007387 */ /* 0x0003e80000100800 */
[----:B------:R-:W5:Y:S01]  /*29f00*/  LDL.LU R56, [R1+0x4] ;  /* 0x0000040001387983 */ /* 0x000f620000300800 */
[----:B-1----:R-:W-:-:S02]  /*29f10*/  IADD3 R0, P5, PT, R30, R7, RZ ;  /* 0x000000071e007210 */ /* 0x002fc40007fbe0ff */
[----:B------:R-:W-:-:S03]  /*29f20*/  LEA.HI.X.SX32 R4, R57, R6, 0x1, P6 ;  /* 0x0000000639047211 */ /* 0x000fc600030f0eff */
[----:B------:R1:W-:Y:S04]  /*29f30*/  STL [R1+0x5e0], R0 ;  /* 0x0005e00001007387 */ /* 0x0003e80000100800 */
[----:B------:R-:W5:Y:S01]  /*29f40*/  LDL.LU R57, [R1] ;  /* 0x0000000001397983 */ /* 0x000f620000300800 */
[----:B-1----:R-:W-:Y:S02]  /*29f50*/  IADD3 R0, P0, PT, R29, R7, RZ ;  /* 0x000000071d007210 */ /* 0x002fe40007f1e0ff */
[----:B------:R-:W-:-:S03]  /*29f60*/  LEA.HI.X.SX32 R10, R30, R6, 0x1, P5 ;  /* 0x000000061e0a7211 */ /* 0x000fc600028f0eff */
[----:B------:R1:W-:Y:S04]  /*29f70*/  STL [R1+0x5e8], R0 ;  /* 0x0005e80001007387 */ /* 0x0003e80000100800 */
[----:B------:R0:W-:Y:S01]  /*29f80*/  STL [R1+0x5d4], R4 ;  /* 0x0005d40401007387 */ /* 0x0001e20000100800 */
[----:B-1----:R-:W-:-:S03]  /*29f90*/  IADD3 R0, P6, PT, R54, R7, RZ ;  /* 0x0000000736007210 */ /* 0x002fc60007fde0ff */
[----:B------:R-:W-:Y:S04]  /*29fa0*/  STL [R1+0x11b4], R64 ;  /* 0x0011b44001007387 */ /* 0x000fe80000100800 */
[----:B------:R1:W-:Y:S01]  /*29fb0*/  STL [R1+0x610], R0 ;  /* 0x0006100001007387 */ /* 0x0003e20000100800 */
[----:B0-----:R-:W-:-:S03]  /*29fc0*/  LEA.HI.X.SX32 R4, R29, R6, 0x1, P0 ;  /* 0x000000061d047211 */ /* 0x001fc600000f0eff */
[----:B------:R0:W-:Y:S01]  /*29fd0*/  STL [R1+0x5dc], R10 ;  /* 0x0005dc0a01007387 */ /* 0x0001e20000100800 */
[-C--:B-1----:R-:W-:Y:S02]  /*29fe0*/  IADD3 R0, P5, PT, R58, R7.reuse, RZ ;  /* 0x000000073a007210 */ /* 0x082fe40007fbe0ff */
[----:B0-----:R-:W-:-:S03]  /*29ff0*/  IADD3 R10, P0, PT, R27, R7, RZ ;  /* 0x000000071b0a7210 */ /* 0x001fc60007f1e0ff */
[----:B------:R0:W-:Y:S04]  /*2a000*/  STL [R1+0x618], R0 ;  /* 0x0006180001007387 */ /* 0x0001e80000100800 */
[----:B------:R1:W-:Y:S04]  /*2a010*/  STL [R1+0x5e4], R4 ;  /* 0x0005e40401007387 */ /* 0x0003e80000100800 */
[----:B------:R-:W-:Y:S01]  /*2a020*/  STL [R1+0x638], R10 ;  /* 0x0006380a01007387 */ /* 0x000fe20000100800 */
[----:B0-----:R-:W-:-:S03]  /*2a030*/  LEA.HI.X.SX32 R0, R54, R6, 0x1, P6 ;  /* 0x0000000636007211 */ /* 0x001fc600030f0eff */
[----:B------:R-:W5:Y:S01]  /*2a040*/  LDL.LU R54, [R1+0x40] ;  /* 0x0000400001367983 */ /* 0x000f620000300800 */
[----:B-1----:R-:W-:-:S03]  /*2a050*/  IADD3 R4, P6, PT, R28, R7, RZ ;  /* 0x000000071c047210 */ /* 0x002fc60007fde0ff */
[----:B------:R0:W-:Y:S04]  /*2a060*/  STL [R1+0x60c], R0 ;  /* 0x00060c0001007387 */ /* 0x0001e80000100800 */
[----:B------:R1:W-:Y:S01]  /*2a070*/  STL [R1+0x640], R4 ;  /* 0x0006400401007387 */ /* 0x0003e20000100800 */
[----:B0-----:R-:W-:-:S03]  /*2a080*/  LEA.HI.X.SX32 R0, R58, R6, 0x1, P5 ;  /* 0x000000063a007211 */ /* 0x001fc600028f0eff */
[----:B------:R-:W5:Y:S01]  /*2a090*/  LDL.LU R58, [R1+0x44] ;  /* 0x00004400013a7983 */ /* 0x000f620000300800 */
[----:B-1----:R-:W-:-:S03]  /*2a0a0*/  IADD3 R4, P5, PT, R59, R7, RZ ;  /* 0x000000073b047210 */ /* 0x002fc60007fbe0ff */
[----:B------:R0:W-:Y:S01]  /*2a0b0*/  STL [R1+0x614], R0 ;  /* 0x0006140001007387 */ /* 0x0001e20000100800 */
[----:B------:R-:W-:-:S03]  /*2a0c0*/  LEA.HI.X.SX32 R10, R28, R6, 0x1, P6 ;  /* 0x000000061c0a7211 */ /* 0x000fc600030f0eff */
[----:B------:R1:W-:Y:S01]  /*2a0d0*/  STL [R1+0x648], R4 ;  /* 0x0006480401007387 */ /* 0x0003e20000100800 */
[----:B0-----:R-:W-:Y:S02]  /*2a0e0*/  LEA.HI.X.SX32 R0, R27, R6, 0x1, P0 ;  /* 0x000000061b007211 */ /* 0x001fe400000f0eff */
[----:B-1----:R-:W-:-:S03]  /*2a0f0*/  IADD3 R4, P0, PT, R60, R7, RZ ;  /* 0x000000073c047210 */ /* 0x002fc60007f1e0ff */
[----:B------:R3:W-:Y:S04]  /*2a100*/  STL [R1+0x634], R0 ;  /* 0x0006340001007387 */ /* 0x0007e80000100800 */
[----:B------:R0:W-:Y:S04]  /*2a110*/  STL [R1+0x650], R4 ;  /* 0x0006500401007387 */ /* 0x0001e80000100800 */
[----:B------:R-:W-:Y:S01]  /*2a120*/  STL [R1+0x63c], R10 ;  /* 0x00063c0a01007387 */ /* 0x000fe20000100800 */
[----:B---3--:R-:W-:Y:S02]  /*2a130*/  IADD3 R0, P6, PT, R61, R7, RZ ;  /* 0x000000073d007210 */ /* 0x008fe40007fde0ff */
[----:B0-----:R-:W-:-:S02]  /*2a140*/  LEA.HI.X.SX32 R4, R59, R6, 0x1, P5 ;  /* 0x000000063b047211 */ /* 0x001fc400028f0eff */
[----:B------:R-:W3:Y:S04]  /*2a150*/  LDL.LU R59, [R1+0x48] ;  /* 0x00004800013b7983 */ /* 0x000ee80000300800 */
[----:B------:R0:W-:Y:S04]  /*2a160*/  STL [R1+0x658], R0 ;  /* 0x0006580001007387 */ /* 0x0001e80000100800 */
[----:B------:R1:W-:Y:S01]  /*2a170*/  STL [R1+0x644], R4 ;  /* 0x0006440401007387 */ /* 0x0003e20000100800 */
[----:B0-----:R-:W-:Y:S02]  /*2a180*/  IADD3 R0, P5, PT, R52, R7, RZ ;  /* 0x0000000734007210 */ /* 0x001fe40007fbe0ff */
[----:B-1----:R-:W-:-:S02]  /*2a190*/  LEA.HI.X.SX32 R4, R60, R6, 0x1, P0 ;  /* 0x000000063c047211 */ /* 0x002fc400000f0eff */
[----:B------:R-:W3:Y:S04]  /*2a1a0*/  LDL.LU R60, [R1+0x50] ;  /* 0x00005000013c7983 */ /* 0x000ee80000300800 */
[----:B------:R4:W-:Y:S04]  /*2a1b0*/  STL [R1+0x668], R0 ;  /* 0x0006680001007387 */ /* 0x0009e80000100800 */
[----:B------:R0:W-:Y:S01]  /*2a1c0*/  STL [R1+0x64c], R4 ;  /* 0x00064c0401007387 */ /* 0x0001e20000100800 */
[----:B----4-:R-:W-:Y:S02]  /*2a1d0*/  IADD3 R0, P0, PT, R53, R7, RZ ;  /* 0x0000000735007210 */ /* 0x010fe40007f1e0ff */
[----:B0-----:R-:W-:-:S02]  /*2a1e0*/  LEA.HI.X.SX32 R4, R61, R6, 0x1, P6 ;  /* 0x000000063d047211 */ /* 0x001fc400030f0eff */
[----:B------:R-:W4:Y:S04]  /*2a1f0*/  LDL.LU R61, [R1+0x54] ;  /* 0x00005400013d7983 */ /* 0x000f280000300800 */
[----:B------:R-:W-:Y:S04]  /*2a200*/  STL [R1+0x670], R0 ;  /* 0x0006700001007387 */ /* 0x000fe80000100800 */
[----:B------:R0:W-:Y:S04]  /*2a210*/  STL [R1+0x654], R4 ;  /* 0x0006540401007387 */ /* 0x0001e80000100800 */
[----:B------:R-:W4:Y:S01]  /*2a220*/  LDL.LU R29, [R1+0x58] ;  /* 0x00005800011d7983 */ /* 0x000f220000300800 */
[----:B0-----:R-:W-:-:S02]  /*2a230*/  LEA.HI.X.SX32 R4, R52, R6, 0x1, P5 ;  /* 0x0000000634047211 */ /* 0x001fc400028f0eff */
[----:B--2---:R-:W-:-:S05]  /*2a240*/  IADD3 R0, P6, PT, R55, R7, RZ ;  /* 0x0000000737007210 */ /* 0x004fca0007fde0ff */
[----:B------:R5:W-:Y:S04]  /*2a250*/  STL [R1+0x678], R0 ;  /* 0x0006780001007387 */ /* 0x000be80000100800 */
[----:B------:R0:W-:Y:S04]  /*2a260*/  STL [R1+0x664], R4 ;  /* 0x0006640401007387 */ /* 0x0001e80000100800 */
[----:B------:R-:W2:Y:S01]  /*2a270*/  LDL.LU R27, [R1+0x5c] ;  /* 0x00005c00011b7983 */ /* 0x000ea20000300800 */
[----:B-----5:R-:W-:Y:S02]  /*2a280*/  IADD3 R0, P5, PT, R56, R7, RZ ;  /* 0x0000000738007210 */ /* 0x020fe40007fbe0ff */
[----:B0-----:R-:W-:-:S03]  /*2a290*/  LEA.HI.X.SX32 R4, R53, R6, 0x1, P0 ;  /* 0x0000000635047211 */ /* 0x001fc600000f0eff */
[----:B------:R0:W-:Y:S04]  /*2a2a0*/  STL [R1+0x680], R0 ;  /* 0x0006800001007387 */ /* 0x0001e80000100800 */
[----:B------:R1:W-:Y:S04]  /*2a2b0*/  STL [R1+0x66c], R4 ;  /* 0x00066c0401007387 */ /* 0x0003e80000100800 */
[----:B------:R-:W5:Y:S01]  /*2a2c0*/  LDL.LU R28, [R1+0x60] ;  /* 0x00006000011c7983 */ /* 0x000f620000300800 */
[----:B0-----:R-:W-:Y:S02]  /*2a2d0*/  IADD3 R0, P0, PT, R57, R7, RZ ;  /* 0x0000000739007210 */ /* 0x001fe40007f1e0ff */
[----:B-1----:R-:W-:-:S03]  /*2a2e0*/  LEA.HI.X.SX32 R4, R55, R6, 0x1, P6 ;  /* 0x0000000637047211 */ /* 0x002fc600030f0eff */
        /* <DEDUP_REMOVED lines=10> */
[----:B------:R-:W-:Y:S04]  /*2a390*/  STL [R1+0x698], R0 ;  /* 0x0006980001007387 */ /* 0x000fe80000100800 */
[----:B------:R0:W-:Y:S04]  /*2a3a0*/  STL [R1+0x684], R4 ;  /* 0x0006840401007387 */ /* 0x0001e80000100800 */
[----:B------:R-:W5:Y:S01]  /*2a3b0*/  LDL.LU R56, [R1+0x6c] ;  /* 0x00006c0001387983 */ /* 0x000f620000300800 */
[----:B0-----:R-:W-:Y:S02]  /*2a3c0*/  LEA.HI.X.SX32 R4, R93, R6, 0x1, P6 ;  /* 0x000000065d047211 */ /* 0x001fe400030f0eff */
[----:B------:R-:W-:-:S05]  /*2a3d0*/  IADD3 R0, P0, PT, R54, R7, RZ ;  /* 0x0000000736007210 */ /* 0x000fca0007f1e0ff */
        /* <DEDUP_REMOVED lines=14> */
[----:B---3--:R-:W-:-:S05]  /*2a4c0*/  IADD3 R0, P0, PT, R59, R7, RZ ;  /* 0x000000073b007210 */ /* 0x008fca0007f1e0ff */
[----:B------:R0:W-:Y:S04]  /*2a4d0*/  STL [R1+0x6b8], R0 ;  /* 0x0006b80001007387 */ /* 0x0001e80000100800 */
[----:B------:R1:W-:Y:S04]  /*2a4e0*/  STL [R1+0x6a4], R4 ;  /* 0x0006a40401007387 */ /* 0x0003e80000100800 */
[----:B------:R-:W3:Y:S01]  /*2a4f0*/  LDL.LU R58, [R1+0x7c] ;  /* 0x00007c00013a7983 */ /* 0x000ee20000300800 */
[----:B0-----:R-:W-:Y:S02]  /*2a500*/  IADD3 R0, P6, PT, R60, R7, RZ ;  /* 0x000000073c007210 */ /* 0x001fe40007fde0ff */
[----:B-1----:R-:W-:-:S03]  /*2a510*/  LEA.HI.X.SX32 R4, R89, R6, 0x1, P5 ;  /* 0x0000000659047211 */ /* 0x002fc600028f0eff */
[----:B------:R-:W-:Y:S04]  /*2a520*/  STL [R1+0x6c0], R0 ;  /* 0x0006c00001007387 */ /* 0x000fe80000100800 */
[----:B------:R0:W-:Y:S02]  /*2a530*/  STL [R1+0x6ac], R4 ;  /* 0x0006ac0401007387 */ /* 0x0001e40000100800 */
[----:B0-----:R-:W-:Y:S02]  /*2a540*/  LEA.HI.X.SX32 R4, R59, R6, 0x1, P0 ;  /* 0x000000063b047211 */ /* 0x001fe400000f0eff */
[-C--:B----4-:R-:W-:Y:S01]  /*2a550*/  IADD3 R0, P5, PT, R61, R7.reuse, RZ ;  /* 0x000000073d007210 */ /* 0x090fe20007fbe0ff */
[----:B------:R-:W4:Y:S04]  /*2a560*/  LDL.LU R59, [R1+0x80] ;  /* 0x00008000013b7983 */ /* 0x000f280000300800 */
[----:B------:R0:W-:Y:S04]  /*2a570*/  STL [R1+0x6c8], R0 ;  /* 0x0006c80001007387 */ /* 0x0001e80000100800 */
[----:B------:R1:W-:Y:S01]  /*2a580*/  STL [R1+0x6b4], R4 ;  /* 0x0006b40401007387 */ /* 0x0003e20000100800 */
[----:B0-----:R-:W-:-:S02]  /*2a590*/  IADD3 R0, P0, PT, R29, R7, RZ ;  /* 0x000000071d007210 */ /* 0x001fc40007f1e0ff */
[-C--:B-1----:R-:W-:Y:S02]  /*2a5a0*/  LEA.HI.X.SX32 R4, R60, R6.reuse, 0x1, P6 ;  /* 0x000000063c047211 */ /* 0x082fe400030f0eff */
[----:B------:R-:W4:Y:S04]  /*2a5b0*/  LDL.LU R60, [R1+0x84] ;  /* 0x00008400013c7983 */ /* 0x000f280000300800 */
[----:B------:R-:W-:Y:S04]  /*2a5c0*/  STL [R1+0x6d0], R0 ;  /* 0x0006d00001007387 */ /* 0x000fe80000100800 */
[----:B------:R0:W-:Y:S02]  /*2a5d0*/  STL [R1+0x6bc], R4 ;  /* 0x0006bc0401007387 */ /* 0x0001e40000100800 */
[----:B0-----:R-:W-:-:S02]  /*2a5e0*/  LEA.HI.X.SX32 R4, R61, R6, 0x1, P5 ;  /* 0x000000063d047211 */ /* 0x001fc400028f0eff */
[----:B------:R-:W4:Y:S01]  /*2a5f0*/  LDL.LU R61, [R1+0x88] ;  /* 0x00008800013d7983 */ /* 0x000f220000300800 */
[----:B--2---:R-:W-:-:S05]  /*2a600*/  IADD3 R0, P6, PT, R27, R7, RZ ;  /* 0x000000071b007210 */ /* 0x004fca0007fde0ff */
[----:B------:R5:W-:Y:S04]  /*2a610*/  STL [R1+0x6d8], R0 ;  /* 0x0006d80001007387 */ /* 0x000be80000100800 */
[----:B------:R0:W-:Y:S01]  /*2a620*/  STL [R1+0x6c4], R4 ;  /* 0x0006c40401007387 */ /* 0x0001e20000100800 */
[-C--:B-----5:R-:W-:Y:S02]  /*2a630*/  IADD3 R0, P5, PT, R28, R7.reuse, RZ ;  /* 0x000000071c007210 */ /* 0x0a0fe40007fbe0ff */
[----:B0-----:R-:W-:Y:S02]  /*2a640*/  LEA.HI.X.SX32 R4, R29, R6, 0x1, P0 ;  /* 0x000000061d047211 */ /* 0x001fe400000f0eff */
[----:B------:R-:W2:Y:S04]  /*2a650*/  LDL.LU R29, [R1+0x8c] ;  /* 0x00008c00011d7983 */ /* 0x000ea80000300800 */
[----:B------:R0:W-:Y:S04]  /*2a660*/  STL [R1+0x6e0], R0 ;  /* 0x0006e00001007387 */ /* 0x0001e80000100800 */
[----:B------:R1:W-:Y:S01]  /*2a670*/  STL [R1+0x6cc], R4 ;  /* 0x0006cc0401007387 */ /* 0x0003e20000100800 */
[----:B0-----:R-:W-:-:S02]  /*2a680*/  IADD3 R0, P0, PT, R53, R7, RZ ;  /* 0x0000000735007210 */ /* 0x001fc40007f1e0ff */
[----:B-1----:R-:W-:Y:S02]  /*2a690*/  LEA.HI.X.SX32 R4, R27, R6, 0x1, P6 ;  /* 0x000000061b047211 */ /* 0x002fe400030f0eff */
[----:B------:R-:W5:Y:S04]  /*2a6a0*/  LDL.LU R27, [R1+0x90] ;  /* 0x00009000011b7983 */ /* 0x000f680000300800 */
        /* <DEDUP_REMOVED lines=27> */
[----:B---3--:R-:W-:-:S02]  /*2a860*/  IADD3 R0, P0, PT, R58, R7, RZ ;  /* 0x000000073a007210 */ /* 0x008fc40007f1e0ff */
[----:B0-----:R-:W-:Y:S02]  /*2a870*/  LEA.HI.X.SX32 R4, R52, R6, 0x1, P6 ;  /* 0x0000000634047211 */ /* 0x001fe400030f0eff */
[----:B------:R-:W3:Y:S04]  /*2a880*/  LDL.LU R52, [R1+0xa8] ;  /* 0x0000a80001347983 */ /* 0x000ee80000300800 */
[----:B------:R4:W-:Y:S04]  /*2a890*/  STL [R1+0x718], R0 ;  /* 0x0007180001007387 */ /* 0x0009e80000100800 */
[----:B------:R0:W-:Y:S01]  /*2a8a0*/  STL [R1+0x704], R4 ;  /* 0x0007040401007387 */ /* 0x0001e20000100800 */
[----:B----4-:R-:W-:-:S02]  /*2a8b0*/  IADD3 R0, P6, PT, R59, R7, RZ ;  /* 0x000000073b007210 */ /* 0x010fc40007fde0ff */
[----:B0-----:R-:W-:Y:S02]  /*2a8c0*/  LEA.HI.X.SX32 R4, R54, R6, 0x1, P5 ;  /* 0x0000000636047211 */ /* 0x001fe400028f0eff */
[----:B------:R-:W4:Y:S04]  /*2a8d0*/  LDL.LU R54, [R1+0xac] ;  /* 0x0000ac0001367983 */ /* 0x000f280000300800 */
[----:B------:R0:W-:Y:S04]  /*2a8e0*/  STL [R1+0x720], R0 ;  /* 0x0007200001007387 */ /* 0x0001e80000100800 */
[----:B------:R1:W-:Y:S01]  /*2a8f0*/  STL [R1+0x70c], R4 ;  /* 0x00070c0401007387 */ /* 0x0003e20000100800 */
[----:B0-----:R-:W-:-:S02]  /*2a900*/  IADD3 R0, P5, PT, R60, R7, RZ ;  /* 0x000000073c007210 */ /* 0x001fc40007fbe0ff */
[----:B-1----:R-:W-:Y:S02]  /*2a910*/  LEA.HI.X.SX32 R4, R58, R6, 0x1, P0 ;  /* 0x000000063a047211 */ /* 0x002fe400000f0eff */
        /* <DEDUP_REMOVED lines=11> */
[----:B------:R-:W-:Y:S04]  /*2a9d0*/  STL [R1+0x738], R0 ;  /* 0x0007380001007387 */ /* 0x000fe80000100800 */
[----:B------:R0:W-:Y:S02]  /*2a9e0*/  STL [R1+0x724], R4 ;  /* 0x0007240401007387 */ /* 0x0001e40000100800 */
[----:B0-----:R-:W-:Y:S02]  /*2a9f0*/  LEA.HI.X.SX32 R4, R61, R6, 0x1, P0 ;  /* 0x000000063d047211 */ /* 0x001fe400000f0eff */
[-C--:B-----5:R-:W-:Y:S01]  /*2aa00*/  IADD3 R0, P5, PT, R27, R7.reuse, RZ ;  /* 0x000000071b007210 */ /* 0x0a0fe20007fbe0ff */
        /* <DEDUP_REMOVED lines=42> */
[----:B------:R1:W-:Y:S04]  /*2acb0*/  STL [R1+0x76c], R4 ;  /* 0x00076c0401007387 */ /* 0x0003e80000100800 */
[----:B------:R-:W4:Y:S01]  /*2acc0*/  LDL.LU R30, [R1+0xe0] ;  /* 0x0000e000011e7983 */ /* 0x000f220000300800 */
[----:B0-----:R-:W-:-:S02]  /*2acd0*/  IADD3 R0, P5, PT, R59, R7, RZ ;  /* 0x000000073b007210 */ /* 0x001fc40007fbe0ff */
[----:B-1----:R-:W-:-:S03]  /*2ace0*/  LEA.HI.X.SX32 R4, R54, R6, 0x1, P0 ;  /* 0x0000000636047211 */ /* 0x002fc600000f0eff */
[----:B------:R-:W-:Y:S04]  /*2acf0*/  STL [R1+0x788], R0 ;  /* 0x0007880001007387 */ /* 0x000fe80000100800 */
[----:B------:R0:W-:Y:S04]  /*2ad00*/  STL [R1+0x774], R4 ;  /* 0x0007740401007387 */ /* 0x0001e80000100800 */
[----:B------:R-:W4:Y:S01]  /*2ad10*/  LDL.LU R54, [R1+0xe8] ;  /* 0x0000e80001367983 */ /* 0x000f220000300800 */
[----:B0-----:R-:W-:Y:S02]  /*2ad20*/  LEA.HI.X.SX32 R4, R58, R6, 0x1, P6 ;  /* 0x000000063a047211 */ /* 0x001fe400030f0eff */
[----:B------:R-:W-:-:S05]  /*2ad30*/  IADD3 R0, P0, PT, R60, R7, RZ ;  /* 0x000000073c007210 */ /* 0x000fca0007f1e0ff */
[----:B------:R-:W-:Y:S04]  /*2ad40*/  STL [R1+0x790], R0 ;  /* 0x0007900001007387 */ /* 0x000fe80000100800 */
[----:B------:R0:W-:Y:S04]  /*2ad50*/  STL [R1+0x77c], R4 ;  /* 0x00077c0401007387 */ /* 0x0001e80000100800 */
[----:B------:R-:W4:Y:S01]  /*2ad60*/  LDL.LU R58, [R1+0xec] ;  /* 0x0000ec00013a7983 */ /* 0x000f220000300800 */
[----:B0-----:R-:W-:Y:S02]  /*2ad70*/  LEA.HI.X.SX32 R4, R59, R6, 0x1, P5 ;  /* 0x000000063b047211 */ /* 0x001fe400028f0eff */
[----:B--2---:R-:W-:-:S05]  /*2ad80*/  IADD3 R0, P6, PT, R61, R7, RZ ;  /* 0x000000073d007210 */ /* 0x004fca0007fde0ff */
[----:B------:R-:W-:Y:S04]  /*2ad90*/  STL [R1+0x798], R0 ;  /* 0x0007980001007387 */ /* 0x000fe80000100800 */
[----:B------:R0:W-:Y:S04]  /*2ada0*/  STL [R1+0x784], R4 ;  /* 0x0007840401007387 */ /* 0x0001e80000100800 */
[----:B------:R-:W2:Y:S01]  /*2adb0*/  LDL.LU R59, [R1+0xf8] ;  /* 0x0000f800013b7983 */ /* 0x000ea20000300800 */
[----:B0-----:R-:W-:Y:S02]  /*2adc0*/  LEA.HI.X.SX32 R4, R60, R6, 0x1, P0 ;  /* 0x000000063c047211 */ /* 0x001fe400000f0eff */
[----:B-----5:R-:W-:-:S05]  /*2add0*/  IADD3 R0, P5, PT, R29, R7, RZ ;  /* 0x000000071d007210 */ /* 0x020fca0007fbe0ff */
        /* <DEDUP_REMOVED lines=11> */
[----:B------:R-:W5:Y:S04]  /*2ae90*/  LDL.LU R29, [R1+0x104] ;  /* 0x00010400011d7983 */ /* 0x000f680000300800 */
[----:B------:R1:W-:Y:S01]  /*2aea0*/  STL [R1+0x79c], R4 ;  /* 0x00079c0401007387 */ /* 0x0003e20000100800 */
        /* <DEDUP_REMOVED lines=10> */
[----:B---3--:R-:W-:Y:S02]  /*2af50*/  IADD3 R0, P6, PT, R56, R7, RZ ;  /* 0x0000000738007210 */ /* 0x008fe40007fde0ff */
[----:B0-----:R-:W-:-:S03]  /*2af60*/  LEA.HI.X.SX32 R4, R53, R6, 0x1, P5 ;  /* 0x0000000635047211 */ /* 0x001fc600028f0eff */
[----:B------:R4:W-:Y:S04]  /*2af70*/  STL [R1+0x7c8], R0 ;  /* 0x0007c80001007387 */ /* 0x0009e80000100800 */
[----:B------:R-:W3:Y:S04]  /*2af80*/  LDL.LU R53, [R1+0x110] ;  /* 0x0001100001357983 */ /* 0x000ee80000300800 */
[----:B------:R0:W-:Y:S01]  /*2af90*/  STL [R1+0x7b4], R4 ;  /* 0x0007b40401007387 */ /* 0x0001e20000100800 */
[----:B----4-:R-:W-:Y:S02]  /*2afa0*/  IADD3 R0, P5, PT, R57, R7, RZ ;  /* 0x0000000739007210 */ /* 0x010fe40007fbe0ff */
[----:B0-----:R-:W-:-:S03]  /*2afb0*/  LEA.HI.X.SX32 R4, R55, R6, 0x1, P0 ;  /* 0x0000000637047211 */ /* 0x001fc600000f0eff */
[----:B------:R0:W-:Y:S04]  /*2afc0*/  STL [R1+0x7d0], R0 ;  /* 0x0007d00001007387 */ /* 0x0001e80000100800 */
[----:B------:R-:W4:Y:S04]  /*2afd0*/  LDL.LU R55, [R1+0x114] ;  /* 0x0001140001377983 */ /* 0x000f280000300800 */
[----:B------:R1:W-:Y:S01]  /*2afe0*/  STL [R1+0x7bc], R4 ;  /* 0x0007bc0401007387 */ /* 0x0003e20000100800 */
[----:B0-----:R-:W-:Y:S02]  /*2aff0*/  IADD3 R0, P0, PT, R52, R7, RZ ;  /* 0x0000000734007210 */ /* 0x001fe40007f1e0ff */
[----:B-1----:R-:W-:-:S03]  /*2b000*/  LEA.HI.X.SX32 R4, R56, R6, 0x1, P6 ;  /* 0x0000000638047211 */ /* 0x002fc600030f0eff */
[----:B------:R0:W-:Y:S04]  /*2b010*/  STL [R1+0x7d8], R0 ;  /* 0x0007d80001007387 */ /* 0x0001e80000100800 */
[----:B------:R-:W4:Y:S01]  /*2b020*/  LDL.LU R56, [R1+0x118] ;  /* 0x0001180001387983 */ /* 0x000f220000300800 */
[----:B0-----:R-:W-:-:S03]  /*2b030*/  IADD3 R0, P6, PT, R30, R7, RZ ;  /* 0x000000071e007210 */ /* 0x001fc60007fde0ff */
[----:B------:R0:W-:Y:S04]  /*2b040*/  STL [R1+0x7c4], R4 ;  /* 0x0007c40401007387 */ /* 0x0001e80000100800 */
[----:B------:R1:W-:Y:S01]  /*2b050*/  STL [R1+0x7e0], R0 ;  /* 0x0007e00001007387 */ /* 0x0003e20000100800 */
[----:B0-----:R-:W-:-:S03]  /*2b060*/  LEA.HI.X.SX32 R4, R57, R6, 0x1, P5 ;  /* 0x0000000639047211 */ /* 0x001fc600028f0eff */
[----:B------:R-:W4:Y:S01]  /*2b070*/  LDL.LU R57, [R1+0x11c] ;  /* 0x00011c0001397983 */ /* 0x000f220000300800 */
[----:B-1----:R-:W-:-:S03]  /*2b080*/  IADD3 R0, P5, PT, R54, R7, RZ ;  /* 0x0000000736007210 */ /* 0x002fc60007fbe0ff */
[----:B------:R0:W-:Y:S01]  /*2b090*/  STL [R1+0x7cc], R4 ;  /* 0x0007cc0401007387 */ /* 0x0001e20000100800 */
[----:B------:R-:W-:-:S03]  /*2b0a0*/  LEA.HI.X.SX32 R10, R30, R6, 0x1, P6 ;  /* 0x000000061e0a7211 */ /* 0x000fc600030f0eff */
[----:B------:R1:W-:Y:S01]  /*2b0b0*/  STL [R1+0x7e8], R0 ;  /* 0x0007e80001007387 */ /* 0x0003e20000100800 */
[----:B0-----:R-:W-:-:S03]  /*2b0c0*/  LEA.HI.X.SX32 R4, R52, R6, 0x1, P0 ;  /* 0x0000000634047211 */ /* 0x001fc600000f0eff */
[----:B------:R-:W4:Y:S01]  /*2b0d0*/  LDL.LU R52, [R1+0x120] ;  /* 0x0001200001347983 */ /* 0x000f220000300800 */
[----:B-1----:R-:W-:-:S03]  /*2b0e0*/  IADD3 R0, P0, PT, R58, R7, RZ ;  /* 0x000000073a007210 */ /* 0x002fc60007f1e0ff */
[----:B------:R-:W-:Y:S04]  /*2b0f0*/  STL [R1+0x7d4], R4 ;  /* 0x0007d40401007387 */ /* 0x000fe80000100800 */
[----:B------:R0:W-:Y:S04]  /*2b100*/  STL [R1+0x7f0], R0 ;  /* 0x0007f00001007387 */ /* 0x0001e80000100800 */
[----:B------:R-:W-:Y:S01]  /*2b110*/  STL [R1+0x7dc], R10 ;  /* 0x0007dc0a01007387 */ /* 0x000fe20000100800 */
[----:B0-----:R-:W-:-:S03]  /*2b120*/  LEA.HI.X.SX32 R0, R54, R6, 0x1, P5 ;  /* 0x0000000636007211 */ /* 0x001fc600028f0eff */
[----:B------:R-:W4:Y:S01]  /*2b130*/  LDL.LU R54, [R1+0x124] ;  /* 0x0001240001367983 */ /* 0x000f220000300800 */
[----:B--2---:R-:W-:-:S05]  /*2b140*/  IADD3 R4, P6, PT, R59, R7, RZ ;  /* 0x000000073b047210 */ /* 0x004fca0007fde0ff */
[----:B------:R0:W-:Y:S04]  /*2b150*/  STL [R1+0x7f8], R4 ;  /* 0x0007f80401007387 */ /* 0x0001e80000100800 */
[----:B------:R1:W-:Y:S01]  /*2b160*/  STL [R1+0x7e4], R0 ;  /* 0x0007e40001007387 */ /* 0x0003e20000100800 */
[----:B0-----:R-:W-:Y:S02]  /*2b170*/  LEA.HI.X.SX32 R4, R58, R6, 0x1, P0 ;  /* 0x000000063a047211 */ /* 0x001fe400000f0eff */
[----:B-----5:R-:W-:-:S05]  /*2b180*/  IADD3 R10, P5, PT, R60, R7, RZ ;  /* 0x000000073c0a7210 */ /* 0x020fca0007fbe0ff */
[----:B------:R-:W-:Y:S04]  /*2b190*/  STL [R1+0x800], R10 ;  /* 0x0008000a01007387 */ /* 0x000fe80000100800 */
[----:B------:R-:W2:Y:S04]  /*2b1a0*/  LDL.LU R58, [R1+0x128] ;  /* 0x00012800013a7983 */ /* 0x000ea80000300800 */
[----:B------:R0:W-:Y:S01]  /*2b1b0*/  STL [R1+0x7ec], R4 ;  /* 0x0007ec0401007387 */ /* 0x0001e20000100800 */
[----:B-1----:R-:W-:Y:S02]  /*2b1c0*/  IADD3 R0, P0, PT, R61, R7, RZ ;  /* 0x000000073d007210 */ /* 0x002fe40007f1e0ff */
[----:B0-----:R-:W-:-:S03]  /*2b1d0*/  LEA.HI.X.SX32 R4, R59, R6, 0x1, P6 ;  /* 0x000000063b047211 */ /* 0x001fc600030f0eff */
[----:B------:R0:W-:Y:S04]  /*2b1e0*/  STL [R1+0x808], R0 ;  /* 0x0008080001007387 */ /* 0x0001e80000100800 */
[----:B------:R-:W5:Y:S01]  /*2b1f0*/  LDL.LU R59, [R1+0x12c] ;  /* 0x00012c00013b7983 */ /* 0x000f620000300800 */
[----:B0-----:R-:W-:-:S03]  /*2b200*/  IADD3 R0, P6, PT, R29, R7, RZ ;  /* 0x000000071d007210 */ /* 0x001fc60007fde0ff */
[----:B------:R0:W-:Y:S04]  /*2b210*/  STL [R1+0x7f4], R4 ;  /* 0x0007f40401007387 */ /* 0x0001e80000100800 */
[----:B------:R1:W-:Y:S01]  /*2b220*/  STL [R1+0x810], R0 ;  /* 0x0008100001007387 */ /* 0x0003e20000100800 */
        /* <DEDUP_REMOVED lines=8> */
[----:B------:R0:W-:Y:S04]  /*2b2b0*/  STL [R1+0x804], R4 ;  /* 0x0008040401007387 */ /* 0x0001e80000100800 */
[----:B------:R3:W-:Y:S01]  /*2b2c0*/  STL [R1+0x820], R0 ;  /* 0x0008200001007387 */ /* 0x0007e20000100800 */
[----:B------:R-:W-:-:S03]  /*2b2d0*/  LEA.HI.X.SX32 R10, R27, R6, 0x1, P5 ;  /* 0x000000061b0a7211 */ /* 0x000fc600028f0eff */
[----:B------:R-:W5:Y:S01]  /*2b2e0*/  LDL.LU R31, [R1+0x138] ;  /* 0x00013800011f7983 */ /* 0x000f620000300800 */
[----:B0-----:R-:W-:-:S05]  /*2b2f0*/  LEA.HI.X.SX32 R4, R29, R6, 0x1, P6 ;  /* 0x000000061d047211 */ /* 0x001fca00030f0eff */
[----:B------:R0:W-:Y:S01]  /*2b300*/  STL [R1+0x80c], R4 ;  /* 0x00080c0401007387 */ /* 0x0001e20000100800 */
[----:B---3--:R-:W-:-:S05]  /*2b310*/  IADD3 R0, P6, PT, R53, R7, RZ ;  /* 0x0000000735007210 */ /* 0x008fca0007fde0ff */
[----:B------:R4:W-:Y:S01]  /*2b320*/  STL [R1+0x828], R0 ;  /* 0x0008280001007387 */ /* 0x0009e20000100800 */
[----:B0-----:R-:W-:-:S03]  /*2b330*/  LEA.HI.X.SX32 R4, R28, R6, 0x1, P0 ;  /* 0x000000061c047211 */ /* 0x001fc600000f0eff */
[----:B------:R-:W-:Y:S04]  /*2b340*/  STL [R1+0x814], R10 ;  /* 0x0008140a01007387 */ /* 0x000fe80000100800 */
[----:B------:R-:W3:Y:S01]  /*2b350*/  LDL.LU R26, [R1+0x13c] ;  /* 0x00013c00011a7983 */ /* 0x000ee20000300800 */
[----:B----4-:R-:W-:-:S05]  /*2b360*/  IADD3 R0, P5, PT, R55, R7, RZ ;  /* 0x0000000737007210 */ /* 0x010fca0007fbe0ff */
[----:B------:R-:W-:Y:S04]  /*2b370*/  STL [R1+0x830], R0 ;  /* 0x0008300001007387 */ /* 0x000fe80000100800 */
[----:B------:R0:W-:Y:S04]  /*2b380*/  STL [R1+0x81c], R4 ;  /* 0x00081c0401007387 */ /* 0x0001e80000100800 */
[----:B------:R-:W4:Y:S01]  /*2b390*/  LDL.LU R30, [R1+0x140] ;  /* 0x00014000011e7983 */ /* 0x000f220000300800 */
[----:B0-----:R-:W-:Y:S02]  /*2b3a0*/  LEA.HI.X.SX32 R4, R53, R6, 0x1, P6 ;  /* 0x0000000635047211 */ /* 0x001fe400030f0eff */
[----:B------:R-:W-:-:S05]  /*2b3b0*/  IADD3 R0, P0, PT, R56, R7, RZ ;  /* 0x0000000738007210 */ /* 0x000fca0007f1e0ff */
[----:B------:R0:W-:Y:S04]  /*2b3c0*/  STL [R1+0x838], R0 ;  /* 0x0008380001007387 */ /* 0x0001e80000100800 */
[----:B------:R1:W-:Y:S04]  /*2b3d0*/  STL [R1+0x824], R4 ;  /* 0x0008240401007387 */ /* 0x0003e80000100800 */
[----:B------:R-:W4:Y:S01]  /*2b3e0*/  LDL.LU R29, [R1+0x144] ;  /* 0x00014400011d7983 */ /* 0x000f220000300800 */
[----:B0-----:R-:W-:Y:S02]  /*2b3f0*/  IADD3 R0, P6, PT, R57, R7, RZ ;  /* 0x0000000739007210 */ /* 0x001fe40007fde0ff */
[----:B-1----:R-:W-:-:S03]  /*2b400*/  LEA.HI.X.SX32 R4, R55, R6, 0x1, P5 ;  /* 0x0000000637047211 */ /* 0x002fc600028f0eff */
[----:B------:R0:W-:Y:S04]  /*2b410*/  STL [R1+0x840], R0 ;  /* 0x0008400001007387 */ /* 0x0001e80000100800 */
[----:B------:R1:W-:Y:S04]  /*2b420*/  STL [R1+0x82c], R4 ;  /* 0x00082c0401007387 */ /* 0x0003e80000100800 */
[----:B------:R-:W4:Y:S01]  /*2b430*/  LDL.LU R27, [R1+0x148] ;  /* 0x00014800011b7983 */ /* 0x000f220000300800 */
[----:B0-----:R-:W-:Y:S02]  /*2b440*/  IADD3 R0, P5, PT, R52, R7, RZ ;  /* 0x0000000734007210 */ /* 0x001fe40007fbe0ff */
[----:B-1----:R-:W-:-:S03]  /*2b450*/  LEA.HI.X.SX32 R4, R56, R6, 0x1, P0 ;  /* 0x0000000638047211 */ /* 0x002fc600000f0eff */
[----:B------:R0:W-:Y:S04]  /*2b460*/  STL [R1+0x848], R0 ;  /* 0x0008480001007387 */ /* 0x0001e80000100800 */
[----:B------:R-:W4:Y:S04]  /*2b470*/  LDL.LU R53, [R1+0x14c] ;  /* 0x00014c0001357983 */ /* 0x000f280000300800 */
[----:B------:R1:W-:Y:S04]  /*2b480*/  STL [R1+0x834], R4 ;  /* 0x0008340401007387 */ /* 0x0003e80000100800 */
[----:B------:R-:W4:Y:S01]  /*2b490*/  LDL.LU R55, [R1+0x150] ;  /* 0x0001500001377983 */ /* 0x000f220000300800 */
[----:B0-----:R-:W-:-:S05]  /*2b4a0*/  IADD3 R0, P0, PT, R54, R7, RZ ;  /* 0x0000000736007210 */ /* 0x001fca0007f1e0ff */
[----:B------:R-:W-:Y:S04]  /*2b4b0*/  STL [R1+0x850], R0 ;  /* 0x0008500001007387 */ /* 0x000fe80000100800 */
[----:B------:R-:W4:Y:S01]  /*2b4c0*/  LDL.LU R56, [R1+0x154] ;  /* 0x0001540001387983 */ /* 0x000f220000300800 */
[----:B-1----:R-:W-:-:S05]  /*2b4d0*/  LEA.HI.X.SX32 R4, R57, R6, 0x1, P6 ;  /* 0x0000000639047211 */ /* 0x002fca00030f0eff */
[----:B------:R0:W-:Y:S04]  /*2b4e0*/  STL [R1+0x83c], R4 ;  /* 0x00083c0401007387 */ /* 0x0001e80000100800 */
[----:B------:R-:W4:Y:S01]  /*2b4f0*/  LDL.LU R57, [R1+0x158] ;  /* 0x0001580001397983 */ /* 0x000f220000300800 */
[----:B0-----:R-:W-:Y:S02]  /*2b500*/  LEA.HI.X.SX32 R4, R52, R6, 0x1, P5 ;  /* 0x0000000634047211 */ /* 0x001fe400028f0eff */
[----:B--2---:R-:W-:-:S05]  /*2b510*/  IADD3 R0, P6, PT, R58, R7, RZ ;  /* 0x000000073a007210 */ /* 0x004fca0007fde0ff */
[----:B------:R5:W-:Y:S04]  /*2b520*/  STL [R1+0x858], R0 ;  /* 0x0008580001007387 */ /* 0x000be80000100800 */
[----:B------:R-:W2:Y:S04]  /*2b530*/  LDL.LU R28, [R1+0x15c] ;  /* 0x00015c00011c7983 */ /* 0x000ea80000300800 */
[----:B------:R0:W-:Y:S01]  /*2b540*/  STL [R1+0x844], R4 ;  /* 0x0008440401007387 */ /* 0x0001e20000100800 */
[----:B-----5:R-:W-:Y:S02]  /*2b550*/  IADD3 R0, P5, PT, R59, R7, RZ ;  /* 0x000000073b007210 */ /* 0x020fe40007fbe0ff */
[----:B0-----:R-:W-:-:S03]  /*2b560*/  LEA.HI.X.SX32 R4, R54, R6, 0x1, P0 ;  /* 0x0000000636047211 */ /* 0x001fc600000f0eff */
        /* <DEDUP_REMOVED lines=13> */
[----:B0-----:R-:W-:-:S05]  /*2b640*/  IADD3 R0, P5, PT, R31, R7, RZ ;  /* 0x000000071f007210 */ /* 0x001fca0007fbe0ff */
[----:B------:R-:W-:Y:S01]  /*2b650*/  STL [R1+0x878], R0 ;  /* 0x0008780001007387 */ /* 0x000fe20000100800 */
[----:B-1----:R-:W-:-:S03]  /*2b660*/  LEA.HI.X.SX32 R4, R60, R6, 0x1, P0 ;  /* 0x000000063c047211 */ /* 0x002fc600000f0eff */
[----:B------:R-:W5:Y:S04]  /*2b670*/  LDL.LU R60, [R1+0x16c] ;  /* 0x00016c00013c7983 */ /* 0x000f680000300800 */
[----:B------:R0:W-:Y:S04]  /*2b680*/  STL [R1+0x864], R4 ;  /* 0x0008640401007387 */ /* 0x0001e80000100800 */
[----:B------:R-:W5:Y:S01]  /*2b690*/  LDL.LU R58, [R1+0x170] ;  /* 0x00017000013a7983 */ /* 0x000f620000300800 */
[----:B0-----:R-:W-:Y:S02]  /*2b6a0*/  LEA.HI.X.SX32 R4, R61, R6, 0x1, P6 ;  /* 0x000000063d047211 */ /* 0x001fe400030f0eff */
[----:B---3--:R-:W-:-:S02]  /*2b6b0*/  IADD3 R0, P0, PT, R26, R7, RZ ;  /* 0x000000071a007210 */ /* 0x008fc40007f1e0ff */
[----:B------:R-:W-:-:S03]  /*2b6c0*/  LEA.HI.X.SX32 R10, R31, R6, 0x1, P5 ;  /* 0x000000061f0a7211 */ /* 0x000fc600028f0eff */
[----:B------:R4:W-:Y:S04]  /*2b6d0*/  STL [R1+0x880], R0 ;  /* 0x0008800001007387 */ /* 0x0009e80000100800 */
[----:B------:R-:W-:Y:S04]  /*2b6e0*/  STL [R1+0x86c], R4 ;  /* 0x00086c0401007387 */ /* 0x000fe80000100800 */
[----:B------:R-:W3:Y:S01]  /*2b6f0*/  LDL.LU R61, [R1+0x178] ;  /* 0x00017800013d7983 */ /* 0x000ee20000300800 */
[----:B----4-:R-:W-:-:S05]  /*2b700*/  IADD3 R0, P6, PT, R30, R7, RZ ;  /* 0x000000071e007210 */ /* 0x010fca0007fde0ff */
[----:B------:R0:W-:Y:S04]  /*2b710*/  STL [R1+0x888], R0 ;  /* 0x0008880001007387 */ /* 0x0001e80000100800 */
[----:B------:R1:W-:Y:S01]  /*2b720*/  STL [R1+0x874], R10 ;  /* 0x0008740a01007387 */ /* 0x0003e20000100800 */
[----:B0-----:R-:W-:Y:S02]  /*2b730*/  LEA.HI.X.SX32 R0, R26, R6, 0x1, P0 ;  /* 0x000000061a007211 */ /* 0x001fe400000f0eff */
[----:B------:R-:W-:-:S05]  /*2b740*/  IADD3 R4, P5, PT, R29, R7, RZ ;  /* 0x000000071d047210 */ /* 0x000fca0007fbe0ff */
[----:B------:R0:W-:Y:S04]  /*2b750*/  STL [R1+0x890], R4 ;  /* 0x0008900401007387 */ /* 0x0001e80000100800 */
[----:B------:R4:W-:Y:S01]  /*2b760*/  STL [R1+0x87c], R0 ;  /* 0x00087c0001007387 */ /* 0x0009e20000100800 */
[----:B-1----:R-:W-:Y:S02]  /*2b770*/  IADD3 R10, P0, PT, R27, R7, RZ ;  /* 0x000000071b0a7210 */ /* 0x002fe40007f1e0ff */
[----:B0-----:R-:W-:-:S03]  /*2b780*/  LEA.HI.X.SX32 R4, R30, R6, 0x1, P6 ;  /* 0x000000061e047211 */ /* 0x001fc600030f0eff */
[----:B------:R0:W-:Y:S01]  /*2b790*/  STL [R1+0x898], R10 ;  /* 0x0008980a01007387 */ /* 0x0001e20000100800 */
[-C--:B----4-:R-:W-:Y:S02]  /*2b7a0*/  IADD3 R0, P6, PT, R53, R7.reuse, RZ ;  /* 0x0000000735007210 */ /* 0x090fe40007fde0ff */
[----:B0-----:R-:W-:Y:S01]  /*2b7b0*/  LEA.HI.X.SX32 R10, R29, R6, 0x1, P5 ;  /* 0x000000061d0a7211 */ /* 0x001fe200028f0eff */
[----:B------:R0:W-:Y:S04]  /*2b7c0*/  STL [R1+0x884], R4 ;  /* 0x0008840401007387 */ /* 0x0001e80000100800 */
[----:B------:R1:W-:Y:S04]  /*2b7d0*/  STL [R1+0x8a0], R0 ;  /* 0x0008a00001007387 */ /* 0x0003e80000100800 */
[----:B------:R4:W-:Y:S01]  /*2b7e0*/  STL [R1+0x88c], R10 ;  /* 0x00088c0a01007387 */ /* 0x0009e20000100800 */
[----:B0-----:R-:W-:-:S02]  /*2b7f0*/  IADD3 R4, P5, PT, R55, R7, RZ ;  /* 0x0000000737047210 */ /* 0x001fc40007fbe0ff */
[----:B-1----:R-:W-:-:S03]  /*2b800*/  LEA.HI.X.SX32 R0, R27, R6, 0x1, P0 ;  /* 0x000000061b007211 */ /* 0x002fc600000f0eff */
[----:B------:R0:W-:Y:S01]  /*2b810*/  STL [R1+0x8a8], R4 ;  /* 0x0008a80401007387 */ /* 0x0001e20000100800 */
[----:B----4-:R-:W-:-:S03]  /*2b820*/  IADD3 R10, P0, PT, R56, R7, RZ ;  /* 0x00000007380a7210 */ /* 0x010fc60007f1e0ff */
[----:B------:R1:W-:Y:S04]  /*2b830*/  STL [R1+0x894], R0 ;  /* 0x0008940001007387 */ /* 0x0003e80000100800 */
[----:B------:R4:W-:Y:S01]  /*2b840*/  STL [R1+0x8b0], R10 ;  /* 0x0008b00a01007387 */ /* 0x0009e20000100800 */
[----:B0-----:R-:W-:-:S03]  /*2b850*/  LEA.HI.X.SX32 R4, R53, R6, 0x1, P6 ;  /* 0x0000000635047211 */ /* 0x001fc600030f0eff */
[----:B------:R-:W3:Y:S01]  /*2b860*/  LDL.LU R53, [R1+0x17c] ;  /* 0x00017c0001357983 */ /* 0x000ee20000300800 */
[----:B-1----:R-:W-:-:S03]  /*2b870*/  IADD3 R0, P6, PT, R57, R7, RZ ;  /* 0x0000000739007210 */ /* 0x002fc60007fde0ff */
[----:B------:R0:W-:Y:S01]  /*2b880*/  STL [R1+0x89c], R4 ;  /* 0x00089c0401007387 */ /* 0x0001e20000100800 */
[----:B----4-:R-:W-:-:S03]  /*2b890*/  LEA.HI.X.SX32 R10, R55, R6, 0x1, P5 ;  /* 0x00000006370a7211 */ /* 0x010fc600028f0eff */
[----:B------:R2:W-:Y:S04]  /*2b8a0*/  STL [R1+0x8b8], R0 ;  /* 0x0008b80001007387 */ /* 0x0005e80000100800 */
[----:B------:R-:W-:Y:S01]  /*2b8b0*/  STL [R1+0x8a4], R10 ;  /* 0x0008a40a01007387 */ /* 0x000fe20000100800 */
[----:B0-----:R-:W-:-:S03]  /*2b8c0*/  LEA.HI.X.SX32 R4, R56, R6, 0x1, P0 ;  /* 0x0000000638047211 */ /* 0x001fc600000f0eff */
[----:B------:R-:W4:Y:S01]  /*2b8d0*/  LDL.LU R55, [R1+0x188] ;  /* 0x0001880001377983 */ /* 0x000f220000300800 */
[----:B--2---:R-:W-:-:S05]  /*2b8e0*/  IADD3 R0, P5, PT, R28, R7, RZ ;  /* 0x000000071c007210 */ /* 0x004fca0007fbe0ff */
[----:B------:R5:W-:Y:S04]  /*2b8f0*/  STL [R1+0x8c0], R0 ;  /* 0x0008c00001007387 */ /* 0x000be80000100800 */
[----:B------:R0:W-:Y:S04]  /*2b900*/  STL [R1+0x8ac], R4 ;  /* 0x0008ac0401007387 */ /* 0x0001e80000100800 */
[----:B------:R-:W2:Y:S01]  /*2b910*/  LDL.LU R56, [R1+0x184] ;  /* 0x0001840001387983 */ /* 0x000ea20000300800 */
[----:B-----5:R-:W-:Y:S02]  /*2b920*/  IADD3 R0, P0, PT, R52, R7, RZ ;  /* 0x0000000734007210 */ /* 0x020fe40007f1e0ff */
[----:B0-----:R-:W-:-:S03]  /*2b930*/  LEA.HI.X.SX32 R4, R57, R6, 0x1, P6 ;  /* 0x0000000639047211 */ /* 0x001fc600030f0eff */
[----:B------:R0:W-:Y:S04]  /*2b940*/  STL [R1+0x8c8], R0 ;  /* 0x0008c80001007387 */ /* 0x0001e80000100800 */
[----:B------:R1:W-:Y:S01]  /*2b950*/  STL [R1+0x8b4], R4 ;  /* 0x0008b40401007387 */ /* 0x0003e20000100800 */
[----:B------:R-:W-:-:S03]  /*2b960*/  LEA.HI.X.SX32 R10, R52, R6, 0x1, P0 ;  /* 0x00000006340a7211 */ /* 0x000fc600000f0eff */
[----:B------:R-:W5:Y:S01]  /*2b970*/  LDL.LU R57, [R1+0x198] ;  /* 0x0001980001397983 */ /* 0x000f620000300800 */
[----:B0-----:R-:W-:Y:S02]  /*2b980*/  IADD3 R0, P6, PT, R54, R7, RZ ;  /* 0x0000000736007210 */ /* 0x001fe40007fde0ff */
[----:B-1----:R-:W-:-:S03]  /*2b990*/  LEA.HI.X.SX32 R4, R28, R6, 0x1, P5 ;  /* 0x000000061c047211 */ /* 0x002fc600028f0eff */
[----:B------:R0:W-:Y:S04]  /*2b9a0*/  STL [R1+0x8d0], R0 ;  /* 0x0008d00001007387 */ /* 0x0001e80000100800 */
[----:B------:R-:W-:Y:S01]  /*2b9b0*/  STL [R1+0x8bc], R4 ;  /* 0x0008bc0401007387 */ /* 0x000fe20000100800 */
[----:B0-----:R-:W-:-:S05]  /*2b9c0*/  IADD3 R0, P5, PT, R59, R7, RZ ;  /* 0x000000073b007210 */ /* 0x001fca0007fbe0ff */
[----:B------:R0:W-:Y:S04]  /*2b9d0*/  STL [R1+0x8d8], R0 ;  /* 0x0008d80001007387 */ /* 0x0001e80000100800 */
[----:B------:R1:W-:Y:S04]  /*2b9e0*/  STL [R1+0x8c4], R10 ;  /* 0x0008c40a01007387 */ /* 0x0003e80000100800 */
[----:B------:R-:W5:Y:S01]  /*2b9f0*/  LDL.LU R30, [R1+0x3c] ;  /* 0x00003c00011e7983 */ /* 0x000f620000300800 */
[----:B0-----:R-:W-:Y:S02]  /*2ba00*/  LEA.HI.X.SX32 R0, R54, R6, 0x1, P6 ;  /* 0x0000000636007211 */ /* 0x001fe400030f0eff */
[----:B------:R-:W-:-:S05]  /*2ba10*/  IADD3 R4, P0, PT, R60, R7, RZ ;  /* 0x000000073c047210 */ /* 0x000fca0007f1e0ff */
[----:B------:R-:W-:Y:S01]  /*2ba20*/  STL [R1+0x8e0], R4 ;  /* 0x0008e00401007387 */ /* 0x000fe20000100800 */
[----:B-1----:R-:W-:-:S03]  /*2ba30*/  IADD3 R10, P6, PT, R58, R7, RZ ;  /* 0x000000073a0a7210 */ /* 0x002fc60007fde0ff */
[----:B------:R0:W-:Y:S04]  /*2ba40*/  STL [R1+0x8cc], R0 ;  /* 0x0008cc0001007387 */ /* 0x0001e80000100800 */
[----:B------:R-:W-:Y:S01]  /*2ba50*/  STL [R1+0x8e8], R10 ;  /* 0x0008e80a01007387 */ /* 0x000fe20000100800 */
[----:B0-----:R-:W-:-:S03]  /*2ba60*/  LEA.HI.X.SX32 R0, R59, R6, 0x1, P5 ;  /* 0x000000063b007211 */ /* 0x001fc600028f0eff */
[----:B------:R-:W5:Y:S04]  /*2ba70*/  LDL.LU R59, [R1+0x190] ;  /* 0x00019000013b7983 */ /* 0x000f680000300800 */
[----:B------:R0:W-:Y:S01]  /*2ba80*/  STL [R1+0x8d4], R0 ;  /* 0x0008d40001007387 */ /* 0x0001e20000100800 */
[----:B---3--:R-:W-:-:S05]  /*2ba90*/  IADD3 R4, P5, PT, R61, R7, RZ ;  /* 0x000000073d047210 */ /* 0x008fca0007fbe0ff */
[----:B------:R1:W-:Y:S01]  /*2baa0*/  STL [R1+0x8f0], R4 ;  /* 0x0008f00401007387 */ /* 0x0003e20000100800 */
[----:B0-----:R-:W-:-:S03]  /*2bab0*/  LEA.HI.X.SX32 R0, R60, R6, 0x1, P0 ;  /* 0x000000063c007211 */ /* 0x001fc600000f0eff */
[----:B------:R-:W3:Y:S01]  /*2bac0*/  LDL.LU R60, [R1+0x18c] ;  /* 0x00018c00013c7983 */ /* 0x000ee20000300800 */
[----:B-1----:R-:W-:-:S03]  /*2bad0*/  IADD3 R4, P0, PT, R13, R7, RZ ;  /* 0x000000070d047210 */ /* 0x002fc60007f1e0ff */
[----:B------:R0:W-:Y:S04]  /*2bae0*/  STL [R1+0x8dc], R0 ;  /* 0x0008dc0001007387 */ /* 0x0001e80000100800 */
[----:B------:R1:W-:Y:S04]  /*2baf0*/  STL [R1+0x8f8], R4 ;  /* 0x0008f80401007387 */ /* 0x0003e80000100800 */
[----:B------:R-:W3:Y:S01]  /*2bb00*/  LDL.LU R28, [R1+0x1a0] ;  /* 0x0001a000011c7983 */ /* 0x000ee20000300800 */
[----:B0-----:R-:W-:Y:S02]  /*2bb10*/  LEA.HI.X.SX32 R0, R58, R6, 0x1, P6 ;  /* 0x000000063a007211 */ /* 0x001fe400030f0eff */
[----:B-1----:R-:W-:-:S03]  /*2bb20*/  IADD3 R4, P6, PT, R12, R7, RZ ;  /* 0x000000070c047210 */ /* 0x002fc60007fde0ff */
[----:B------:R0:W-:Y:S04]  /*2bb30*/  STL [R1+0x8e4], R0 ;  /* 0x0008e40001007387 */ /* 0x0001e80000100800 */
[----:B------:R1:W-:Y:S04]  /*2bb40*/  STL [R1+0x900], R4 ;  /* 0x0009000401007387 */ /* 0x0003e80000100800 */
[----:B------:R-:W3:Y:S01]  /*2bb50*/  LDL.LU R29, [R1+0x93c] ;  /* 0x00093c00011d7983 */ /* 0x000ee20000300800 */
[----:B0-----:R-:W-:Y:S02]  /*2bb60*/  LEA.HI.X.SX32 R0, R61, R6, 0x1, P5 ;  /* 0x000000063d007211 */ /* 0x001fe400028f0eff */
[----:B-1----:R-:W-:-:S03]  /*2bb70*/  IADD3 R4, P5, PT, R11, R7, RZ ;  /* 0x000000070b047210 */ /* 0x002fc60007fbe0ff */
[----:B------:R0:W-:Y:S04]  /*2bb80*/  STL [R1+0x8ec], R0 ;  /* 0x0008ec0001007387 */ /* 0x0001e80000100800 */
[----:B------:R-:W3:Y:S04]  /*2bb90*/  LDL.LU R61, [R1+0x19c] ;  /* 0x00019c00013d7983 */ /* 0x000ee80000300800 */
[----:B------:R1:W-:Y:S01]  /*2bba0*/  STL [R1+0x908], R4 ;  /* 0x0009080401007387 */ /* 0x0003e20000100800 */
[----:B0-----:R-:W-:-:S03]  /*2bbb0*/  LEA.HI.X.SX32 R0, R13, R6, 0x1, P0 ;  /* 0x000000060d007211 */ /* 0x001fc600000f0eff */
[----:B------:R-:W3:Y:S04]  /*2bbc0*/  LDL.LU R54, [R1+0x1ac] ;  /* 0x0001ac0001367983 */ /* 0x000ee80000300800 */
[----:B------:R0:W-:Y:S01]  /*2bbd0*/  STL [R1+0x8f4], R0 ;  /* 0x0008f40001007387 */ /* 0x0001e20000100800 */
[----:B-1----:R-:W-:-:S05]  /*2bbe0*/  IADD3 R4, P0, PT, R53, R7, RZ ;  /* 0x0000000735047210 */ /* 0x002fca0007f1e0ff */
[----:B------:R4:W-:Y:S04]  /*2bbf0*/  STL [R1+0x910], R4 ;  /* 0x0009100401007387 */ /* 0x0009e80000100800 */
[----:B------:R-:W3:Y:S01]  /*2bc00*/  LDL.LU R58, [R1+0x94c] ;  /* 0x00094c00013a7983 */ /* 0x000ee20000300800 */
[----:B0-----:R-:W-:-:S05]  /*2bc10*/  LEA.HI.X.SX32 R0, R12, R6, 0x1, P6 ;  /* 0x000000060c007211 */ /* 0x001fca00030f0eff */
[----:B------:R0:W-:Y:S01]  /*2bc20*/  STL [R1+0x8fc], R0 ;  /* 0x0008fc0001007387 */ /* 0x0001e20000100800 */
[----:B----4-:R-:W-:-:S03]  /*2bc30*/  IADD3 R4, P6, PT, R55, R7, RZ ;  /* 0x0000000737047210 */ /* 0x010fc60007fde0ff */
[----:B------:R-:W4:Y:S01]  /*2bc40*/  LDL.LU R52, [R1+0x1a8] ;  /* 0x0001a80001347983 */ /* 0x000f220000300800 */
[----:B0-----:R-:W-:-:S03]  /*2bc50*/  LEA.HI.X.SX32 R0, R11, R6, 0x1, P5 ;  /* 0x000000060b007211 */ /* 0x001fc600028f0eff */
[----:B------:R-:W-:Y:S04]  /*2bc60*/  STL [R1+0x918], R4 ;  /* 0x0009180401007387 */ /* 0x000fe80000100800 */
[----:B------:R0:W-:Y:S02]  /*2bc70*/  STL [R1+0x904], R0 ;  /* 0x0009040001007387 */ /* 0x0001e40000100800 */
[----:B0-----:R-:W-:Y:S02]  /*2bc80*/  LEA.HI.X.SX32 R0, R53, R6, 0x1, P0 ;  /* 0x0000000635007211 */ /* 0x001fe400000f0eff */
[----:B--2---:R-:W-:-:S05]  /*2bc90*/  IADD3 R10, P5, PT, R56, R7, RZ ;  /* 0x00000007380a7210 */ /* 0x004fca0007fbe0ff */
[----:B------:R-:W-:Y:S04]  /*2bca0*/  STL [R1+0x920], R10 ;  /* 0x0009200a01007387 */ /* 0x000fe80000100800 */
[----:B------:R-:W2:Y:S04]  /*2bcb0*/  LDL.LU R53, [R1+0x1b8] ;  /* 0x0001b80001357983 */ /* 0x000ea80000300800 */
[----:B------:R0:W-:Y:S01]  /*2bcc0*/  STL [R1+0x90c], R0 ;  /* 0x00090c0001007387 */ /* 0x0001e20000100800 */
[----:B-----5:R-:W-:Y:S02]  /*2bcd0*/  IADD3 R4, P0, PT, R57, R7, RZ ;  /* 0x0000000739047210 */ /* 0x020fe40007f1e0ff */
[----:B0-----:R-:W-:-:S03]  /*2bce0*/  LEA.HI.X.SX32 R0, R55, R6, 0x1, P6 ;  /* 0x0000000637007211 */ /* 0x001fc600030f0eff */
[----:B------:R-:W-:Y:S04]  /*2bcf0*/  STL [R1+0x928], R4 ;  /* 0x0009280401007387 */ /* 0x000fe80000100800 */
[----:B------:R-:W5:Y:S04]  /*2bd00*/  LDL.LU R27, [R1+0x95c] ;  /* 0x00095c00011b7983 */ /* 0x000f680000300800 */
[----:B------:R0:W-:Y:S04]  /*2bd10*/  STL [R1+0x914], R0 ;  /* 0x0009140001007387 */ /* 0x0001e80000100800 */
[----:B------:R-:W5:Y:S01]  /*2bd20*/  LDL.LU R55, [R1+0x1b0] ;  /* 0x0001b00001377983 */ /* 0x000f620000300800 */
[----:B0-----:R-:W-:-:S05]  /*2bd30*/  LEA.HI.X.SX32 R0, R56, R6, 0x1, P5 ;  /* 0x0000000638007211 */ /* 0x001fca00028f0eff */
[----:B------:R0:W-:Y:S01]  /*2bd40*/  STL [R1+0x91c], R0 ;  /* 0x00091c0001007387 */ /* 0x0001e20000100800 */
[----:B------:R-:W-:Y:S02]  /*2bd50*/  IADD3 R4, P5, PT, R30, R7, RZ ;  /* 0x000000071e047210 */ /* 0x000fe40007fbe0ff */
[----:B0-----:R-:W-:-:S03]  /*2bd60*/  LEA.HI.X.SX32 R0, R57, R6, 0x1, P0 ;  /* 0x0000000639007211 */ /* 0x001fc600000f0eff */
[----:B------:R0:W-:Y:S04]  /*2bd70*/  STL [R1+0x930], R4 ;  /* 0x0009300401007387 */ /* 0x0001e80000100800 */
[----:B------:R-:W5:Y:S04]  /*2bd80*/  LDL.LU R57, [R1+0x1c4] ;  /* 0x0001c40001397983 */ /* 0x000f680000300800 */
[----:B------:R1:W-:Y:S04]  /*2bd90*/  STL [R1+0x924], R0 ;  /* 0x0009240001007387 */ /* 0x0003e80000100800 */
[----:B------:R-:W5:Y:S01]  /*2bda0*/  LDL.LU R56, [R1+0x96c] ;  /* 0x00096c0001387983 */ /* 0x000f620000300800 */
[----:B------:R-:W-:-:S02]  /*2bdb0*/  LEA.HI.X.SX32 R10, R30, R6, 0x1, P5 ;  /* 0x000000061e0a7211 */ /* 0x000fc400028f0eff */
[----:B0-----:R-:W-:Y:S02]  /*2bdc0*/  IADD3 R4, P0, PT, R59, R7, RZ ;  /* 0x000000073b047210 */ /* 0x001fe40007f1e0ff */
[----:B------:R-:W-:-:S03]  /*2bdd0*/  ISETP.GE.AND P6, PT, R3, RZ, PT ;  /* 0x000000ff0300720c */ /* 0x000fc60003fc6270 */
[----:B------:R3:W-:Y:S01]  /*2bde0*/  STL [R1+0x938], R4 ;  /* 0x0009380401007387 */ /* 0x0007e20000100800 */
[----:B-1----:R-:W-:Y:S02]  /*2bdf0*/  IABS R0, R3 ;  /* 0x0000000300007213 */ /* 0x002fe40000000000 */
[----:B------:R-:W-:Y:S01]  /*2be00*/  LEA.HI.X.SX32 R3, R59, R6, 0x1, P0 ;  /* 0x000000063b037211 */ /* 0x000fe200000f0eff */
[----:B------:R0:W-:Y:S04]  /*2be10*/  STL [R1+0x92c], R10 ;  /* 0x00092c0a01007387 */ /* 0x0001e80000100800 */
[----:B------:R-:W5:Y:S01]  /*2be20*/  LDL.LU R59, [R1+0x1c0] ;  /* 0x0001c000013b7983 */ /* 0x000f620000300800 */
[----:B---3--:R-:W-:-:S05]  /*2be30*/  IADD3 R4, P5, PT, R60, R7, RZ ;  /* 0x000000073c047210 */ /* 0x008fca0007fbe0ff */
[----:B------:R1:W-:Y:S01]  /*2be40*/  STL [R1+0x940], R4 ;  /* 0x0009400401007387 */ /* 0x0003e20000100800 */
[----:B0-----:R-:W-:-:S03]  /*2be50*/  LEA.HI.X.SX32 R10, R60, R6, 0x1, P5 ;  /* 0x000000063c0a7211 */ /* 0x001fc600028f0eff */
[----:B------:R-:W-:Y:S01]  /*2be60*/  STL [R1+0x934], R3 ;  /* 0x0009340301007387 */ /* 0x000fe20000100800 */
[----:B-1----:R-:W-:-:S05]  /*2be70*/  IADD3 R4, P0, PT, R28, R7, RZ ;  /* 0x000000071c047210 */ /* 0x002fca0007f1e0ff */
[----:B------:R0:W-:Y:S04]  /*2be80*/  STL [R1+0x948], R4 ;  /* 0x0009480401007387 */ /* 0x0001e80000100800 */
[----:B------:R-:W3:Y:S04]  /*2be90*/  LDL.LU R32, [R1+0x1d0] ;  /* 0x0001d00001207983 */ /* 0x000ee80000300800 */
[----:B------:R1:W-:Y:S04]  /*2bea0*/  STL [R1+0x93c], R10 ;  /* 0x00093c0a01007387 */ /* 0x0003e80000100800 */
[----:B------:R-:W3:Y:S01]  /*2beb0*/  LDL.LU R60, [R1+0x97c] ;  /* 0x00097c00013c7983 */ /* 0x000ee20000300800 */
[----:B------:R-:W-:-:S02]  /*2bec0*/  LEA.HI.X.SX32 R11, R28, R6, 0x1, P0 ;  /* 0x000000061c0b7211 */ /* 0x000fc400000f0eff */
[----:B0-----:R-:W-:-:S05]  /*2bed0*/  IADD3 R4, P5, PT, R61, R7, RZ ;  /* 0x000000073d047210 */ /* 0x001fca0007fbe0ff */
[----:B------:R-:W-:Y:S01]  /*2bee0*/  STL [R1+0x950], R4 ;  /* 0x0009500401007387 */ /* 0x000fe20000100800 */
[----:B-1----:R-:W-:-:S03]  /*2bef0*/  IADD3 R10, P0, PT, R54, R7, RZ ;  /* 0x00000007360a7210 */ /* 0x002fc60007f1e0ff */
[----:B------:R0:W-:Y:S02]  /*2bf00*/  STL [R1+0x944], R11 ;  /* 0x0009440b01007387 */ /* 0x0001e40000100800 */
[----:B0-----:R-:W-:Y:S02]  /*2bf10*/  LEA.HI.X.SX32 R11, R61, R6, 0x1, P5 ;  /* 0x000000063d0b7211 */ /* 0x001fe400028f0eff */
[----:B------:R-:W-:Y:S02]  /*2bf20*/  SEL R4, R20, R58, !P3 ;  /* 0x0000003a14047207 */ /* 0x000fe40005800000 */
[----:B------:R-:W3:Y:S04]  /*2bf30*/  LDL.LU R58, [R1+0x1cc] ;  /* 0x0001cc00013a7983 */ /* 0x000ee80000300800 */
[----:B------:R4:W-:Y:S04]  /*2bf40*/  STL [R1+0x958], R10 ;  /* 0x0009580a01007387 */ /* 0x0009e80000100800 */
[----:B------:R-:W3:Y:S04]  /*2bf50*/  LDL.LU R28, [R1+0x1e0] ;  /* 0x0001e000011c7983 */ /* 0x000ee80000300800 */
[----:B------:R-:W-:Y:S04]  /*2bf60*/  STL [R1+0x94c], R11 ;  /* 0x00094c0b01007387 */ /* 0x000fe80000100800 */
[----:B------:R-:W3:Y:S04]  /*2bf70*/  LDL.LU R31, [R1+0x98c] ;  /* 0x00098c00011f7983 */ /* 0x000ee80000300800 */
[----:B------:R-:W3:Y:S01]  /*2bf80*/  LDL.LU R61, [R1+0x1d8] ;  /* 0x0001d800013d7983 */ /* 0x000ee20000300800 */
[----:B----4-:R-:W-:-:S05]  /*2bf90*/  IADD3 R10, P5, PT, R52, R7, RZ ;  /* 0x00000007340a7210 */ /* 0x010fca0007fbe0ff */
[----:B------:R0:W-:Y:S02]  /*2bfa0*/  STL [R1+0x960], R10 ;  /* 0x0009600a01007387 */ /* 0x0001e40000100800 */
[----:B0-----:R-:W-:Y:S02]  /*2bfb0*/  LEA.HI.X.SX32 R10, R54, R6, 0x1, P0 ;  /* 0x00000006360a7211 */ /* 0x001fe400000f0eff */
[----:B------:R-:W4:Y:S04]  /*2bfc0*/  LDL.LU R54, [R1+0x1ec] ;  /* 0x0001ec0001367983 */ /* 0x000f280000300800 */
[----:B------:R-:W-:Y:S01]  /*2bfd0*/  STL [R1+0x954], R10 ;  /* 0x0009540a01007387 */ /* 0x000fe20000100800 */
[----:B------:R-:W-:Y:S02]  /*2bfe0*/  SEL R3, R20, R29, !P3 ;  /* 0x0000001d14037207 */ /* 0x000fe40005800000 */
[----:B--2---:R-:W-:-:S05]  /*2bff0*/  IADD3 R11, P0, PT, R53, R7, RZ ;  /* 0x00000007350b7210 */ /* 0x004fca0007f1e0ff */
[----:B------:R0:W-:Y:S04]  /*2c000*/  STL [R1+0x968], R11 ;  /* 0x0009680b01007387 */ /* 0x0001e80000100800 */
[----:B------:R-:W2:Y:S04]  /*2c010*/  LDL.LU R26, [R1+0x99c] ;  /* 0x00099c00011a7983 */ /* 0x000ea80000300800 */
[----:B------:R-:W2:Y:S01]  /*2c020*/  LDL.LU R29, [R1+0x1e4] ;  /* 0x0001e400011d7983 */ /* 0x000ea20000300800 */
[----:B0-----:R-:W-:-:S05]  /*2c030*/  LEA.HI.X.SX32 R11, R52, R6, 0x1, P5 ;  /* 0x00000006340b7211 */ /* 0x001fca00028f0eff */
[----:B------:R0:W-:Y:S01]  /*2c040*/  STL [R1+0x95c], R11 ;  /* 0x00095c0b01007387 */ /* 0x0001e20000100800 */
[----:B-----5:R-:W-:Y:S02]  /*2c050*/  SEL R10, R20, R27, !P3 ;  /* 0x0000001b140a7207 */ /* 0x020fe40005800000 */
[----:B------:R-:W-:Y:S02]  /*2c060*/  IADD3 R13, P5, PT, R55, R7, RZ ;  /* 0x00000007370d7210 */ /* 0x000fe40007fbe0ff */
[----:B0-----:R-:W-:-:S03]  /*2c070*/  LEA.HI.X.SX32 R11, R53, R6, 0x1, P0 ;  /* 0x00000006350b7211 */ /* 0x001fc600000f0eff */
[----:B------:R-:W-:Y:S04]  /*2c080*/  STL [R1+0x970], R13 ;  /* 0x0009700d01007387 */ /* 0x000fe80000100800 */
[----:B------:R-:W5:Y:S04]  /*2c090*/  LDL.LU R27, [R1+0x1fc] ;  /* 0x0001fc00011b7983 */ /* 0x000f680000300800 */
[----:B------:R0:W-:Y:S01]  /*2c0a0*/  STL [R1+0x964], R11 ;  /* 0x0009640b01007387 */ /* 0x0001e20000100800 */
[----:B------:R-:W-:-:S05]  /*2c0b0*/  IADD3 R12, P0, PT, R57, R7, RZ ;  /* 0x00000007390c7210 */ /* 0x000fca0007f1e0ff */
[----:B------:R1:W-:Y:S01]  /*2c0c0*/  STL [R1+0x978], R12 ;  /* 0x0009780c01007387 */ /* 0x0003e20000100800 */
[----:B0-----:R-:W-:-:S03]  /*2c0d0*/  SEL R11, R20, R56, !P3 ;  /* 0x00000038140b7207 */ /* 0x001fc60005800000 */
[----:B------:R-:W5:Y:S04]  /*2c0e0*/  LDL.LU R30, [R1+0x9ac] ;  /* 0x0009ac00011e7983 */ /* 0x000f680000300800 */
[----:B------:R-:W5:Y:S01]  /*2c0f0*/  LDL.LU R56, [R1+0x1f4] ;  /* 0x0001f40001387983 */ /* 0x000f620000300800 */
[----:B-1----:R-:W-:-:S03]  /*2c100*/  LEA.HI.X.SX32 R12, R55, R6, 0x1, P5 ;  /* 0x00000006370c7211 */ /* 0x002fc600028f0eff */
[----:B------:R-:W5:Y:S04]  /*2c110*/  LDL.LU R52, [R1+0x208] ;  /* 0x0002080001347983 */ /* 0x000f680000300800 */
[----:B------:R0:W-:Y:S04]  /*2c120*/  STL [R1+0x96c], R12 ;  /* 0x00096c0c01007387 */ /* 0x0001e80000100800 */
[----:B------:R-:W5:Y:S01]  /*2c130*/  LDL.LU R55, [R1+0x9bc] ;  /* 0x0009bc0001377983 */ /* 0x000f620000300800 */
[----:B------:R-:W-:Y:S02]  /*2c140*/  IADD3 R13, P5, PT, R59, R7, RZ ;  /* 0x000000073b0d7210 */ /* 0x000fe40007fbe0ff */
[----:B0-----:R-:W-:-:S03]  /*2c150*/  LEA.HI.X.SX32 R12, R57, R6, 0x1, P0 ;  /* 0x00000006390c7211 */ /* 0x001fc600000f0eff */
[----:B------:R3:W-:Y:S04]  /*2c160*/  STL [R1+0x980], R13 ;  /* 0x0009800d01007387 */ /* 0x0007e80000100800 */
[----:B------:R-:W5:Y:S04]  /*2c170*/  LDL.LU R57, [R1+0x204] ;  /* 0x0002040001397983 */ /* 0x000f680000300800 */
[----:B------:R0:W-:Y:S01]  /*2c180*/  STL [R1+0x974], R12 ;  /* 0x0009740c01007387 */ /* 0x0001e20000100800 */
[----:B---3--:R-:W-:Y:S02]  /*2c190*/  IADD3 R13, P0, PT, R32, R7, RZ ;  /* 0x00000007200d7210 */ /* 0x008fe40007f1e0ff */
[----:B0-----:R-:W-:-:S02]  /*2c1a0*/  SEL R12, R20, R60, !P3 ;  /* 0x0000003c140c7207 */ /* 0x001fc40005800000 */
[----:B------:R-:W3:Y:S04]  /*2c1b0*/  LDL.LU R60, [R1+0x218] ;  /* 0x00021800013c7983 */ /* 0x000ee80000300800 */
[----:B------:R0:W-:Y:S04]  /*2c1c0*/  STL [R1+0x988], R13 ;  /* 0x0009880d01007387 */ /* 0x0001e80000100800 */
[----:B------:R-:W3:Y:S01]  /*2c1d0*/  LDL.LU R53, [R1+0x9cc] ;  /* 0x0009cc0001357983 */ /* 0x000ee20000300800 */
[----:B0-----:R-:W-:-:S03]  /*2c1e0*/  LEA.HI.X.SX32 R13, R59, R6, 0x1, P5 ;  /* 0x000000063b0d7211 */ /* 0x001fc600028f0eff */
[----:B------:R-:W3:Y:S01]  /*2c1f0*/  LDL.LU R59, [R1+0x210] ;  /* 0x00021000013b7983 */ /* 0x000ee20000300800 */
[----:B------:R-:W-:-:S03]  /*2c200*/  LEA.HI.X.SX32 R24, R32, R6, 0x1, P0 ;  /* 0x0000000620187211 */ /* 0x000fc600000f0eff */
[----:B------:R0:W-:Y:S02]  /*2c210*/  STL [R1+0x97c], R13 ;  /* 0x00097c0d01007387 */ /* 0x0001e40000100800 */
[----:B0-----:R-:W-:-:S05]  /*2c220*/  IADD3 R13, P5, PT, R58, R7, RZ ;  /* 0x000000073a0d7210 */ /* 0x001fca0007fbe0ff */
[----:B------:R-:W-:Y:S01]  /*2c230*/  STL [R1+0x990], R13 ;  /* 0x0009900d01007387 */ /* 0x000fe20000100800 */
[----:B------:R-:W-:-:S03]  /*2c240*/  IADD3 R23, P0, PT, R28, R7, RZ ;  /* 0x000000071c177210 */ /* 0x000fc60007f1e0ff */
[----:B------:R0:W-:Y:S04]  /*2c250*/  STL [R1+0x984], R24 ;  /* 0x0009841801007387 */ /* 0x0001e80000100800 */
[----:B------:R1:W-:Y:S01]  /*2c260*/  STL [R1+0x998], R23 ;  /* 0x0009981701007387 */ /* 0x0003e20000100800 */
[----:B0-----:R-:W-:-:S03]  /*2c270*/  LEA.HI.X.SX32 R24, R58, R6, 0x1, P5 ;  /* 0x000000063a187211 */ /* 0x001fc600028f0eff */
[----:B------:R-:W3:Y:S01]  /*2c280*/  LDL.LU R58, [R1+0x9dc] ;  /* 0x0009dc00013a7983 */ /* 0x000ee20000300800 */
[----:B-1----:R-:W-:-:S03]  /*2c290*/  IADD3 R23, P5, PT, R61, R7, RZ ;  /* 0x000000073d177210 */ /* 0x002fc60007fbe0ff */
[----:B------:R0:W-:Y:S04]  /*2c2a0*/  STL [R1+0x98c], R24 ;  /* 0x00098c1801007387 */ /* 0x0001e80000100800 */
[----:B------:R4:W-:Y:S01]  /*2c2b0*/  STL [R1+0x9a0], R23 ;  /* 0x0009a01701007387 */ /* 0x0009e20000100800 */
[----:B0-----:R-:W-:-:S03]  /*2c2c0*/  LEA.HI.X.SX32 R24, R28, R6, 0x1, P0 ;  /* 0x000000061c187211 */ /* 0x001fc600000f0eff */
[----:B------:R-:W3:Y:S01]  /*2c2d0*/  LDL.LU R28, [R1+0x21c] ;  /* 0x00021c00011c7983 */ /* 0x000ee20000300800 */
[----:B----4-:R-:W-:-:S03]  /*2c2e0*/  IADD3 R23, P0, PT, R54, R7, RZ ;  /* 0x0000000736177210 */ /* 0x010fc60007f1e0ff */
[----:B------:R-:W-:Y:S04]  /*2c2f0*/  STL [R1+0x994], R24 ;  /* 0x0009941801007387 */ /* 0x000fe80000100800 */
[----:B------:R0:W-:Y:S02]  /*2c300*/  STL [R1+0x9a8], R23 ;  /* 0x0009a81701007387 */ /* 0x0001e40000100800 */
[-C--:B0-----:R-:W-:Y:S02]  /*2c310*/  LEA.HI.X.SX32 R23, R61, R6.reuse, 0x1, P5 ;  /* 0x000000063d177211 */ /* 0x081fe400028f0eff */
[----:B------:R-:W4:Y:S04]  /*2c320*/  LDL.LU R61, [R1+0x230] ;  /* 0x00023000013d7983 */ /* 0x000f280000300800 */
[----:B------:R0:W-:Y:S02]  /*2c330*/  STL [R1+0x99c], R23 ;  /* 0x00099c1701007387 */ /* 0x0001e40000100800 */
[----:B0-----:R-:W-:-:S02]  /*2c340*/  LEA.HI.X.SX32 R23, R54, R6, 0x1, P0 ;  /* 0x0000000636177211 */ /* 0x001fc400000f0eff */
[----:B------:R-:W-:Y:S02]  /*2c350*/  SEL R13, R20, R31, !P3 ;  /* 0x0000001f140d7207 */ /* 0x000fe40005800000 */
[----:B--2---:R-:W-:-:S05]  /*2c360*/  IADD3 R24, P5, PT, R29, R7, RZ ;  /* 0x000000071d187210 */ /* 0x004fca0007fbe0ff */
[----:B------:R-:W-:Y:S04]  /*2c370*/  STL [R1+0x9b0], R24 ;  /* 0x0009b01801007387 */ /* 0x000fe80000100800 */
[----:B------:R-:W2:Y:S04]  /*2c380*/  LDL.LU R54, [R1+0x9ec] ;  /* 0x0009ec0001367983 */ /* 0x000ea80000300800 */
[----:B------:R0:W-:Y:S02]  /*2c390*/  STL [R1+0x9a4], R23 ;  /* 0x0009a41701007387 */ /* 0x0001e40000100800 */
[----:B0-----:R-:W-:-:S02]  /*2c3a0*/  LEA.HI.X.SX32 R23, R29, R6, 0x1, P5 ;  /* 0x000000061d177211 */ /* 0x001fc400028f0eff */
[----:B-----5:R-:W-:-:S05]  /*2c3b0*/  IADD3 R24, P0, PT, R27, R7, RZ ;  /* 0x000000071b187210 */ /* 0x020fca0007f1e0ff */
[----:B------:R0:W-:Y:S04]  /*2c3c0*/  STL [R1+0x9b8], R24 ;  /* 0x0009b81801007387 */ /* 0x0001e80000100800 */
[----:B------:R1:W-:Y:S01]  /*2c3d0*/  STL [R1+0x9ac], R23 ;  /* 0x0009ac1701007387 */ /* 0x0003e20000100800 */
[----:B0-----:R-:W-:Y:S02]  /*2c3e0*/  LEA.HI.X.SX32 R24, R27, R6, 0x1, P0 ;  /* 0x000000061b187211 */ /* 0x001fe400000f0eff */
[-C--:B------:R-:W-:Y:S02]  /*2c3f0*/  IADD3 R25, P5, PT, R56, R7.reuse, RZ ;  /* 0x0000000738197210 */ /* 0x080fe40007fbe0ff */
[----:B-1----:R-:W-:-:S03]  /*2c400*/  IADD3 R23, P0, PT, R52, R7, RZ ;  /* 0x0000000734177210 */ /* 0x002fc60007f1e0ff */
[----:B------:R-:W-:Y:S04]  /*2c410*/  STL [R1+0x9c0], R25 ;  /* 0x0009c01901007387 */ /* 0x000fe80000100800 */
[----:B------:R0:W-:Y:S01]  /*2c420*/  STL [R1+0x9b4], R24 ;  /* 0x0009b41801007387 */ /* 0x0001e20000100800 */
[----:B------:R-:W-:-:S03]  /*2c430*/  SEL R93, R20, R55, !P3 ;  /* 0x00000037145d7207 */ /* 0x000fc60005800000 */
[----:B------:R-:W5:Y:S04]  /*2c440*/  LDL.LU R55, [R1+0x9fc] ;  /* 0x0009fc0001377983 */ /* 0x000f680000300800 */
[----:B------:R1:W-:Y:S01]  /*2c450*/  STL [R1+0x9c8], R23 ;  /* 0x0009c81701007387 */ /* 0x0003e20000100800 */
[----:B0-----:R-:W-:-:S03]  /*2c460*/  LEA.HI.X.SX32 R24, R56, R6, 0x1, P5 ;  /* 0x0000000638187211 */ /* 0x001fc600028f0eff */
[----:B------:R-:W2:Y:S04]  /*2c470*/  LDL.LU R56, [R1+0x23c] ;  /* 0x00023c0001387983 */ /* 0x000ea80000300800 */
[----:B------:R0:W-:Y:S01]  /*2c480*/  STL [R1+0x9bc], R24 ;  /* 0x0009bc1801007387 */ /* 0x0001e20000100800 */
[----:B-1----:R-:W-:-:S05]  /*2c490*/  IADD3 R23, P5, PT, R57, R7, RZ ;  /* 0x0000000739177210 */ /* 0x002fca0007fbe0ff */
[----:B------:R-:W-:Y:S01]  /*2c4a0*/  STL [R1+0x9d0], R23 ;  /* 0x0009d01701007387 */ /* 0x000fe20000100800 */
[----:B0-----:R-:W-:-:S05]  /*2c4b0*/  LEA.HI.X.SX32 R24, R52, R6, 0x1, P0 ;  /* 0x0000000634187211 */ /* 0x001fca00000f0eff */
[----:B------:R0:W-:Y:S02]  /*2c4c0*/  STL [R1+0x9c4], R24 ;  /* 0x0009c41801007387 */ /* 0x0001e40000100800 */
[----:B0-----:R-:W-:Y:S02]  /*2c4d0*/  LEA.HI.X.SX32 R24, R57, R6, 0x1, P5 ;  /* 0x0000000639187211 */ /* 0x001fe400028f0eff */
[----:B---3--:R-:W-:-:S05]  /*2c4e0*/  IADD3 R23, P0, PT, R60, R7, RZ ;  /* 0x000000073c177210 */ /* 0x008fca0007f1e0ff */
[----:B------:R0:W-:Y:S04]  /*2c4f0*/  STL [R1+0x9d8], R23 ;  /* 0x0009d81701007387 */ /* 0x0001e80000100800 */
[----:B------:R-:W3:Y:S04]  /*2c500*/  LDL.LU R57, [R1+0xa0c] ;  /* 0x000a0c0001397983 */ /* 0x000ee80000300800 */
[----:B------:R1:W-:Y:S01]  /*2c510*/  STL [R1+0x9cc], R24 ;  /* 0x0009cc1801007387 */ /* 0x0003e20000100800 */
[----:B0-----:R-:W-:-:S03]  /*2c520*/  IADD3 R23, P5, PT, R59, R7, RZ ;  /* 0x000000073b177210 */ /* 0x001fc60007fbe0ff */
[----:B------:R-:W3:Y:S04]  /*2c530*/  LDL.LU R31, [R1+0x248] ;  /* 0x00024800011f7983 */ /* 0x000ee80000300800 */
[----:B------:R0:W-:Y:S01]  /*2c540*/  STL [R1+0x9e0], R23 ;  /* 0x0009e01701007387 */ /* 0x0001e20000100800 */
[----:B-1----:R-:W-:-:S03]  /*2c550*/  LEA.HI.X.SX32 R24, R60, R6, 0x1, P0 ;  /* 0x000000063c187211 */ /* 0x002fc600000f0eff */
[----:B------:R-:W5:Y:S01]  /*2c560*/  LDL.LU R60, [R1+0x25c] ;  /* 0x00025c00013c7983 */ /* 0x000f620000300800 */
[----:B0-----:R-:W-:-:S03]  /*2c570*/  IADD3 R23, P0, PT, R90, R7, RZ ;  /* 0x000000075a177210 */ /* 0x001fc60007f1e0ff */
[----:B------:R-:W-:Y:S01]  /*2c580*/  STL [R1+0x9d4], R24 ;  /* 0x0009d41801007387 */ /* 0x000fe20000100800 */
[----:B------:R-:W-:-:S03]  /*2c590*/  SEL R52, R20, R53, !P3 ;  /* 0x0000003514347207 */ /* 0x000fc60005800000 */
[----:B------:R0:W-:Y:S01]  /*2c5a0*/  STL [R1+0x9e8], R23 ;  /* 0x0009e81701007387 */ /* 0x0001e20000100800 */
[C---:B------:R-:W-:Y:S02]  /*2c5b0*/  SEL R89, R20.reuse, R26, !P3 ;  /* 0x0000001a14597207 */ /* 0x040fe40005800000 */
[----:B0-----:R-:W-:Y:S02]  /*2c5c0*/  LEA.HI.X.SX32 R23, R59, R6, 0x1, P5 ;  /* 0x000000063b177211 */ /* 0x001fe400028f0eff */
[----:B------:R-:W-:Y:S02]  /*2c5d0*/  SEL R53, R20, R58, !P3 ;  /* 0x0000003a14357207 */ /* 0x000fe40005800000 */
[----:B------:R-:W5:Y:S04]  /*2c5e0*/  LDL.LU R58, [R1+0xa1c] ;  /* 0x000a1c00013a7983 */ /* 0x000f680000300800 */
[----:B------:R-:W5:Y:S04]  /*2c5f0*/  LDL.LU R59, [R1+0x258] ;  /* 0x00025800013b7983 */ /* 0x000f680000300800 */
[----:B------:R0:W-:Y:S04]  /*2c600*/  STL [R1+0x9dc], R23 ;  /* 0x0009dc1701007387 */ /* 0x0001e80000100800 */
[----:B------:R-:W5:Y:S01]  /*2c610*/  LDL.LU R26, [R1+0x26c] ;  /* 0x00026c00011a7983 */ /* 0x000f620000300800 */
[----:B------:R-:W-:-:S02]  /*2c620*/  IADD3 R24, P5, PT, R28, R7, RZ ;  /* 0x000000071c187210 */ /* 0x000fc40007fbe0ff */
[----:B0-----:R-:W-:-:S03]  /*2c630*/  LEA.HI.X.SX32 R23, R90, R6, 0x1, P0 ;  /* 0x000000065a177211 */ /* 0x001fc600000f0eff */
[----:B------:R4:W-:Y:S04]  /*2c640*/  STL [R1+0x9f0], R24 ;  /* 0x0009f01801007387 */ /* 0x0009e80000100800 */
[----:B------:R-:W5:Y:S01]  /*2c650*/  LDL.LU R90, [R1+0xa2c] ;  /* 0x000a2c00015a7983 */ /* 0x000f620000300800 */
[----:B------:R-:W-:-:S03]  /*2c660*/  SEL R92, R20, R30, !P3 ;  /* 0x0000001e145c7207 */ /* 0x000fc60005800000 */
[----:B------:R0:W-:Y:S01]  /*2c670*/  STL [R1+0x9e4], R23 ;  /* 0x0009e41701007387 */ /* 0x0001e20000100800 */
[----:B----4-:R-:W-:Y:S02]  /*2c680*/  IADD3 R24, P0, PT, R61, R7, RZ ;  /* 0x000000073d187210 */ /* 0x010fe40007f1e0ff */
[----:B0-----:R-:W-:-:S03]  /*2c690*/  LEA.HI.X.SX32 R23, R28, R6, 0x1, P5 ;  /* 0x000000061c177211 */ /* 0x001fc600028f0eff */
[----:B------:R0:W-:Y:S04]  /*2c6a0*/  STL [R1+0x9f8], R24 ;  /* 0x0009f81801007387 */ /* 0x0001e80000100800 */
[----:B------:R-:W4:Y:S01]  /*2c6b0*/  LDL.LU R30, [R1+0x278] ;  /* 0x00027800011e7983 */ /* 0x000f220000300800 */
[----:B0-----:R-:W-:-:S03]  /*2c6c0*/  IADD3 R24, P5, PT, R9, R7, RZ ;  /* 0x0000000709187210 */ /* 0x001fc60007fbe0ff */
[----:B------:R0:W-:Y:S04]  /*2c6d0*/  STL [R1+0x9ec], R23 ;  /* 0x0009ec1701007387 */ /* 0x0001e80000100800 */
[----:B------:R1:W-:Y:S01]  /*2c6e0*/  STL [R1+0xa00], R24 ;  /* 0x000a001801007387 */ /* 0x0003e20000100800 */
[----:B0-----:R-:W-:-:S03]  /*2c6f0*/  LEA.HI.X.SX32 R23, R61, R6, 0x1, P0 ;  /* 0x000000063d177211 */ /* 0x001fc600000f0eff */
[----:B------:R-:W4:Y:S04]  /*2c700*/  LDL.LU R61, [R1+0xa3c] ;  /* 0x000a3c00013d7983 */ /* 0x000f280000300800 */
[----:B------:R-:W4:Y:S04]  /*2c710*/  LDL.LU R29, [R1+0x274] ;  /* 0x00027400011d7983 */ /* 0x000f280000300800 */
[----:B------:R0:W-:Y:S04]  /*2c720*/  STL [R1+0x9f4], R23 ;  /* 0x0009f41701007387 */ /* 0x0001e80000100800 */
[----:B------:R-:W4:Y:S01]  /*2c730*/  LDL.LU R27, [R1+0x288] ;  /* 0x00028800011b7983 */ /* 0x000f220000300800 */
[----:B-1----:R-:W-:-:S02]  /*2c740*/  LEA.HI.X.SX32 R24, R9, R6, 0x1, P5 ;  /* 0x0000000609187211 */ /* 0x002fc400028f0eff */
[----:B0-----:R-:W-:-:S05]  /*2c750*/  IADD3 R23, P0, PT, R8, R7, RZ ;  /* 0x0000000708177210 */ /* 0x001fca0007f1e0ff */
[----:B------:R2:W-:Y:S04]  /*2c760*/  STL [R1+0xa08], R23 ;  /* 0x000a081701007387 */ /* 0x0005e80000100800 */
[----:B------:R-:W4:Y:S04]  /*2c770*/  LDL.LU R9, [R1+0xa4c] ;  /* 0x000a4c0001097983 */ /* 0x000f280000300800 */
[----:B------:R-:W-:Y:S01]  /*2c780*/  STL [R1+0x9fc], R24 ;  /* 0x0009fc1801007387 */ /* 0x000fe20000100800 */
[----:B------:R-:W-:-:S03]  /*2c790*/  LEA.HI.X.SX32 R8, R8, R6, 0x1, P0 ;  /* 0x0000000608087211 */ /* 0x000fc600000f0eff */
[----:B------:R-:W4:Y:S01]  /*2c7a0*/  LDL.LU R28, [R1+0x294] ;  /* 0x00029400011c7983 */ /* 0x000f220000300800 */
[----:B--2---:R-:W-:-:S05]  /*2c7b0*/  IADD3 R23, P5, PT, R56, R7, RZ ;  /* 0x0000000738177210 */ /* 0x004fca0007fbe0ff */
[----:B------:R0:W-:Y:S01]  /*2c7c0*/  STL [R1+0xa10], R23 ;  /* 0x000a101701007387 */ /* 0x0001e20000100800 */
[----:B------:R-:W-:-:S03]  /*2c7d0*/  LEA.HI.X.SX32 R25, R56, R6, 0x1, P5 ;  /* 0x0000000638197211 */ /* 0x000fc600028f0eff */
[----:B------:R1:W-:Y:S01]  /*2c7e0*/  STL [R1+0xa04], R8 ;  /* 0x000a040801007387 */ /* 0x0003e20000100800 */
[----:B0-----:R-:W-:-:S03]  /*2c7f0*/  IADD3 R23, P0, PT, R91, R7, RZ ;  /* 0x000000075b177210 */ /* 0x001fc60007f1e0ff */
[----:B-1----:R-:W2:Y:S04]  /*2c800*/  LDL.LU R8, [R1+0xa5c] ;  /* 0x000a5c0001087983 */ /* 0x002ea80000300800 */
[----:B------:R3:W-:Y:S04]  /*2c810*/  STL [R1+0xa18], R23 ;  /* 0x000a181701007387 */ /* 0x0007e80000100800 */
[----:B------:R-:W-:Y:S04]  /*2c820*/  STL [R1+0xa0c], R25 ;  /* 0x000a0c1901007387 */ /* 0x000fe80000100800 */
[----:B------:R-:W2:Y:S01]  /*2c830*/  LDL.LU R56, [R1+0x2a8] ;  /* 0x0002a80001387983 */ /* 0x000ea20000300800 */
[----:B------:R-:W-:-:S02]  /*2c840*/  LEA.HI.X.SX32 R24, R91, R6, 0x1, P0 ;  /* 0x000000065b187211 */ /* 0x000fc400000f0eff */
[----:B---3--:R-:W-:-:S05]  /*2c850*/  IADD3 R23, P5, PT, R31, R7, RZ ;  /* 0x000000071f177210 */ /* 0x008fca0007fbe0ff */
[----:B------:R5:W-:Y:S04]  /*2c860*/  STL [R1+0xa20], R23 ;  /* 0x000a201701007387 */ /* 0x000be80000100800 */
[----:B------:R0:W-:Y:S04]  /*2c870*/  STL [R1+0xa14], R24 ;  /* 0x000a141801007387 */ /* 0x0001e80000100800 */
[----:B------:R-:W3:Y:S01]  /*2c880*/  LDL.LU R91, [R1+0xa6c] ;  /* 0x000a6c00015b7983 */ /* 0x000ee20000300800 */
[----:B-----5:R-:W-:-:S05]  /*2c890*/  IADD3 R23, P0, PT, R60, R7, RZ ;  /* 0x000000073c177210 */ /* 0x020fca0007f1e0ff */
[----:B------:R1:W-:Y:S01]  /*2c8a0*/  STL [R1+0xa28], R23 ;  /* 0x000a281701007387 */ /* 0x0003e20000100800 */
[-C--:B0-----:R-:W-:Y:S02]  /*2c8b0*/  LEA.HI.X.SX32 R24, R60, R6.reuse, 0x1, P0 ;  /* 0x000000063c187211 */ /* 0x081fe400000f0eff */
[----:B-1----:R-:W-:-:S05]  /*2c8c0*/  LEA.HI.X.SX32 R23, R31, R6, 0x1, P5 ;  /* 0x000000061f177211 */ /* 0x002fca00028f0eff */
[----:B------:R0:W-:Y:S01]  /*2c8d0*/  STL [R1+0xa1c], R23 ;  /* 0x000a1c1701007387 */ /* 0x0001e20000100800 */
[----:B------:R-:W-:-:S05]  /*2c8e0*/  IADD3 R25, P5, PT, R59, R7, RZ ;  /* 0x000000073b197210 */ /* 0x000fca0007fbe0ff */
[----:B------:R-:W-:Y:S01]  /*2c8f0*/  STL [R1+0xa30], R25 ;  /* 0x000a301901007387 */ /* 0x000fe20000100800 */
[----:B0-----:R-:W-:-:S03]  /*2c900*/  IADD3 R23, P0, PT, R26, R7, RZ ;  /* 0x000000071a177210 */ /* 0x001fc60007f1e0ff */
[----:B------:R-:W-:Y:S01]  /*2c910*/  STL [R1+0xa24], R24 ;  /* 0x000a241801007387 */ /* 0x000fe20000100800 */
[----:B------:R-:W-:-:S03]  /*2c920*/  SEL R60, R20, R90, !P3 ;  /* 0x0000005a143c7207 */ /* 0x000fc60005800000 */
[----:B------:R-:W5:Y:S04]  /*2c930*/  LDL.LU R90, [R1+0xa7c] ;  /* 0x000a7c00015a7983 */ /* 0x000f680000300800 */
[----:B------:R0:W-:Y:S02]  /*2c940*/  STL [R1+0xa38], R23 ;  /* 0x000a381701007387 */ /* 0x0001e40000100800 */
[----:B0-----:R-:W-:Y:S02]  /*2c950*/  LEA.HI.X.SX32 R23, R59, R6, 0x1, P5 ;  /* 0x000000063b177211 */ /* 0x001fe400028f0eff */
[----:B------:R-:W3:Y:S01]  /*2c960*/  LDL.LU R59, [R1+0x2ac] ;  /* 0x0002ac00013b7983 */ /* 0x000ee20000300800 */
[----:B------:R-:W-:-:S03]  /*2c970*/  IADD3 R24, P5, PT, R87, R7, RZ ;  /* 0x0000000757187210 */ /* 0x000fc60007fbe0ff */
[----:B------:R0:W-:Y:S04]  /*2c980*/  STL [R1+0xa2c], R23 ;  /* 0x000a2c1701007387 */ /* 0x0001e80000100800 */
[----:B------:R4:W-:Y:S01]  /*2c990*/  STL [R1+0xa40], R24 ;  /* 0x000a401801007387 */ /* 0x0009e20000100800 */
[----:B0-----:R-:W-:Y:S02]  /*2c9a0*/  LEA.HI.X.SX32 R23, R26, R6, 0x1, P0 ;  /* 0x000000061a177211 */ /* 0x001fe400000f0eff */
[----:B----4-:R-:W-:-:S03]  /*2c9b0*/  IADD3 R24, P0, PT, R30, R7, RZ ;  /* 0x000000071e187210 */ /* 0x010fc60007f1e0ff */
[----:B------:R0:W-:Y:S04]  /*2c9c0*/  STL [R1+0xa34], R23 ;  /* 0x000a341701007387 */ /* 0x0001e80000100800 */
[----:B------:R1:W-:Y:S01]  /*2c9d0*/  STL [R1+0xa48], R24 ;  /* 0x000a481801007387 */ /* 0x0003e20000100800 */
[----:B0-----:R-:W-:-:S03]  /*2c9e0*/  LEA.HI.X.SX32 R23, R87, R6, 0x1, P5 ;  /* 0x0000000657177211 */ /* 0x001fc600028f0eff */
[----:B------:R-:W4:Y:S01]  /*2c9f0*/  LDL.LU R87, [R1+0xa8c] ;  /* 0x000a8c0001577983 */ /* 0x000f220000300800 */
[----:B-1----:R-:W-:-:S03]  /*2ca00*/  IADD3 R24, P5, PT, R29, R7, RZ ;  /* 0x000000071d187210 */ /* 0x002fc60007fbe0ff */
[----:B------:R0:W-:Y:S04]  /*2ca10*/  STL [R1+0xa3c], R23 ;  /* 0x000a3c1701007387 */ /* 0x0001e80000100800 */
[----:B------:R1:W-:Y:S01]  /*2ca20*/  STL [R1+0xa50], R24 ;  /* 0x000a501801007387 */ /* 0x0003e20000100800 */
[----:B0-----:R-:W-:Y:S02]  /*2ca30*/  LEA.HI.X.SX32 R23, R30, R6, 0x1, P0 ;  /* 0x000000061e177211 */ /* 0x001fe400000f0eff */
[----:B-1----:R-:W-:-:S03]  /*2ca40*/  IADD3 R24, P0, PT, R27, R7, RZ ;  /* 0x000000071b187210 */ /* 0x002fc60007f1e0ff */
[----:B------:R0:W-:Y:S04]  /*2ca50*/  STL [R1+0xa44], R23 ;  /* 0x000a441701007387 */ /* 0x0001e80000100800 */
[----:B------:R1:W-:Y:S01]  /*2ca60*/  STL [R1+0xa58], R24 ;  /* 0x000a581801007387 */ /* 0x0003e20000100800 */
[-C--:B0-----:R-:W-:Y:S02]  /*2ca70*/  LEA.HI.X.SX32 R23, R29, R6.reuse, 0x1, P5 ;  /* 0x000000061d177211 */ /* 0x081fe400028f0eff */
[-C--:B------:R-:W-:Y:S02]  /*2ca80*/  IADD3 R25, P5, PT, R86, R7.reuse, RZ ;  /* 0x0000000756197210 */ /* 0x080fe40007fbe0ff */
[----:B-1----:R-:W-:Y:S01]  /*2ca90*/  LEA.HI.X.SX32 R24, R27, R6, 0x1, P0 ;  /* 0x000000061b187211 */ /* 0x002fe200000f0eff */
[----:B------:R0:W-:Y:S04]  /*2caa0*/  STL [R1+0xa4c], R23 ;  /* 0x000a4c1701007387 */ /* 0x0001e80000100800 */
[----:B------:R-:W-:Y:S04]  /*2cab0*/  STL [R1+0xa60], R25 ;  /* 0x000a601901007387 */ /* 0x000fe80000100800 */
[----:B------:R1:W-:Y:S01]  /*2cac0*/  STL [R1+0xa54], R24 ;  /* 0x000a541801007387 */ /* 0x0003e20000100800 */
[----:B0-----:R-:W-:-:S05]  /*2cad0*/  IADD3 R23, P0, PT, R28, R7, RZ ;  /* 0x000000071c177210 */ /* 0x001fca0007f1e0ff */
[----:B------:R0:W-:Y:S01]  /*2cae0*/  STL [R1+0xa68], R23 ;  /* 0x000a681701007387 */ /* 0x0001e20000100800 */
[----:B-1----:R-:W-:-:S03]  /*2caf0*/  LEA.HI.X.SX32 R24, R86, R6, 0x1, P5 ;  /* 0x0000000656187211 */ /* 0x002fc600028f0eff */
[----:B------:R-:W4:Y:S04]  /*2cb00*/  LDL.LU R86, [R1+0xa9c] ;  /* 0x000a9c0001567983 */ /* 0x000f280000300800 */
[----:B------:R1:W-:Y:S01]  /*2cb10*/  STL [R1+0xa5c], R24 ;  /* 0x000a5c1801007387 */ /* 0x0003e20000100800 */
[----:B0-----:R-:W-:-:S03]  /*2cb20*/  IADD3 R23, P5, PT, R84, R7, RZ ;  /* 0x0000000754177210 */ /* 0x001fc60007fbe0ff */
[----:B------:R-:W4:Y:S01]  /*2cb30*/  LDL.LU R31, [R1+0x2cc] ;  /* 0x0002cc00011f7983 */ /* 0x000f220000300800 */
[----:B-1----:R-:W-:-:S03]  /*2cb40*/  LEA.HI.X.SX32 R24, R28, R6, 0x1, P0 ;  /* 0x000000061c187211 */ /* 0x002fc600000f0eff */
[----:B------:R2:W-:Y:S04]  /*2cb50*/  STL [R1+0xa70], R23 ;  /* 0x000a701701007387 */ /* 0x0005e80000100800 */
[----:B------:R0:W-:Y:S04]  /*2cb60*/  STL [R1+0xa64], R24 ;  /* 0x000a641801007387 */ /* 0x0001e80000100800 */
[----:B------:R-:W5:Y:S01]  /*2cb70*/  LDL.LU R25, [R1+0x2e0] ;  /* 0x0002e00001197983 */ /* 0x000f620000300800 */
[----:B--2---:R-:W-:-:S05]  /*2cb80*/  IADD3 R23, P0, PT, R56, R7, RZ ;  /* 0x0000000738177210 */ /* 0x004fca0007f1e0ff */
[----:B------:R1:W-:Y:S01]  /*2cb90*/  STL [R1+0xa78], R23 ;  /* 0x000a781701007387 */ /* 0x0003e20000100800 */
[-C--:B0-----:R-:W-:Y:S02]  /*2cba0*/  LEA.HI.X.SX32 R24, R56, R6.reuse, 0x1, P0 ;  /* 0x0000000638187211 */ /* 0x081fe400000f0eff */
[----:B-1----:R-:W-:Y:S02]  /*2cbb0*/  LEA.HI.X.SX32 R23, R84, R6, 0x1, P5 ;  /* 0x0000000654177211 */ /* 0x002fe400028f0eff */
[-C--:B------:R-:W-:Y:S01]  /*2cbc0*/  IADD3 R26, P5, PT, R83, R7.reuse, RZ ;  /* 0x00000007531a7210 */ /* 0x080fe20007fbe0ff */
[----:B------:R-:W2:Y:S04]  /*2cbd0*/  LDL.LU R84, [R1+0xaac] ;  /* 0x000aac0001547983 */ /* 0x000ea80000300800 */
[----:B------:R0:W-:Y:S04]  /*2cbe0*/  STL [R1+0xa6c], R23 ;  /* 0x000a6c1701007387 */ /* 0x0001e80000100800 */
[----:B------:R-:W-:Y:S04]  /*2cbf0*/  STL [R1+0xa80], R26 ;  /* 0x000a801a01007387 */ /* 0x000fe80000100800 */
[----:B------:R1:W-:Y:S04]  /*2cc00*/  STL [R1+0xa74], R24 ;  /* 0x000a741801007387 */ /* 0x0003e80000100800 */
[----:B------:R-:W2:Y:S01]  /*2cc10*/  LDL.LU R28, [R1+0x2ec] ;  /* 0x0002ec00011c7983 */ /* 0x000ea20000300800 */
[----:B0-----:R-:W-:-:S02]  /*2cc20*/  IADD3 R23, P0, PT, R81, R7, RZ ;  /* 0x0000000751177210 */ /* 0x001fc40007f1e0ff */
[----:B-1----:R-:W-:-:S03]  /*2cc30*/  LEA.HI.X.SX32 R24, R83, R6, 0x1, P5 ;  /* 0x0000000653187211 */ /* 0x002fc600028f0eff */
[----:B------:R-:W-:Y:S04]  /*2cc40*/  STL [R1+0xa88], R23 ;  /* 0x000a881701007387 */ /* 0x000fe80000100800 */
[----:B------:R-:W2:Y:S04]  /*2cc50*/  LDL.LU R83, [R1+0xabc] ;  /* 0x000abc0001537983 */ /* 0x000ea80000300800 */
[----:B------:R0:W-:Y:S04]  /*2cc60*/  STL [R1+0xa7c], R24 ;  /* 0x000a7c1801007387 */ /* 0x0001e80000100800 */
[----:B------:R-:W2:Y:S01]  /*2cc70*/  LDL.LU R26, [R1+0x2e8] ;  /* 0x0002e800011a7983 */ /* 0x000ea20000300800 */
[----:B0-----:R-:W-:-:S02]  /*2cc80*/  LEA.HI.X.SX32 R24, R81, R6, 0x1, P0 ;  /* 0x0000000651187211 */ /* 0x001fc400000f0eff */
[----:B---3--:R-:W-:-:S05]  /*2cc90*/  IADD3 R23, P5, PT, R59, R7, RZ ;  /* 0x000000073b177210 */ /* 0x008fca0007fbe0ff */
[----:B------:R0:W-:Y:S04]  /*2cca0*/  STL [R1+0xa90], R23 ;  /* 0x000a901701007387 */ /* 0x0001e80000100800 */
[----:B------:R-:W3:Y:S01]  /*2ccb0*/  LDL.LU R27, [R1+0x2fc] ;  /* 0x0002fc00011b7983 */ /* 0x000ee20000300800 */
[----:B0-----:R-:W-:-:S03]  /*2ccc0*/  IADD3 R23, P0, PT, R80, R7, RZ ;  /* 0x0000000750177210 */ /* 0x001fc60007f1e0ff */
[----:B------:R-:W-:Y:S04]  /*2ccd0*/  STL [R1+0xa84], R24 ;  /* 0x000a841801007387 */ /* 0x000fe80000100800 */
[----:B------:R0:W-:Y:S04]  /*2cce0*/  STL [R1+0xa98], R23 ;  /* 0x000a981701007387 */ /* 0x0001e80000100800 */
[----:B------:R-:W3:Y:S04]  /*2ccf0*/  LDL.LU R81, [R1+0xacc] ;  /* 0x000acc0001517983 */ /* 0x000ee80000300800 */
[----:B------:R-:W3:Y:S01]  /*2cd00*/  LDL.LU R32, [R1+0x2f8] ;  /* 0x0002f80001207983 */ /* 0x000ee20000300800 */
[----:B------:R-:W-:-:S02]  /*2cd10*/  LEA.HI.X.SX32 R29, R59, R6, 0x1, P5 ;  /* 0x000000063b1d7211 */ /* 0x000fc400028f0eff */
[-C--:B0-----:R-:W-:Y:S02]  /*2cd20*/  IADD3 R23, P5, PT, R78, R7.reuse, RZ ;  /* 0x000000074e177210 */ /* 0x081fe40007fbe0ff */
[----:B------:R-:W-:Y:S01]  /*2cd30*/  LEA.HI.X.SX32 R24, R80, R6, 0x1, P0 ;  /* 0x0000000650187211 */ /* 0x000fe200000f0eff */
[----:B------:R-:W-:Y:S04]  /*2cd40*/  STL [R1+0xa8c], R29 ;  /* 0x000a8c1d01007387 */ /* 0x000fe80000100800 */
[----:B------:R-:W3:Y:S04]  /*2cd50*/  LDL.LU R56, [R1+0x30c] ;  /* 0x00030c0001387983 */ /* 0x000ee80000300800 */
[----:B------:R0:W-:Y:S04]  /*2cd60*/  STL [R1+0xaa0], R23 ;  /* 0x000aa01701007387 */ /* 0x0001e80000100800 */
[----:B------:R1:W-:Y:S04]  /*2cd70*/  STL [R1+0xa94], R24 ;  /* 0x000a941801007387 */ /* 0x0003e80000100800 */
[----:B------:R-:W3:Y:S01]  /*2cd80*/  LDL.LU R80, [R1+0xadc] ;  /* 0x000adc0001507983 */ /* 0x000ee20000300800 */
[----:B0-----:R-:W-:-:S03]  /*2cd90*/  IADD3 R23, P0, PT, R77, R7, RZ ;  /* 0x000000074d177210 */ /* 0x001fc60007f1e0ff */
[----:B------:R-:W3:Y:S04]  /*2cda0*/  LDL.LU R30, [R1+0x304] ;  /* 0x00030400011e7983 */ /* 0x000ee80000300800 */
[----:B------:R-:W-:Y:S01]  /*2cdb0*/  STL [R1+0xaa8], R23 ;  /* 0x000aa81701007387 */ /* 0x000fe20000100800 */
[----:B-1----:R-:W-:-:S03]  /*2cdc0*/  LEA.HI.X.SX32 R24, R78, R6, 0x1, P5 ;  /* 0x000000064e187211 */ /* 0x002fc600028f0eff */
[----:B------:R-:W3:Y:S04]  /*2cdd0*/  LDL.LU R29, [R1+0x318] ;  /* 0x00031800011d7983 */ /* 0x000ee80000300800 */
[----:B------:R-:W3:Y:S04]  /*2cde0*/  LDL.LU R78, [R1+0xaec] ;  /* 0x000aec00014e7983 */ /* 0x000ee80000300800 */
[----:B------:R0:W-:Y:S04]  /*2cdf0*/  STL [R1+0xa9c], R24 ;  /* 0x000a9c1801007387 */ /* 0x0001e80000100800 */
[----:B------:R-:W3:Y:S01]  /*2ce00*/  LDL.LU R59, [R1+0x314] ;  /* 0x00031400013b7983 */ /* 0x000ee20000300800 */
[----:B0-----:R-:W-:-:S02]  /*2ce10*/  LEA.HI.X.SX32 R24, R77, R6, 0x1, P0 ;  /* 0x000000064d187211 */ /* 0x001fc400000f0eff */
[----:B----4-:R-:W-:-:S05]  /*2ce20*/  IADD3 R23, P5, PT, R31, R7, RZ ;  /* 0x000000071f177210 */ /* 0x010fca0007fbe0ff */
[----:B------:R5:W-:Y:S04]  /*2ce30*/  STL [R1+0xab0], R23 ;  /* 0x000ab01701007387 */ /* 0x000be80000100800 */
[----:B------:R0:W-:Y:S04]  /*2ce40*/  STL [R1+0xaa4], R24 ;  /* 0x000aa41801007387 */ /* 0x0001e80000100800 */
[----:B------:R-:W4:Y:S01]  /*2ce50*/  LDL.LU R77, [R1+0xafc] ;  /* 0x000afc00014d7983 */ /* 0x000f220000300800 */
[----:B-----5:R-:W-:-:S05]  /*2ce60*/  IADD3 R23, P0, PT, R25, R7, RZ ;  /* 0x0000000719177210 */ /* 0x020fca0007f1e0ff */
[----:B------:R1:W-:Y:S01]  /*2ce70*/  STL [R1+0xab8], R23 ;  /* 0x000ab81701007387 */ /* 0x0003e20000100800 */
[-C--:B0-----:R-:W-:Y:S02]  /*2ce80*/  LEA.HI.X.SX32 R24, R25, R6.reuse, 0x1, P0 ;  /* 0x0000000619187211 */ /* 0x081fe400000f0eff */
[----:B-1----:R-:W-:Y:S02]  /*2ce90*/  LEA.HI.X.SX32 R23, R31, R6, 0x1, P5 ;  /* 0x000000061f177211 */ /* 0x002fe400028f0eff */
[----:B------:R-:W5:Y:S01]  /*2cea0*/  LDL.LU R31, [R1+0x320] ;  /* 0x00032000011f7983 */ /* 0x000f620000300800 */
[----:B------:R-:W-:-:S03]  /*2ceb0*/  IADD3 R33, P5, PT, R79, R7, RZ ;  /* 0x000000074f217210 */ /* 0x000fc60007fbe0ff */
[----:B------:R-:W-:Y:S04]  /*2cec0*/  STL [R1+0xaac], R23 ;  /* 0x000aac1701007387 */ /* 0x000fe80000100800 */
[----:B------:R-:W-:Y:S04]  /*2ced0*/  STL [R1+0xac0], R33 ;  /* 0x000ac02101007387 */ /* 0x000fe80000100800 */
[----:B------:R0:W-:Y:S02]  /*2cee0*/  STL [R1+0xab4], R24 ;  /* 0x000ab41801007387 */ /* 0x0001e40000100800 */
[----:B0-----:R-:W-:-:S02]  /*2cef0*/  LEA.HI.X.SX32 R24, R79, R6, 0x1, P5 ;  /* 0x000000064f187211 */ /* 0x001fc400028f0eff */
[----:B--2---:R-:W-:-:S05]  /*2cf00*/  IADD3 R23, P0, PT, R28, R7, RZ ;  /* 0x000000071c177210 */ /* 0x004fca0007f1e0ff */
[----:B------:R0:W-:Y:S04]  /*2cf10*/  STL [R1+0xac8], R23 ;  /* 0x000ac81701007387 */ /* 0x0001e80000100800 */
[----:B------:R-:W2:Y:S04]  /*2cf20*/  LDL.LU R79, [R1+0xb0c] ;  /* 0x000b0c00014f7983 */ /* 0x000ea80000300800 */
[----:B------:R1:W-:Y:S01]  /*2cf30*/  STL [R1+0xabc], R24 ;  /* 0x000abc1801007387 */ /* 0x0003e20000100800 */
[----:B0-----:R-:W-:Y:S02]  /*2cf40*/  IADD3 R23, P5, PT, R26, R7, RZ ;  /* 0x000000071a177210 */ /* 0x001fe40007fbe0ff */
[----:B-1----:R-:W-:-:S02]  /*2cf50*/  LEA.HI.X.SX32 R24, R28, R6, 0x1, P0 ;  /* 0x000000061c187211 */ /* 0x002fc400000f0eff */
[----:B------:R-:W4:Y:S01]  /*2cf60*/  LDL.LU R28, [R1+0x330] ;  /* 0x00033000011c7983 */ /* 0x000f220000300800 */
[----:B------:R-:W-:-:S03]  /*2cf70*/  LEA.HI.X.SX32 R25, R26, R6, 0x1, P5 ;  /* 0x000000061a197211 */ /* 0x000fc600028f0eff */
[----:B------:R3:W-:Y:S04]  /*2cf80*/  STL [R1+0xad0], R23 ;  /* 0x000ad01701007387 */ /* 0x0007e80000100800 */
[----:B------:R0:W-:Y:S01]  /*2cf90*/  STL [R1+0xac4], R24 ;  /* 0x000ac41801007387 */ /* 0x0001e20000100800 */
[----:B---3--:R-:W-:-:S05]  /*2cfa0*/  IADD3 R23, P0, PT, R27, R7, RZ ;  /* 0x000000071b177210 */ /* 0x008fca0007f1e0ff */
[----:B------:R1:W-:Y:S04]  /*2cfb0*/  STL [R1+0xad8], R23 ;  /* 0x000ad81701007387 */ /* 0x0003e80000100800 */
[----:B------:R-:W-:Y:S04]  /*2cfc0*/  STL [R1+0xacc], R25 ;  /* 0x000acc1901007387 */ /* 0x000fe80000100800 */
[----:B------:R-:W3:Y:S01]  /*2cfd0*/  LDL.LU R26, [R1+0xb1c] ;  /* 0x000b1c00011a7983 */ /* 0x000ee20000300800 */
[----:B0-----:R-:W-:Y:S02]  /*2cfe0*/  IADD3 R24, P5, PT, R32, R7, RZ ;  /* 0x0000000720187210 */ /* 0x001fe40007fbe0ff */
[----:B-1----:R-:W-:-:S03]  /*2cff0*/  LEA.HI.X.SX32 R23, R27, R6, 0x1, P0 ;  /* 0x000000061b177211 */ /* 0x002fc600000f0eff */
[----:B------:R0:W-:Y:S04]  /*2d000*/  STL [R1+0xae0], R24 ;  /* 0x000ae01801007387 */ /* 0x0001e80000100800 */
[----:B------:R-:W3:Y:S04]  /*2d010*/  LDL.LU R27, [R1+0x33c] ;  /* 0x00033c00011b7983 */ /* 0x000ee80000300800 */
[----:B------:R1:W-:Y:S01]  /*2d020*/  STL [R1+0xad4], R23 ;  /* 0x000ad41701007387 */ /* 0x0003e20000100800 */
[----:B0-----:R-:W-:Y:S02]  /*2d030*/  IADD3 R24, P0, PT, R56, R7, RZ ;  /* 0x0000000738187210 */ /* 0x001fe40007f1e0ff */
[----:B-1----:R-:W-:-:S03]  /*2d040*/  LEA.HI.X.SX32 R23, R32, R6, 0x1, P5 ;  /* 0x0000000620177211 */ /* 0x002fc600028f0eff */
[----:B------:R0:W-:Y:S01]  /*2d050*/  STL [R1+0xae8], R24 ;  /* 0x000ae81801007387 */ /* 0x0001e20000100800 */
[----:B------:R-:W-:-:S03]  /*2d060*/  IADD3 R25, P5, PT, R30, R7, RZ ;  /* 0x000000071e197210 */ /* 0x000fc60007fbe0ff */
[----:B------:R1:W-:Y:S01]  /*2d070*/  STL [R1+0xadc], R23 ;  /* 0x000adc1701007387 */ /* 0x0003e20000100800 */
[----:B0-----:R-:W-:-:S03]  /*2d080*/  LEA.HI.X.SX32 R24, R56, R6, 0x1, P0 ;  /* 0x0000000638187211 */ /* 0x001fc600000f0eff */
[----:B------:R-:W-:Y:S01]  /*2d090*/  STL [R1+0xaf0], R25 ;  /* 0x000af01901007387 */ /* 0x000fe20000100800 */
[----:B-1----:R-:W-:-:S03]  /*2d0a0*/  IADD3 R23, P0, PT, R29, R7, RZ ;  /* 0x000000071d177210 */ /* 0x002fc60007f1e0ff */
[----:B------:R-:W3:Y:S04]  /*2d0b0*/  LDL.LU R56, [R1+0xb2c] ;  /* 0x000b2c0001387983 */ /* 0x000ee80000300800 */
[----:B------:R0:W-:Y:S04]  /*2d0c0*/  STL [R1+0xae4], R24 ;  /* 0x000ae41801007387 */ /* 0x0001e80000100800 */
[----:B------:R1:W-:Y:S01]  /*2d0d0*/  STL [R1+0xaf8], R23 ;  /* 0x000af81701007387 */ /* 0x0003e20000100800 */
[-C--:B0-----:R-:W-:Y:S02]  /*2d0e0*/  LEA.HI.X.SX32 R24, R29, R6.reuse, 0x1, P0 ;  /* 0x000000061d187211 */ /* 0x081fe400000f0eff */
[----:B-1----:R-:W-:-:S02]  /*2d0f0*/  LEA.HI.X.SX32 R23, R30, R6, 0x1, P5 ;  /* 0x000000061e177211 */ /* 0x002fc400028f0eff */
[----:B------:R-:W-:-:S03]  /*2d100*/  IADD3 R25, P5, PT, R59, R7, RZ ;  /* 0x000000073b197210 */ /* 0x000fc60007fbe0ff */
[----:B------:R0:W-:Y:S04]  /*2d110*/  STL [R1+0xaec], R23 ;  /* 0x000aec1701007387 */ /* 0x0001e80000100800 */
[----:B------:R-:W-:Y:S04]  /*2d120*/  STL [R1+0xb00], R25 ;  /* 0x000b001901007387 */ /* 0x000fe80000100800 */
[----:B------:R1:W-:Y:S01]  /*2d130*/  STL [R1+0xaf4], R24 ;  /* 0x000af41801007387 */ /* 0x0003e20000100800 */
[----:B0-----:R-:W-:-:S05]  /*2d140*/  IADD3 R23, P0, PT, R75, R7, RZ ;  /* 0x000000074b177210 */ /* 0x001fca0007f1e0ff */
[----:B------:R5:W-:Y:S01]  /*2d150*/  STL [R1+0xb08], R23 ;  /* 0x000b081701007387 */ /* 0x000be20000100800 */
[----:B-1----:R-:W-:-:S03]  /*2d160*/  LEA.HI.X.SX32 R24, R59, R6, 0x1, P5 ;  /* 0x000000063b187211 */ /* 0x002fc600028f0eff */
[----:B------:R-:W3:Y:S04]  /*2d170*/  LDL.LU R59, [R1+0xb3c] ;  /* 0x000b3c00013b7983 */ /* 0x000ee80000300800 */
[----:B------:R0:W-:Y:S04]  /*2d180*/  STL [R1+0xafc], R24 ;  /* 0x000afc1801007387 */ /* 0x0001e80000100800 */
[----:B------:R-:W3:Y:S01]  /*2d190*/  LDL.LU R30, [R1+0x358] ;  /* 0x00035800011e7983 */ /* 0x000ee20000300800 */
[----:B-----5:R-:W-:Y:S02]  /*2d1a0*/  IADD3 R23, P5, PT, R31, R7, RZ ;  /* 0x000000071f177210 */ /* 0x020fe40007fbe0ff */
[----:B0-----:R-:W-:-:S03]  /*2d1b0*/  LEA.HI.X.SX32 R24, R75, R6, 0x1, P0 ;  /* 0x000000064b187211 */ /* 0x001fc600000f0eff */
[----:B------:R0:W-:Y:S04]  /*2d1c0*/  STL [R1+0xb10], R23 ;  /* 0x000b101701007387 */ /* 0x0001e80000100800 */
[----:B------:R-:W5:Y:S01]  /*2d1d0*/  LDL.LU R29, [R1+0x370] ;  /* 0x00037000011d7983 */ /* 0x000f620000300800 */
[----:B0-----:R-:W-:-:S03]  /*2d1e0*/  IADD3 R23, P0, PT, R2, R7, RZ ;  /* 0x0000000702177210 */ /* 0x001fc60007f1e0ff */
[----:B------:R0:W-:Y:S04]  /*2d1f0*/  STL [R1+0xb04], R24 ;  /* 0x000b041801007387 */ /* 0x0001e80000100800 */
[----:B------:R4:W-:Y:S01]  /*2d200*/  STL [R1+0xb18], R23 ;  /* 0x000b181701007387 */ /* 0x0009e20000100800 */
[----:B0-----:R-:W-:Y:S02]  /*2d210*/  LEA.HI.X.SX32 R24, R31, R6, 0x1, P5 ;  /* 0x000000061f187211 */ /* 0x001fe400028f0eff */
[----:B--2---:R-:W-:Y:S02]  /*2d220*/  SEL R75, R20, R79, !P3 ;  /* 0x0000004f144b7207 */ /* 0x004fe40005800000 */
[----:B------:R-:W2:Y:S04]  /*2d230*/  LDL.LU R79, [R1+0xb4c] ;  /* 0x000b4c00014f7983 */ /* 0x000ea80000300800 */
[----:B------:R-:W2:Y:S04]  /*2d240*/  LDL.LU R33, [R1+0x368] ;  /* 0x0003680001217983 */ /* 0x000ea80000300800 */
[----:B------:R0:W-:Y:S04]  /*2d250*/  STL [R1+0xb0c], R24 ;  /* 0x000b0c1801007387 */ /* 0x0001e80000100800 */
[----:B------:R-:W2:Y:S01]  /*2d260*/  LDL.LU R25, [R1+0x378] ;  /* 0x0003780001197983 */ /* 0x000ea20000300800 */
[----:B----4-:R-:W-:-:S02]  /*2d270*/  IADD3 R23, P5, PT, R28, R7, RZ ;  /* 0x000000071c177210 */ /* 0x010fc40007fbe0ff */
[----:B0-----:R-:W-:-:S03]  /*2d280*/  LEA.HI.X.SX32 R24, R2, R6, 0x1, P0 ;  /* 0x0000000602187211 */ /* 0x001fc600000f0eff */
[----:B------:R0:W-:Y:S04]  /*2d290*/  STL [R1+0xb20], R23 ;  /* 0x000b201701007387 */ /* 0x0001e80000100800 */
[----:B------:R-:W4:Y:S01]  /*2d2a0*/  LDL.LU R2, [R1+0x5fc] ;  /* 0x0005fc0001027983 */ /* 0x000f220000300800 */
[----:B0-----:R-:W-:-:S03]  /*2d2b0*/  IADD3 R23, P0, PT, R88, R7, RZ ;  /* 0x0000000758177210 */ /* 0x001fc60007f1e0ff */
[----:B------:R-:W-:Y:S04]  /*2d2c0*/  STL [R1+0xb14], R24 ;  /* 0x000b141801007387 */ /* 0x000fe80000100800 */
[----:B------:R0:W-:Y:S02]  /*2d2d0*/  STL [R1+0xb28], R23 ;  /* 0x000b281701007387 */ /* 0x0001e40000100800 */
[-C--:B0-----:R-:W-:Y:S02]  /*2d2e0*/  LEA.HI.X.SX32 R23, R28, R6.reuse, 0x1, P5 ;  /* 0x000000061c177211 */ /* 0x081fe400028f0eff */
[----:B------:R-:W4:Y:S04]  /*2d2f0*/  LDL.LU R28, [R1+0x384] ;  /* 0x00038400011c7983 */ /* 0x000f280000300800 */
[----:B------:R0:W-:Y:S02]  /*2d300*/  STL [R1+0xb1c], R23 ;  /* 0x000b1c1701007387 */ /* 0x0001e40000100800 */
[----:B0-----:R-:W-:-:S02]  /*2d310*/  LEA.HI.X.SX32 R23, R88, R6, 0x1, P0 ;  /* 0x0000000658177211 */ /* 0x001fc400000f0eff */
[----:B---3--:R-:W-:-:S05]  /*2d320*/  IADD3 R24, P5, PT, R27, R7, RZ ;  /* 0x000000071b187210 */ /* 0x008fca0007fbe0ff */
[----:B------:R0:W-:Y:S04]  /*2d330*/  STL [R1+0xb30], R24 ;  /* 0x000b301801007387 */ /* 0x0001e80000100800 */
[----:B------:R-:W3:Y:S04]  /*2d340*/  LDL.LU R88, [R1+0xb6c] ;  /* 0x000b6c0001587983 */ /* 0x000ee80000300800 */
[----:B------:R-:W3:Y:S01]  /*2d350*/  LDL.LU R32, [R1+0x380] ;  /* 0x0003800001207983 */ /* 0x000ee20000300800 */
[----:B------:R-:W-:-:S03]  /*2d360*/  SEL R74, R20, R26, !P3 ;  /* 0x0000001a144a7207 */ /* 0x000fc60005800000 */
[----:B------:R1:W-:Y:S01]  /*2d370*/  STL [R1+0xb24], R23 ;  /* 0x000b241701007387 */ /* 0x0003e20000100800 */
[----:B------:R-:W-:Y:S02]  /*2d380*/  LEA.HI.X.SX32 R26, R27, R6, 0x1, P5 ;  /* 0x000000061b1a7211 */ /* 0x000fe400028f0eff */
[-C--:B0-----:R-:W-:Y:S02]  /*2d390*/  IADD3 R24, P5, PT, R82, R7.reuse, RZ ;  /* 0x0000000752187210 */ /* 0x081fe40007fbe0ff */
[----:B-1----:R-:W-:-:S05]  /*2d3a0*/  IADD3 R23, P0, PT, R85, R7, RZ ;  /* 0x0000000755177210 */ /* 0x002fca0007f1e0ff */
[----:B------:R0:W-:Y:S04]  /*2d3b0*/  STL [R1+0xb38], R23 ;  /* 0x000b381701007387 */ /* 0x0001e80000100800 */
[----:B------:R-:W-:Y:S01]  /*2d3c0*/  STL [R1+0xb2c], R26 ;  /* 0x000b2c1a01007387 */ /* 0x000fe20000100800 */
[----:B0-----:R-:W-:-:S03]  /*2d3d0*/  LEA.HI.X.SX32 R23, R85, R6, 0x1, P0 ;  /* 0x0000000655177211 */ /* 0x001fc600000f0eff */
[----:B------:R-:W3:Y:S04]  /*2d3e0*/  LDL.LU R85, [R1+0x604] ;  /* 0x0006040001557983 */ /* 0x000ee80000300800 */
[----:B------:R0:W-:Y:S04]  /*2d3f0*/  STL [R1+0xb40], R24 ;  /* 0x000b401801007387 */ /* 0x0001e80000100800 */
[----:B------:R-:W3:Y:S04]  /*2d400*/  LDL.LU R31, [R1+0x38c] ;  /* 0x00038c00011f7983 */ /* 0x000ee80000300800 */
[----:B------:R1:W-:Y:S04]  /*2d410*/  STL [R1+0xb34], R23 ;  /* 0x000b341701007387 */ /* 0x0003e80000100800 */
[----:B------:R-:W3:Y:S01]  /*2d420*/  LDL.LU R27, [R1+0x3a0] ;  /* 0x0003a000011b7983 */ /* 0x000ee20000300800 */
[----:B0-----:R-:W-:-:S02]  /*2d430*/  LEA.HI.X.SX32 R24, R82, R6, 0x1, P5 ;  /* 0x0000000652187211 */ /* 0x001fc400028f0eff */
[----:B-1----:R-:W-:-:S05]  /*2d440*/  IADD3 R23, P0, PT, R62, R7, RZ ;  /* 0x000000073e177210 */ /* 0x002fca0007f1e0ff */
[----:B------:R0:W-:Y:S04]  /*2d450*/  STL [R1+0xb48], R23 ;  /* 0x000b481701007387 */ /* 0x0001e80000100800 */
[----:B------:R-:W3:Y:S04]  /*2d460*/  LDL.LU R82, [R1+0xb8c] ;  /* 0x000b8c0001527983 */ /* 0x000ee80000300800 */
[----:B------:R1:W-:Y:S04]  /*2d470*/  STL [R1+0xb3c], R24 ;  /* 0x000b3c1801007387 */ /* 0x0003e80000100800 */
[----:B------:R-:W3:Y:S01]  /*2d480*/  LDL.LU R26, [R1+0x3b0] ;  /* 0x0003b000011a7983 */ /* 0x000ee20000300800 */
[----:B0-----:R-:W-:-:S02]  /*2d490*/  IADD3 R23, P5, PT, R30, R7, RZ ;  /* 0x000000071e177210 */ /* 0x001fc40007fbe0ff */
[----:B-1----:R-:W-:-:S03]  /*2d4a0*/  LEA.HI.X.SX32 R24, R62, R6, 0x1, P0 ;  /* 0x000000063e187211 */ /* 0x002fc600000f0eff */
[----:B------:R5:W-:Y:S04]  /*2d4b0*/  STL [R1+0xb50], R23 ;  /* 0x000b501701007387 */ /* 0x000be80000100800 */
[----:B------:R0:W-:Y:S01]  /*2d4c0*/  STL [R1+0xb44], R24 ;  /* 0x000b441801007387 */ /* 0x0001e20000100800 */
[----:B-----5:R-:W-:-:S04]  /*2d4d0*/  IADD3 R23, P0, PT, R29, R7, RZ ;  /* 0x000000071d177210 */ /* 0x020fc80007f1e0ff */
[-C--:B0-----:R-:W-:Y:S02]  /*2d4e0*/  LEA.HI.X.SX32 R24, R29, R6.reuse, 0x1, P0 ;  /* 0x000000061d187211 */ /* 0x081fe400000f0eff */
[----:B--2---:R-:W-:Y:S02]  /*2d4f0*/  SEL R62, R20, R79, !P3 ;  /* 0x0000004f143e7207 */ /* 0x004fe40005800000 */
[----:B------:R-:W2:Y:S04]  /*2d500*/  LDL.LU R79, [R1+0x5f8] ;  /* 0x0005f800014f7983 */ /* 0x000ea80000300800 */
[----:B------:R0:W-:Y:S02]  /*2d510*/  STL [R1+0xb58], R23 ;  /* 0x000b581701007387 */ /* 0x0001e40000100800 */
[----:B0-----:R-:W-:-:S02]  /*2d520*/  LEA.HI.X.SX32 R23, R30, R6, 0x1, P5 ;  /* 0x000000061e177211 */ /* 0x001fc400028f0eff */
[----:B------:R-:W-:-:S03]  /*2d530*/  IADD3 R30, P5, PT, R33, R7, RZ ;  /* 0x00000007211e7210 */ /* 0x000fc60007fbe0ff */
[----:B------:R0:W-:Y:S04]  /*2d540*/  STL [R1+0xb4c], R23 ;  /* 0x000b4c1701007387 */ /* 0x0001e80000100800 */
[----:B------:R1:W-:Y:S04]  /*2d550*/  STL [R1+0xb60], R30 ;  /* 0x000b601e01007387 */ /* 0x0003e80000100800 */
[----:B------:R-:W5:Y:S01]  /*2d560*/  LDL.LU R29, [R1+0x3bc] ;  /* 0x0003bc00011d7983 */ /* 0x000f620000300800 */
[----:B0-----:R-:W-:-:S03]  /*2d570*/  IADD3 R23, P0, PT, R25, R7, RZ ;  /* 0x0000000719177210 */ /* 0x001fc60007f1e0ff */
[----:B------:R-:W-:Y:S04]  /*2d580*/  STL [R1+0xb54], R24 ;  /* 0x000b541801007387 */ /* 0x000fe80000100800 */
[----:B------:R0:W-:Y:S04]  /*2d590*/  STL [R1+0xb68], R23 ;  /* 0x000b681701007387 */ /* 0x0001e80000100800 */
[----:B-1----:R-:W2:Y:S01]  /*2d5a0*/  LDL.LU R30, [R1+0x600] ;  /* 0x00060000011e7983 */ /* 0x002ea20000300800 */
[----:B0-----:R-:W-:Y:S02]  /*2d5b0*/  LEA.HI.X.SX32 R23, R33, R6, 0x1, P5 ;  /* 0x0000000621177211 */ /* 0x001fe400028f0eff */
[----:B------:R-:W-:-:S02]  /*2d5c0*/  IADD3 R33, P5, PT, R69, R7, RZ ;  /* 0x0000000745217210 */ /* 0x000fc40007fbe0ff */
[----:B------:R-:W-:Y:S01]  /*2d5d0*/  LEA.HI.X.SX32 R24, R25, R6, 0x1, P0 ;  /* 0x0000000619187211 */ /* 0x000fe200000f0eff */
[----:B------:R4:W-:Y:S04]  /*2d5e0*/  STL [R1+0xb5c], R23 ;  /* 0x000b5c1701007387 */ /* 0x0009e80000100800 */
[----:B------:R-:W-:Y:S01]  /*2d5f0*/  STL [R1+0xb70], R33 ;  /* 0x000b702101007387 */ /* 0x000fe20000100800 */
[----:B----4-:R-:W-:-:S03]  /*2d600*/  IADD3 R23, P0, PT, R28, R7, RZ ;  /* 0x000000071c177210 */ /* 0x010fc60007f1e0ff */
[----:B------:R0:W-:Y:S04]  /*2d610*/  STL [R1+0xb64], R24 ;  /* 0x000b641801007387 */ /* 0x0001e80000100800 */
[----:B------:R-:W-:Y:S01]  /*2d620*/  STL [R1+0xb78], R23 ;  /* 0x000b781701007387 */ /* 0x000fe20000100800 */
[----:B0-----:R-:W-:-:S03]  /*2d630*/  LEA.HI.X.SX32 R24, R69, R6, 0x1, P5 ;  /* 0x0000000645187211 */ /* 0x001fc600028f0eff */
[----:B------:R-:W4:Y:S04]  /*2d640*/  LDL.LU R69, [R1+0x5f4] ;  /* 0x0005f40001457983 */ /* 0x000f280000300800 */
[----:B------:R0:W-:Y:S02]  /*2d650*/  STL [R1+0xb6c], R24 ;  /* 0x000b6c1801007387 */ /* 0x0001e40000100800 */
[----:B0-----:R-:W-:Y:S02]  /*2d660*/  LEA.HI.X.SX32 R24, R28, R6, 0x1, P0 ;  /* 0x000000061c187211 */ /* 0x001fe400000f0eff */
[----:B---3--:R-:W-:-:S05]  /*2d670*/  IADD3 R23, P5, PT, R32, R7, RZ ;  /* 0x0000000720177210 */ /* 0x008fca0007fbe0ff */
[----:B------:R0:W-:Y:S04]  /*2d680*/  STL [R1+0xb80], R23 ;  /* 0x000b801701007387 */ /* 0x0001e80000100800 */
[----:B------:R-:W3:Y:S01]  /*2d690*/  LDL.LU R28, [R1+0x3c4] ;  /* 0x0003c400011c7983 */ /* 0x000ee20000300800 */
[----:B0-----:R-:W-:-:S03]  /*2d6a0*/  IADD3 R23, P0, PT, R73, R7, RZ ;  /* 0x0000000749177210 */ /* 0x001fc60007f1e0ff */
[----:B------:R-:W-:Y:S04]  /*2d6b0*/  STL [R1+0xb74], R24 ;  /* 0x000b741801007387 */ /* 0x000fe80000100800 */
[----:B------:R0:W-:Y:S02]  /*2d6c0*/  STL [R1+0xb88], R23 ;  /* 0x000b881701007387 */ /* 0x0001e40000100800 */
[-C--:B0-----:R-:W-:Y:S02]  /*2d6d0*/  LEA.HI.X.SX32 R23, R32, R6.reuse, 0x1, P5 ;  /* 0x0000000620177211 */ /* 0x081fe400028f0eff */
[----:B------:R-:W-:-:S03]  /*2d6e0*/  LEA.HI.X.SX32 R24, R73, R6, 0x1, P0 ;  /* 0x0000000649187211 */ /* 0x000fc600000f0eff */
[----:B------:R0:W-:Y:S01]  /*2d6f0*/  STL [R1+0xb7c], R23 ;  /* 0x000b7c1701007387 */ /* 0x0001e20000100800 */
[----:B------:R-:W-:-:S05]  /*2d700*/  IADD3 R25, P5, PT, R31, R7, RZ ;  /* 0x000000071f197210 */ /* 0x000fca0007fbe0ff */
[----:B------:R-:W-:Y:S01]  /*2d710*/  STL [R1+0xb90], R25 ;  /* 0x000b901901007387 */ /* 0x000fe20000100800 */
[----:B0-----:R-:W-:-:S03]  /*2d720*/  IADD3 R23, P0, PT, R27, R7, RZ ;  /* 0x000000071b177210 */ /* 0x001fc60007f1e0ff */
[----:B------:R-:W4:Y:S04]  /*2d730*/  LDL.LU R73, [R1+0x494] ;  /* 0x0004940001497983 */ /* 0x000f280000300800 */
[----:B------:R-:W-:Y:S04]  /*2d740*/  STL [R1+0xb84], R24 ;  /* 0x000b841801007387 */ /* 0x000fe80000100800 */
[----:B------:R0:W-:Y:S02]  /*2d750*/  STL [R1+0xb98], R23 ;  /* 0x000b981701007387 */ /* 0x0001e40000100800 */
[----:B0-----:R-:W-:-:S02]  /*2d760*/  LEA.HI.X.SX32 R23, R31, R6, 0x1, P5 ;  /* 0x000000061f177211 */ /* 0x001fc400028f0eff */
[-C--:B------:R-:W-:Y:S02]  /*2d770*/  IADD3 R25, P5, PT, R72, R7.reuse, RZ ;  /* 0x0000000748197210 */ /* 0x080fe40007fbe0ff */
[----:B------:R-:W-:Y:S01]  /*2d780*/  LEA.HI.X.SX32 R24, R27, R6, 0x1, P0 ;  /* 0x000000061b187211 */ /* 0x000fe200000f0eff */
[----:B------:R0:W-:Y:S04]  /*2d790*/  STL [R1+0xb8c], R23 ;  /* 0x000b8c1701007387 */ /* 0x0001e80000100800 */
[----:B------:R-:W-:Y:S04]  /*2d7a0*/  STL [R1+0xba0], R25 ;  /* 0x000ba01901007387 */ /* 0x000fe80000100800 */
[----:B------:R-:W4:Y:S01]  /*2d7b0*/  LDL.LU R27, [R1+0x3e0] ;  /* 0x0003e000011b7983 */ /* 0x000f220000300800 */
[----:B0-----:R-:W-:-:S03]  /*2d7c0*/  IADD3 R23, P0, PT, R26, R7, RZ ;  /* 0x000000071a177210 */ /* 0x001fc60007f1e0ff */
[----:B------:R0:W-:Y:S04]  /*2d7d0*/  STL [R1+0xb94], R24 ;  /* 0x000b941801007387 */ /* 0x0001e80000100800 */
[----:B------:R1:W-:Y:S01]  /*2d7e0*/  STL [R1+0xba8], R23 ;  /* 0x000ba81701007387 */ /* 0x0003e20000100800 */
[----:B0-----:R-:W-:-:S03]  /*2d7f0*/  LEA.HI.X.SX32 R24, R72, R6, 0x1, P5 ;  /* 0x0000000648187211 */ /* 0x001fc600028f0eff */
[----:B------:R-:W4:Y:S01]  /*2d800*/  LDL.LU R72, [R1+0x5f0] ;  /* 0x0005f00001487983 */ /* 0x000f220000300800 */
[----:B-1----:R-:W-:-:S03]  /*2d810*/  IADD3 R23, P5, PT, R71, R7, RZ ;  /* 0x0000000747177210 */ /* 0x002fc60007fbe0ff */
[----:B------:R0:W-:Y:S04]  /*2d820*/  STL [R1+0xb9c], R24 ;  /* 0x000b9c1801007387 */ /* 0x0001e80000100800 */
[----:B------:R-:W4:Y:S01]  /*2d830*/  LDL.LU R33, [R1+0x3cc] ;  /* 0x0003cc0001217983 */ /* 0x000f220000300800 */
[----:B0-----:R-:W-:-:S03]  /*2d840*/  LEA.HI.X.SX32 R24, R26, R6, 0x1, P0 ;  /* 0x000000061a187211 */ /* 0x001fc600000f0eff */
[----:B------:R-:W-:Y:S04]  /*2d850*/  STL [R1+0xbb0], R23 ;  /* 0x000bb01701007387 */ /* 0x000fe80000100800 */
[----:B------:R0:W-:Y:S04]  /*2d860*/  STL [R1+0xba4], R24 ;  /* 0x000ba41801007387 */ /* 0x0001e80000100800 */
[----:B------:R-:W4:Y:S01]  /*2d870*/  LDL.LU R25, [R1+0x3dc] ;  /* 0x0003dc0001197983 */ /* 0x000f220000300800 */
[----:B0-----:R-:W-:Y:S02]  /*2d880*/  LEA.HI.X.SX32 R24, R71, R6, 0x1, P5 ;  /* 0x0000000647187211 */ /* 0x001fe400028f0eff */
[----:B-----5:R-:W-:-:S05]  /*2d890*/  IADD3 R23, P0, PT, R29, R7, RZ ;  /* 0x000000071d177210 */ /* 0x020fca0007f1e0ff */
[----:B------:R0:W-:Y:S04]  /*2d8a0*/  STL [R1+0xbb8], R23 ;  /* 0x000bb81701007387 */ /* 0x0001e80000100800 */
[----:B------:R-:W5:Y:S01]  /*2d8b0*/  LDL.LU R71, [R1+0x5ec] ;  /* 0x0005ec0001477983 */ /* 0x000f620000300800 */
[----:B0-----:R-:W-:-:S03]  /*2d8c0*/  IADD3 R23, P5, PT, R70, R7, RZ ;  /* 0x0000000746177210 */ /* 0x001fc60007fbe0ff */
[----:B------:R0:W-:Y:S04]  /*2d8d0*/  STL [R1+0xbac], R24 ;  /* 0x000bac1801007387 */ /* 0x0001e80000100800 */
[----:B------:R1:W-:Y:S04]  /*2d8e0*/  STL [R1+0xbc0], R23 ;  /* 0x000bc01701007387 */ /* 0x0003e80000100800 */
[----:B------:R-:W5:Y:S01]  /*2d8f0*/  LDL.LU R32, [R1+0x3d8] ;  /* 0x0003d80001207983 */ /* 0x000f620000300800 */
[----:B0-----:R-:W-:-:S05]  /*2d900*/  LEA.HI.X.SX32 R24, R29, R6, 0x1, P0 ;  /* 0x000000061d187211 */ /* 0x001fca00000f0eff */
[----:B------:R0:W-:Y:S01]  /*2d910*/  STL [R1+0xbb4], R24 ;  /* 0x000bb41801007387 */ /* 0x0001e20000100800 */
[----:B-1----:R-:W-:-:S03]  /*2d920*/  IADD3 R23, P0, PT, R68, R7, RZ ;  /* 0x0000000744177210 */ /* 0x002fc60007f1e0ff */
[----:B------:R-:W5:Y:S01]  /*2d930*/  LDL.LU R31, [R1+0x3ec] ;  /* 0x0003ec00011f7983 */ /* 0x000f620000300800 */
[----:B0-----:R-:W-:-:S03]  /*2d940*/  LEA.HI.X.SX32 R24, R70, R6, 0x1, P5 ;  /* 0x0000000646187211 */ /* 0x001fc600028f0eff */
[----:B------:R-:W-:Y:S04]  /*2d950*/  STL [R1+0xbc8], R23 ;  /* 0x000bc81701007387 */ /* 0x000fe80000100800 */
[----:B------:R-:W5:Y:S04]  /*2d960*/  LDL.LU R70, [R1+0x490] ;  /* 0x0004900001467983 */ /* 0x000f680000300800 */
[----:B------:R0:W-:Y:S04]  /*2d970*/  STL [R1+0xbbc], R24 ;  /* 0x000bbc1801007387 */ /* 0x0001e80000100800 */
[----:B------:R-:W5:Y:S01]  /*2d980*/  LDL.LU R35, [R1+0x3e8] ;  /* 0x0003e80001237983 */ /* 0x000f620000300800 */
[----:B0-----:R-:W-:-:S02]  /*2d990*/  LEA.HI.X.SX32 R24, R68, R6, 0x1, P0 ;  /* 0x0000000644187211 */ /* 0x001fc400000f0eff */
[----:B--2---:R-:W-:Y:S02]  /*2d9a0*/  SEL R76, R20, R30, !P3 ;  /* 0x0000001e144c7207 */ /* 0x004fe40005800000 */
[----:B---3--:R-:W-:-:S05]  /*2d9b0*/  IADD3 R23, P5, PT, R28, R7, RZ ;  /* 0x000000071c177210 */ /* 0x008fca0007fbe0ff */
[----:B------:R0:W-:Y:S04]  /*2d9c0*/  STL [R1+0xbd0], R23 ;  /* 0x000bd01701007387 */ /* 0x0001e80000100800 */
[----:B------:R-:W2:Y:S01]  /*2d9d0*/  LDL.LU R26, [R1+0x3f4] ;  /* 0x0003f400011a7983 */ /* 0x000ea20000300800 */
[----:B0-----:R-:W-:-:S03]  /*2d9e0*/  IADD3 R23, P0, PT, R67, R7, RZ ;  /* 0x0000000743177210 */ /* 0x001fc60007f1e0ff */
[----:B------:R0:W-:Y:S04]  /*2d9f0*/  STL [R1+0xbc4], R24 ;  /* 0x000bc41801007387 */ /* 0x0001e80000100800 */
[----:B------:R1:W-:Y:S04]  /*2da00*/  STL [R1+0xbd8], R23 ;  /* 0x000bd81701007387 */ /* 0x0003e80000100800 */
[----:B------:R-:W3:Y:S04]  /*2da10*/  LDL.LU R68, [R1+0x484] ;  /* 0x0004840001447983 */ /* 0x000ee80000300800 */
[----:B------:R-:W3:Y:S01]  /*2da20*/  LDL.LU R30, [R1+0x3f0] ;  /* 0x0003f000011e7983 */ /* 0x000ee20000300800 */
[----:B0-----:R-:W-:-:S02]  /*2da30*/  LEA.HI.X.SX32 R24, R28, R6, 0x1, P5 ;  /* 0x000000061c187211 */ /* 0x001fc400028f0eff */
[----:B-1----:R-:W-:-:S03]  /*2da40*/  IADD3 R23, P5, PT, R66, R7, RZ ;  /* 0x0000000742177210 */ /* 0x002fc60007fbe0ff */
[----:B------:R0:W-:Y:S04]  /*2da50*/  STL [R1+0xbcc], R24 ;  /* 0x000bcc1801007387 */ /* 0x0001e80000100800 */
[----:B------:R-:W3:Y:S04]  /*2da60*/  LDL.LU R29, [R1+0x408] ;  /* 0x00040800011d7983 */ /* 0x000ee80000300800 */
[----:B------:R4:W-:Y:S01]  /*2da70*/  STL [R1+0xbe0], R23 ;  /* 0x000be01701007387 */ /* 0x0009e20000100800 */
[----:B0-----:R-:W-:-:S03]  /*2da80*/  LEA.HI.X.SX32 R24, R67, R6, 0x1, P0 ;  /* 0x0000000643187211 */ /* 0x001fc600000f0eff */
[----:B------:R-:W3:Y:S04]  /*2da90*/  LDL.LU R67, [R1+0x458] ;  /* 0x0004580001437983 */ /* 0x000ee80000300800 */
[----:B------:R0:W-:Y:S01]  /*2daa0*/  STL [R1+0xbd4], R24 ;  /* 0x000bd41801007387 */ /* 0x0001e20000100800 */
[----:B----4-:R-:W-:-:S05]  /*2dab0*/  IADD3 R23, P0, PT, R27, R7, RZ ;  /* 0x000000071b177210 */ /* 0x010fca0007f1e0ff */
[----:B------:R1:W-:Y:S04]  /*2dac0*/  STL [R1+0xbe8], R23 ;  /* 0x000be81701007387 */ /* 0x0003e80000100800 */
[----:B0-----:R-:W4:Y:S01]  /*2dad0*/  LDL.LU R24, [R1+0x404] ;  /* 0x0004040001187983 */ /* 0x001f220000300800 */
[----:B------:R-:W-:-:S03]  /*2dae0*/  LEA.HI.X.SX32 R34, R66, R6, 0x1, P5 ;  /* 0x0000000642227211 */ /* 0x000fc600028f0eff */
[----:B------:R-:W4:Y:S04]  /*2daf0*/  LDL.LU R28, [R1+0x410] ;  /* 0x00041000011c7983 */ /* 0x000f280000300800 */
[----:B------:R0:W-:Y:S04]  /*2db00*/  STL [R1+0xbdc], R34 ;  /* 0x000bdc2201007387 */ /* 0x0001e80000100800 */
[----:B------:R-:W4:Y:S01]  /*2db10*/  LDL.LU R66, [R1+0x468] ;  /* 0x0004680001427983 */ /* 0x000f220000300800 */
[----:B-1----:R-:W-:Y:S02]  /*2db20*/  IADD3 R23, P5, PT, R33, R7, RZ ;  /* 0x0000000721177210 */ /* 0x002fe40007fbe0ff */
[----:B0-----:R-:W-:-:S03]  /*2db30*/  LEA.HI.X.SX32 R34, R27, R6, 0x1, P0 ;  /* 0x000000061b227211 */ /* 0x001fc600000f0eff */
[----:B------:R0:W-:Y:S04]  /*2db40*/  STL [R1+0xbf0], R23 ;  /* 0x000bf01701007387 */ /* 0x0001e80000100800 */
[----:B------:R-:W4:Y:S01]  /*2db50*/  LDL.LU R27, [R1+0x40c] ;  /* 0x00040c00011b7983 */ /* 0x000f220000300800 */
[----:B0-----:R-:W-:-:S03]  /*2db60*/  IADD3 R23, P0, PT, R25, R7, RZ ;  /* 0x0000000719177210 */ /* 0x001fc60007f1e0ff */
[----:B------:R0:W-:Y:S01]  /*2db70*/  STL [R1+0xbe4], R34 ;  /* 0x000be42201007387 */ /* 0x0001e20000100800 */
[----:B------:R-:W-:-:S03]  /*2db80*/  LEA.HI.X.SX32 R33, R33, R6, 0x1, P5 ;  /* 0x0000000621217211 */ /* 0x000fc600028f0eff */
[----:B------:R-:W-:Y:S04]  /*2db90*/  STL [R1+0xbf8], R23 ;  /* 0x000bf81701007387 */ /* 0x000fe80000100800 */
[----:B0-----:R-:W4:Y:S04]  /*2dba0*/  LDL.LU R34, [R1+0x418] ;  /* 0x0004180001227983 */ /* 0x001f280000300800 */
[----:B------:R0:W-:Y:S04]  /*2dbb0*/  STL [R1+0xbec], R33 ;  /* 0x000bec2101007387 */ /* 0x0001e80000100800 */
[----:B0-----:R-:W4:Y:S01]  /*2dbc0*/  LDL.LU R33, [R1+0x414] ;  /* 0x0004140001217983 */ /* 0x001f220000300800 */
[----:B------:R-:W-:-:S02]  /*2dbd0*/  LEA.HI.X.SX32 R25, R25, R6, 0x1, P0 ;  /* 0x0000000619197211 */ /* 0x000fc400000f0eff */
[----:B-----5:R-:W-:-:S05]  /*2dbe0*/  IADD3 R23, P5, PT, R32, R7, RZ ;  /* 0x0000000720177210 */ /* 0x020fca0007fbe0ff */
[----:B------:R0:W-:Y:S01]  /*2dbf0*/  STL [R1+0xc00], R23 ;  /* 0x000c001701007387 */ /* 0x0001e20000100800 */
[----:B------:R-:W-:-:S03]  /*2dc00*/  LEA.HI.X.SX32 R32, R32, R6, 0x1, P5 ;  /* 0x0000000620207211 */ /* 0x000fc600028f0eff */
[----:B------:R1:W-:Y:S01]  /*2dc10*/  STL [R1+0xbf4], R25 ;  /* 0x000bf41901007387 */ /* 0x0003e20000100800 */
[----:B0-----:R-:W-:-:S03]  /*2dc20*/  IADD3 R23, P0, PT, R31, R7, RZ ;  /* 0x000000071f177210 */ /* 0x001fc60007f1e0ff */
[----:B-1----:R-:W5:Y:S04]  /*2dc30*/  LDL.LU R25, [R1+0x424] ;  /* 0x0004240001197983 */ /* 0x002f680000300800 */
[----:B------:R0:W-:Y:S04]  /*2dc40*/  STL [R1+0xc08], R23 ;  /* 0x000c081701007387 */ /* 0x0001e80000100800 */
[----:B------:R1:W-:Y:S01]  /*2dc50*/  STL [R1+0xbfc], R32 ;  /* 0x000bfc2001007387 */ /* 0x0003e20000100800 */
[----:B------:R-:W-:Y:S02]  /*2dc60*/  LEA.HI.X.SX32 R31, R31, R6, 0x1, P0 ;  /* 0x000000061f1f7211 */ /* 0x000fe400000f0eff */
[-C--:B0-----:R-:W-:Y:S01]  /*2dc70*/  IADD3 R23, P5, PT, R35, R7.reuse, RZ ;  /* 0x0000000723177210 */ /* 0x081fe20007fbe0ff */
[----:B-1----:R-:W5:Y:S04]  /*2dc80*/  LDL.LU R32, [R1+0x41c] ;  /* 0x00041c0001207983 */ /* 0x002f680000300800 */
[----:B------:R-:W-:Y:S04]  /*2dc90*/  STL [R1+0xc10], R23 ;  /* 0x000c101701007387 */ /* 0x000fe80000100800 */
[----:B------:R0:W-:Y:S04]  /*2dca0*/  STL [R1+0xc04], R31 ;  /* 0x000c041f01007387 */ /* 0x0001e80000100800 */
[----:B0-----:R-:W5:Y:S01]  /*2dcb0*/  LDL.LU R31, [R1+0x42c] ;  /* 0x00042c00011f7983 */ /* 0x001f620000300800 */
[----:B--2---:R-:W-:-:S05]  /*2dcc0*/  IADD3 R23, P0, PT, R26, R7, RZ ;  /* 0x000000071a177210 */ /* 0x004fca0007f1e0ff */
[----:B------:R0:W-:Y:S02]  /*2dcd0*/  STL [R1+0xc18], R23 ;  /* 0x000c181701007387 */ /* 0x0001e40000100800 */
[----:B0-----:R-:W-:Y:S02]  /*2dce0*/  LEA.HI.X.SX32 R23, R35, R6, 0x1, P5 ;  /* 0x0000000623177211 */ /* 0x001fe400028f0eff */
[----:B---3--:R-:W-:-:S03]  /*2dcf0*/  IADD3 R36, P5, PT, R30, R7, RZ ;  /* 0x000000071e247210 */ /* 0x008fc60007fbe0ff */
[----:B------:R0:W-:Y:S01]  /*2dd00*/  STL [R1+0xc0c], R23 ;  /* 0x000c0c1701007387 */ /* 0x0001e20000100800 */
[----:B------:R-:W-:-:S03]  /*2dd10*/  LEA.HI.X.SX32 R35, R26, R6, 0x1, P0 ;  /* 0x000000061a237211 */ /* 0x000fc600000f0eff */
[----:B------:R-:W-:Y:S04]  /*2dd20*/  STL [R1+0xc20], R36 ;  /* 0x000c202401007387 */ /* 0x000fe80000100800 */
[----:B------:R-:W2:Y:S01]  /*2dd30*/  LDL.LU R26, [R1+0x428] ;  /* 0x00042800011a7983 */ /* 0x000ea20000300800 */
[----:B0-----:R-:W-:-:S03]  /*2dd40*/  IADD3 R23, P0, PT, R29, R7, RZ ;  /* 0x000000071d177210 */ /* 0x001fc60007f1e0ff */
[----:B------:R-:W-:Y:S04]  /*2dd50*/  STL [R1+0xc14], R35 ;  /* 0x000c142301007387 */ /* 0x000fe80000100800 */
[----:B------:R0:W-:Y:S01]  /*2dd60*/  STL [R1+0xc28], R23 ;  /* 0x000c281701007387 */ /* 0x0001e20000100800 */
[-C--:B------:R-:W-:Y:S02]  /*2dd70*/  LEA.HI.X.SX32 R29, R29, R6.reuse, 0x1, P0 ;  /* 0x000000061d1d7211 */ /* 0x080fe400000f0eff */
[----:B0-----:R-:W-:Y:S02]  /*2dd80*/  LEA.HI.X.SX32 R23, R30, R6, 0x1, P5 ;  /* 0x000000061e177211 */ /* 0x001fe400028f0eff */
[----:B------:R-:W3:Y:S04]  /*2dd90*/  LDL.LU R30, [R1+0x438] ;  /* 0x00043800011e7983 */ /* 0x000ee80000300800 */
[----:B------:R0:W-:Y:S01]  /*2dda0*/  STL [R1+0xc1c], R23 ;  /* 0x000c1c1701007387 */ /* 0x0001e20000100800 */
[----:B----4-:R-:W-:-:S05]  /*2ddb0*/  IADD3 R35, P5, PT, R24, R7, RZ ;  /* 0x0000000718237210 */ /* 0x010fca0007fbe0ff */
[----:B------:R-:W-:Y:S04]  /*2ddc0*/  STL [R1+0xc30], R35 ;  /* 0x000c302301007387 */ /* 0x000fe80000100800 */
[----:B------:R1:W-:Y:S01]  /*2ddd0*/  STL [R1+0xc24], R29 ;  /* 0x000c241d01007387 */ /* 0x0003e20000100800 */
[----:B0-----:R-:W-:-:S03]  /*2dde0*/  IADD3 R23, P0, PT, R28, R7, RZ ;  /* 0x000000071c177210 */ /* 0x001fc60007f1e0ff */
[----:B-1----:R-:W4:Y:S01]  /*2ddf0*/  LDL.LU R29, [R1+0x430] ;  /* 0x00043000011d7983 */ /* 0x002f220000300800 */
[-C--:B------:R-:W-:Y:S02]  /*2de00*/  LEA.HI.X.SX32 R35, R24, R6.reuse, 0x1, P5 ;  /* 0x0000000618237211 */ /* 0x080fe400028f0eff */
[----:B------:R-:W-:Y:S01]  /*2de10*/  LEA.HI.X.SX32 R24, R28, R6, 0x1, P0 ;  /* 0x000000061c187211 */ /* 0x000fe200000f0eff */
[----:B------:R0:W-:Y:S04]  /*2de20*/  STL [R1+0xc38], R23 ;  /* 0x000c381701007387 */ /* 0x0001e80000100800 */
[----:B------:R-:W-:Y:S04]  /*2de30*/  STL [R1+0xc2c], R35 ;  /* 0x000c2c2301007387 */ /* 0x000fe80000100800 */
[----:B------:R-:W4:Y:S01]  /*2de40*/  LDL.LU R28, [R1+0x440] ;  /* 0x00044000011c7983 */ /* 0x000f220000300800 */
[----:B0-----:R-:W-:-:S05]  /*2de50*/  IADD3 R23, P5, PT, R27, R7, RZ ;  /* 0x000000071b177210 */ /* 0x001fca0007fbe0ff */
[----:B------:R0:W-:Y:S04]  /*2de60*/  STL [R1+0xc40], R23 ;  /* 0x000c401701007387 */ /* 0x0001e80000100800 */
[----:B------:R1:W-:Y:S01]  /*2de70*/  STL [R1+0xc34], R24 ;  /* 0x000c341801007387 */ /* 0x0003e20000100800 */
[----:B0-----:R-:W-:Y:S02]  /*2de80*/  IADD3 R23, P0, PT, R34, R7, RZ ;  /* 0x0000000722177210 */ /* 0x001fe40007f1e0ff */
[----:B-1----:R-:W-:-:S03]  /*2de90*/  LEA.HI.X.SX32 R24, R27, R6, 0x1, P5 ;  /* 0x000000061b187211 */ /* 0x002fc600028f0eff */
[----:B------:R0:W-:Y:S04]  /*2dea0*/  STL [R1+0xc48], R23 ;  /* 0x000c481701007387 */ /* 0x0001e80000100800 */
[----:B------:R-:W4:Y:S01]  /*2deb0*/  LDL.LU R27, [R1+0x43c] ;  /* 0x00043c00011b7983 */ /* 0x000f220000300800 */
[----:B0-----:R-:W-:-:S03]  /*2dec0*/  IADD3 R23, P5, PT, R33, R7, RZ ;  /* 0x0000000721177210 */ /* 0x001fc60007fbe0ff */
[----:B------:R-:W-:Y:S04]  /*2ded0*/  STL [R1+0xc3c], R24 ;  /* 0x000c3c1801007387 */ /* 0x000fe80000100800 */
[----:B------:R0:W-:Y:S04]  /*2dee0*/  STL [R1+0xc50], R23 ;  /* 0x000c501701007387 */ /* 0x0001e80000100800 */
[----:B0-----:R-:W4:Y:S01]  /*2def0*/  LDL.LU R23, [R1+0x44c] ;  /* 0x00044c0001177983 */ /* 0x001f220000300800 */
[-C--:B------:R-:W-:Y:S02]  /*2df00*/  LEA.HI.X.SX32 R34, R34, R6.reuse, 0x1, P0 ;  /* 0x0000000622227211 */ /* 0x080fe400000f0eff */
[----:B------:R-:W-:-:S03]  /*2df10*/  LEA.HI.X.SX32 R33, R33, R6, 0x1, P5 ;  /* 0x0000000621217211 */ /* 0x000fc600028f0eff */
[----:B------:R-:W-:Y:S01]  /*2df20*/  STL [R1+0xc44], R34 ;  /* 0x000c442201007387 */ /* 0x000fe20000100800 */
[----:B-----5:R-:W-:-:S05]  /*2df30*/  IADD3 R24, P0, PT, R25, R7, RZ ;  /* 0x0000000719187210 */ /* 0x020fca0007f1e0ff */
[----:B------:R0:W-:Y:S01]  /*2df40*/  STL [R1+0xc58], R24 ;  /* 0x000c581801007387 */ /* 0x0001e20000100800 */
[----:B------:R-:W-:-:S03]  /*2df50*/  LEA.HI.X.SX32 R25, R25, R6, 0x1, P0 ;  /* 0x0000000619197211 */ /* 0x000fc600000f0eff */
[----:B------:R-:W-:Y:S04]  /*2df60*/  STL [R1+0xc4c], R33 ;  /* 0x000c4c2101007387 */ /* 0x000fe80000100800 */
[----:B------:R-:W5:Y:S01]  /*2df70*/  LDL.LU R36, [R1+0x448] ;  /* 0x0004480001247983 */ /* 0x000f620000300800 */
[----:B0-----:R-:W-:-:S05]  /*2df80*/  IADD3 R24, P5, PT, R32, R7, RZ ;  /* 0x0000000720187210 */ /* 0x001fca0007fbe0ff */
[----:B------:R0:W-:Y:S04]  /*2df90*/  STL [R1+0xc60], R24 ;  /* 0x000c601801007387 */ /* 0x0001e80000100800 */
[----:B------:R1:W-:Y:S04]  /*2dfa0*/  STL [R1+0xc54], R25 ;  /* 0x000c541901007387 */ /* 0x0003e80000100800 */
[----:B------:R-:W5:Y:S01]  /*2dfb0*/  LDL.LU R35, [R1+0x470] ;  /* 0x0004700001237983 */ /* 0x000f620000300800 */
[----:B0-----:R-:W-:Y:S02]  /*2dfc0*/  IADD3 R24, P0, PT, R31, R7, RZ ;  /* 0x000000071f187210 */ /* 0x001fe40007f1e0ff */
[----:B-1----:R-:W-:-:S03]  /*2dfd0*/  LEA.HI.X.SX32 R25, R32, R6, 0x1, P5 ;  /* 0x0000000620197211 */ /* 0x002fc600028f0eff */
[----:B------:R0:W-:Y:S04]  /*2dfe0*/  STL [R1+0xc68], R24 ;  /* 0x000c681801007387 */ /* 0x0001e80000100800 */
[----:B0-----:R-:W5:Y:S04]  /*2dff0*/  LDL.LU R24, [R1+0x46c] ;  /* 0x00046c0001187983 */ /* 0x001f680000300800 */
[----:B------:R0:W-:Y:S04]  /*2e000*/  STL [R1+0xc5c], R25 ;  /* 0x000c5c1901007387 */ /* 0x0001e80000100800 */
[----:B------:R-:W5:Y:S01]  /*2e010*/  LDL.LU R34, [R1+0xcb4] ;  /* 0x000cb40001227983 */ /* 0x000f620000300800 */
[----:B0-----:R-:W-:-:S02]  /*2e020*/  LEA.HI.X.SX32 R25, R31, R6, 0x1, P0 ;  /* 0x000000061f197211 */ /* 0x001fc400000f0eff */
[----:B--2---:R-:W-:-:S05]  /*2e030*/  IADD3 R32, P5, PT, R26, R7, RZ ;  /* 0x000000071a207210 */ /* 0x004fca0007fbe0ff */
[----:B------:R-:W-:Y:S04]  /*2e040*/  STL [R1+0xc70], R32 ;  /* 0x000c702001007387 */ /* 0x000fe80000100800 */
[----:B------:R-:W2:Y:S04]  /*2e050*/  LDL.LU R33, [R1+0x478] ;  /* 0x0004780001217983 */ /* 0x000ea80000300800 */
[----:B------:R0:W-:Y:S01]  /*2e060*/  STL [R1+0xc64], R25 ;  /* 0x000c641901007387 */ /* 0x0001e20000100800 */
[----:B---3--:R-:W-:-:S03]  /*2e070*/  IADD3 R31, P0, PT, R30, R7, RZ ;  /* 0x000000071e1f7210 */ /* 0x008fc60007f1e0ff */
[----:B0-----:R-:W3:Y:S01]  /*2e080*/  LDL.LU R25, [R1+0xcc4] ;  /* 0x000cc40001197983 */ /* 0x001ee20000300800 */
[----:B------:R-:W-:-:S03]  /*2e090*/  LEA.HI.X.SX32 R26, R26, R6, 0x1, P5 ;  /* 0x000000061a1a7211 */ /* 0x000fc600028f0eff */
[----:B------:R-:W-:Y:S04]  /*2e0a0*/  STL [R1+0xc78], R31 ;  /* 0x000c781f01007387 */ /* 0x000fe80000100800 */
[----:B------:R-:W3:Y:S04]  /*2e0b0*/  LDL.LU R32, [R1+0xccc] ;  /* 0x000ccc0001207983 */ /* 0x000ee80000300800 */
[----:B------:R0:W-:Y:S02]  /*2e0c0*/  STL [R1+0xc6c], R26 ;  /* 0x000c6c1a01007387 */ /* 0x0001e40000100800 */
[----:B0-----:R-:W-:-:S02]  /*2e0d0*/  LEA.HI.X.SX32 R26, R30, R6, 0x1, P0 ;  /* 0x000000061e1a7211 */ /* 0x001fc400000f0eff */
[----:B----4-:R-:W-:-:S05]  /*2e0e0*/  IADD3 R31, P5, PT, R29, R7, RZ ;  /* 0x000000071d1f7210 */ /* 0x010fca0007fbe0ff */
[----:B------:R0:W-:Y:S04]  /*2e0f0*/  STL [R1+0xc80], R31 ;  /* 0x000c801f01007387 */ /* 0x0001e80000100800 */
[----:B0-----:R-:W4:Y:S01]  /*2e100*/  LDL.LU R31, [R1+0xcd4] ;  /* 0x000cd400011f7983 */ /* 0x001f220000300800 */
[----:B------:R-:W-:-:S03]  /*2e110*/  IADD3 R30, P0, PT, R28, R7, RZ ;  /* 0x000000071c1e7210 */ /* 0x000fc60007f1e0ff */
[----:B------:R0:W-:Y:S01]  /*2e120*/  STL [R1+0xc74], R26 ;  /* 0x000c741a01007387 */ /* 0x0001e20000100800 */
[----:B------:R-:W-:-:S03]  /*2e130*/  LEA.HI.X.SX32 R29, R29, R6, 0x1, P5 ;  /* 0x000000061d1d7211 */ /* 0x000fc600028f0eff */
[----:B0-----:R-:W4:Y:S04]  /*2e140*/  LDL.LU R26, [R1+0xcdc] ;  /* 0x000cdc00011a7983 */ /* 0x001f280000300800 */
[----:B------:R0:W-:Y:S04]  /*2e150*/  STL [R1+0xc88], R30 ;  /* 0x000c881e01007387 */ /* 0x0001e80000100800 */
[----:B0-----:R-:W4:Y:S01]  /*2e160*/  LDL.LU R30, [R1+0xce4] ;  /* 0x000ce400011e7983 */ /* 0x001f220000300800 */
[----:B------:R-:W-:-:S03]  /*2e170*/  IADD3 R37, P5, PT, R27, R7, RZ ;  /* 0x000000071b257210 */ /* 0x000fc60007fbe0ff */
[----:B------:R0:W-:Y:S02]  /*2e180*/  STL [R1+0xc7c], R29 ;  /* 0x000c7c1d01007387 */ /* 0x0001e40000100800 */
[----:B0-----:R-:W-:Y:S02]  /*2e190*/  LEA.HI.X.SX32 R29, R28, R6, 0x1, P0 ;  /* 0x000000061c1d7211 */ /* 0x001fe400000f0eff */
[----:B------:R-:W4:Y:S04]  /*2e1a0*/  LDL.LU R28, [R1+0xcec] ;  /* 0x000cec00011c7983 */ /* 0x000f280000300800 */
[----:B------:R0:W-:Y:S04]  /*2e1b0*/  STL [R1+0xc90], R37 ;  /* 0x000c902501007387 */ /* 0x0001e80000100800 */
[----:B------:R1:W-:Y:S01]  /*2e1c0*/  STL [R1+0xc84], R29 ;  /* 0x000c841d01007387 */ /* 0x0003e20000100800 */
[----:B0-----:R-:W-:-:S03]  /*2e1d0*/  IADD3 R37, P0, PT, R23, R7, RZ ;  /* 0x0000000717257210 */ /* 0x001fc60007f1e0ff */
[----:B-1----:R-:W4:Y:S04]  /*2e1e0*/  LDL.LU R29, [R1+0xcf4] ;  /* 0x000cf400011d7983 */ /* 0x002f280000300800 */
[----:B------:R0:W-:Y:S02]  /*2e1f0*/  STL [R1+0xc98], R37 ;  /* 0x000c982501007387 */ /* 0x0001e40000100800 */
[-C--:B0-----:R-:W-:Y:S02]  /*2e200*/  LEA.HI.X.SX32 R37, R27, R6.reuse, 0x1, P5 ;  /* 0x000000061b257211 */ /* 0x081fe400028f0eff */
[----:B------:R-:W4:Y:S01]  /*2e210*/  LDL.LU R27, [R1+0xcfc] ;  /* 0x000cfc00011b7983 */ /* 0x000f220000300800 */
[----:B------:R-:W-:-:S03]  /*2e220*/  LEA.HI.X.SX32 R23, R23, R6, 0x1, P0 ;  /* 0x0000000617177211 */ /* 0x000fc600000f0eff */
        /* <DEDUP_REMOVED lines=21> */
[----:B--2---:R-:W-:-:S05]  /*2e380*/  IADD3 R24, P5, PT, R33, R7, RZ ;  /* 0x0000000721187210 */ /* 0x004fca0007fbe0ff */
[----:B------:R0:W-:Y:S01]  /*2e390*/  STL [R1+0xcc0], R24 ;  /* 0x000cc01801007387 */ /* 0x0001e20000100800 */
[----:B------:R-:W-:-:S03]  /*2e3a0*/  LEA.HI.X.SX32 R33, R33, R6, 0x1, P5 ;  /* 0x0000000621217211 */ /* 0x000fc600028f0eff */
[----:B0-----:R-:W2:Y:S04]  /*2e3b0*/  LDL.LU R24, [R1+0x1d30] ;  /* 0x001d300001187983 */ /* 0x001ea80000300800 */
[----:B------:R3:W-:Y:S02]  /*2e3c0*/  STL [R1+0xcb4], R34 ;  /* 0x000cb42201007387 */ /* 0x0007e40000100800 */
[----:B---3--:R-:W-:-:S05]  /*2e3d0*/  IADD3 R34, P0, PT, R25, R7, RZ ;  /* 0x0000000719227210 */ /* 0x008fca0007f1e0ff */
[----:B------:R0:W-:Y:S01]  /*2e3e0*/  STL [R1+0xcc8], R34 ;  /* 0x000cc82201007387 */ /* 0x0001e20000100800 */
[----:B------:R-:W-:-:S03]  /*2e3f0*/  LEA.HI.X.SX32 R25, R25, R6, 0x1, P0 ;  /* 0x0000000619197211 */ /* 0x000fc600000f0eff */
[----:B0-----:R-:W3:Y:S04]  /*2e400*/  LDL.LU R34, [R1+0x1d2c] ;  /* 0x001d2c0001227983 */ /* 0x001ee80000300800 */
[----:B------:R0:W-:Y:S02]  /*2e410*/  STL [R1+0xcbc], R33 ;  /* 0x000cbc2101007387 */ /* 0x0001e40000100800 */
[----:B0-----:R-:W-:-:S05]  /*2e420*/  IADD3 R33, P5, PT, R32, R7, RZ ;  /* 0x0000000720217210 */ /* 0x001fca0007fbe0ff */
[----:B------:R0:W-:Y:S01]  /*2e430*/  STL [R1+0xcd0], R33 ;  /* 0x000cd02101007387 */ /* 0x0001e20000100800 */
[----:B------:R-:W-:-:S03]  /*2e440*/  LEA.HI.X.SX32 R32, R32, R6, 0x1, P5 ;  /* 0x0000000620207211 */ /* 0x000fc600028f0eff */
[----:B0-----:R-:W2:Y:S04]  /*2e450*/  LDL.LU R33, [R1+0x1d28] ;  /* 0x001d280001217983 */ /* 0x001ea80000300800 */
[----:B------:R4:W-:Y:S02]  /*2e460*/  STL [R1+0xcc4], R25 ;  /* 0x000cc41901007387 */ /* 0x0009e40000100800 */
[----:B----4-:R-:W-:-:S05]  /*2e470*/  IADD3 R25, P0, PT, R31, R7, RZ ;  /* 0x000000071f197210 */ /* 0x010fca0007f1e0ff */
[----:B------:R0:W-:Y:S01]  /*2e480*/  STL [R1+0xcd8], R25 ;  /* 0x000cd81901007387 */ /* 0x0001e20000100800 */
[----:B------:R-:W-:-:S03]  /*2e490*/  LEA.HI.X.SX32 R31, R31, R6, 0x1, P0 ;  /* 0x000000061f1f7211 */ /* 0x000fc600000f0eff */
[----:B0-----:R-:W4:Y:S04]  /*2e4a0*/  LDL.LU R25, [R1+0x1d24] ;  /* 0x001d240001197983 */ /* 0x001f280000300800 */
[----:B------:R0:W-:Y:S02]  /*2e4b0*/  STL [R1+0xccc], R32 ;  /* 0x000ccc2001007387 */ /* 0x0001e40000100800 */
[----:B0-----:R-:W-:-:S05]  /*2e4c0*/  IADD3 R32, P5, PT, R26, R7, RZ ;  /* 0x000000071a207210 */ /* 0x001fca0007fbe0ff */
[----:B------:R0:W-:Y:S01]  /*2e4d0*/  STL [R1+0xce0], R32 ;  /* 0x000ce02001007387 */ /* 0x0001e20000100800 */
[----:B------:R-:W-:-:S03]  /*2e4e0*/  LEA.HI.X.SX32 R26, R26, R6, 0x1, P5 ;  /* 0x000000061a1a7211 */ /* 0x000fc600028f0eff */
[----:B0-----:R-:W2:Y:S04]  /*2e4f0*/  LDL.LU R32, [R1+0x1d20] ;  /* 0x001d200001207983 */ /* 0x001ea80000300800 */
        /* <DEDUP_REMOVED lines=12> */
[----:B------:R0:W-:Y:S04]  /*2e5c0*/  STL [R1+0xcf8], R30 ;  /* 0x000cf81e01007387 */ /* 0x0001e80000100800 */
[----:B0-----:R-:W2:Y:S04]  /*2e5d0*/  LDL.LU R30, [R1+0x1d14] ;  /* 0x001d1400011e7983 */ /* 0x001ea80000300800 */
[----:B------:R0:W-:Y:S02]  /*2e5e0*/  STL [R1+0xcec], R28 ;  /* 0x000cec1c01007387 */ /* 0x0001e40000100800 */
[----:B0-----:R-:W-:-:S05]  /*2e5f0*/  IADD3 R28, P5, PT, R27, R7, RZ ;  /* 0x000000071b1c7210 */ /* 0x001fca0007fbe0ff */
[----:B------:R0:W-:Y:S04]  /*2e600*/  STL [R1+0xd00], R28 ;  /* 0x000d001c01007387 */ /* 0x0001e80000100800 */
[----:B0-----:R-:W2:Y:S01]  /*2e610*/  LDL.LU R28, [R1+0x1d10] ;  /* 0x001d1000011c7983 */ /* 0x001ea20000300800 */
[----:B------:R-:W-:-:S05]  /*2e620*/  LEA.HI.X.SX32 R29, R29, R6, 0x1, P0 ;  /* 0x000000061d1d7211 */ /* 0x000fca00000f0eff */
[----:B------:R2:W-:Y:S02]  /*2e630*/  STL [R1+0xcf4], R29 ;  /* 0x000cf41d01007387 */ /* 0x0005e40000100800 */
[----:B--2---:R-:W-:-:S05]  /*2e640*/  IADD3 R29, P0, PT, R28, R7, RZ ;  /* 0x000000071c1d7210 */ /* 0x004fca0007f1e0ff */
[----:B------:R0:W-:Y:S04]  /*2e650*/  STL [R1+0xd08], R29 ;  /* 0x000d081d01007387 */ /* 0x0001e80000100800 */
[----:B0-----:R-:W2:Y:S01]  /*2e660*/  LDL.LU R29, [R1+0x1d0c] ;  /* 0x001d0c00011d7983 */ /* 0x001ea20000300800 */
[-C--:B------:R-:W-:Y:S02]  /*2e670*/  LEA.HI.X.SX32 R27, R27, R6.reuse, 0x1, P5 ;  /* 0x000000061b1b7211 */ /* 0x080fe400028f0eff */
[----:B------:R-:W-:-:S03]  /*2e680*/  LEA.HI.X.SX32 R28, R28, R6, 0x1, P0 ;  /* 0x000000061c1c7211 */ /* 0x000fc600000f0eff */
[----:B------:R2:W-:Y:S01]  /*2e690*/  STL [R1+0xcfc], R27 ;  /* 0x000cfc1b01007387 */ /* 0x0005e20000100800 */
[----:B------:R-:W-:Y:S02]  /*2e6a0*/  IMAD R3, R3, UR7, RZ ;  /* 0x0000000703037c24 */ /* 0x000fe4000f8e02ff */
[----:B------:R-:W-:Y:S02]  /*2e6b0*/  IMAD R4, R4, UR16, RZ ;  /* 0x0000001004047c24 */ /* 0x000fe4000f8e02ff */
[----:B------:R-:W-:Y:S02]  /*2e6c0*/  IMAD R10, R10, UR17, RZ ;  /* 0x000000110a0a7c24 */ /* 0x000fe4000f8e02ff */
[----:B------:R-:W-:Y:S02]  /*2e6d0*/  IMAD R11, R11, UR18, RZ ;  /* 0x000000120b0b7c24 */ /* 0x000fe4000f8e02ff */
[----:B------:R-:W-:Y:S02]  /*2e6e0*/  IMAD R12, R12, UR19, RZ ;  /* 0x000000130c0c7c24 */ /* 0x000fe4000f8e02ff */
[----:B------:R-:W-:-:S02]  /*2e6f0*/  IMAD R13, R13, UR28, RZ ;  /* 0x0000001c0d0d7c24 */ /* 0x000fc4000f8e02ff */
[----:B------:R-:W-:Y:S02]  /*2e700*/  IMAD R89, R89, UR29, RZ ;  /* 0x0000001d59597c24 */ /* 0x000fe4000f8e02ff */
[----:B------:R-:W-:Y:S02]  /*2e710*/  IMAD R92, R92, UR30, RZ ;  /* 0x0000001e5c5c7c24 */ /* 0x000fe4000f8e02ff */
[----:B------:R-:W-:Y:S02]  /*2e720*/  IMAD R93, R93, UR31, RZ ;  /* 0x0000001f5d5d7c24 */ /* 0x000fe4000f8e02ff */
[----:B------:R-:W-:Y:S01]  /*2e730*/  IMAD R52, R52, UR32, RZ ;  /* 0x0000002034347c24 */ /* 0x000fe2000f8e02ff */
[C---:B------:R-:W-:Y:S01]  /*2e740*/  SEL R54, R20.reuse, R54, !P3 ;  /* 0x0000003614367207 */ /* 0x040fe20005800000 */
[----:B------:R-:W-:Y:S01]  /*2e750*/  IMAD R53, R53, UR33, RZ ;  /* 0x0000002135357c24 */ /* 0x000fe2000f8e02ff */
[C---:B------:R-:W-:Y:S02]  /*2e760*/  SEL R55, R20.reuse, R55, !P3 ;  /* 0x0000003714377207 */ /* 0x040fe40005800000 */
[----:B------:R-:W-:Y:S01]  /*2e770*/  SEL R57, R20, R57, !P3 ;  /* 0x0000003914397207 */ /* 0x000fe20005800000 */
[----:B------:R-:W-:Y:S01]  /*2e780*/  IMAD R54, R54, UR34, RZ ;  /* 0x0000002236367c24 */ /* 0x000fe2000f8e02ff */
[C---:B------:R-:W-:Y:S01]  /*2e790*/  SEL R58, R20.reuse, R58, !P3 ;  /* 0x0000003a143a7207 */ /* 0x040fe20005800000 */
[----:B------:R-:W-:Y:S01]  /*2e7a0*/  IMAD R55, R55, UR35, RZ ;  /* 0x0000002337377c24 */ /* 0x000fe2000f8e02ff */
[C---:B------:R-:W-:Y:S01]  /*2e7b0*/  SEL R56, R20.reuse, R56, !P3 ;  /* 0x0000003814387207 */ /* 0x040fe20005800000 */
[----:B------:R-:W-:Y:S01]  /*2e7c0*/  IMAD R57, R57, UR36, RZ ;  /* 0x0000002439397c24 */ /* 0x000fe2000f8e02ff */
[----:B------:R-:W-:Y:S01]  /*2e7d0*/  SEL R61, R20, R61, !P3 ;  /* 0x0000003d143d7207 */ /* 0x000fe20005800000 */
[----:B------:R-:W-:-:S02]  /*2e7e0*/  IMAD R58, R58, UR37, RZ ;  /* 0x000000253a3a7c24 */ /* 0x000fc4000f8e02ff */
[----:B------:R-:W-:Y:S01]  /*2e7f0*/  IMAD R60, R60, UR38, RZ ;  /* 0x000000263c3c7c24 */ /* 0x000fe2000f8e02ff */
[C---:B------:R-:W-:Y:S02]  /*2e800*/  SEL R9, R20.reuse, R9, !P3 ;  /* 0x0000000914097207 */ /* 0x040fe40005800000 */
[C---:B--2---:R-:W-:Y:S02]  /*2e810*/  IADD3 R27, P5, PT, R29.reuse, R7, RZ ;  /* 0x000000071d1b7210 */ /* 0x044fe40007fbe0ff */
[C---:B------:R-:W-:Y:S02]  /*2e820*/  SEL R59, R20.reuse, R59, !P3 ;  /* 0x0000003b143b7207 */ /* 0x040fe40005800000 */
[C---:B------:R-:W-:Y:S01]  /*2e830*/  SEL R8, R20.reuse, R8, !P3 ;  /* 0x0000000814087207 */ /* 0x040fe20005800000 */
[----:B------:R0:W-:Y:S01]  /*2e840*/  STL [R1+0xd10], R27 ;  /* 0x000d101b01007387 */ /* 0x0001e20000100800 */
[----:B------:R-:W-:Y:S02]  /*2e850*/  LEA.HI.X.SX32 R29, R29, R6, 0x1, P5 ;  /* 0x000000061d1d7211 */ /* 0x000fe400028f0eff */
[----:B------:R-:W-:-:S02]  /*2e860*/  SEL R91, R20, R91, !P3 ;  /* 0x0000005b145b7207 */ /* 0x000fc40005800000 */
[C---:B------:R-:W-:Y:S02]  /*2e870*/  SEL R90, R20.reuse, R90, !P3 ;  /* 0x0000005a145a7207 */ /* 0x040fe40005800000 */
[C---:B------:R-:W-:Y:S02]  /*2e880*/  SEL R87, R20.reuse, R87, !P3 ;  /* 0x0000005714577207 */ /* 0x040fe40005800000 */
[C---:B------:R-:W-:Y:S01]  /*2e890*/  SEL R86, R20.reuse, R86, !P3 ;  /* 0x0000005614567207 */ /* 0x040fe20005800000 */
[----:B0-----:R-:W2:Y:S01]  /*2e8a0*/  LDL.LU R27, [R1+0x1d08] ;  /* 0x001d0800011b7983 */ /* 0x001ea20000300800 */
[C---:B------:R-:W-:Y:S02]  /*2e8b0*/  SEL R84, R20.reuse, R84, !P3 ;  /* 0x0000005414547207 */ /* 0x040fe40005800000 */
[C---:B------:R-:W-:Y:S01]  /*2e8c0*/  SEL R83, R20.reuse, R83, !P3 ;  /* 0x0000005314537207 */ /* 0x040fe20005800000 */
[----:B------:R0:W-:Y:S01]  /*2e8d0*/  STL [R1+0xd04], R28 ;  /* 0x000d041c01007387 */ /* 0x0001e20000100800 */
[----:B------:R-:W-:-:S02]  /*2e8e0*/  SEL R81, R20, R81, !P3 ;  /* 0x0000005114517207 */ /* 0x000fc40005800000 */
[C---:B------:R-:W-:Y:S02]  /*2e8f0*/  SEL R80, R20.reuse, R80, !P3 ;  /* 0x0000005014507207 */ /* 0x040fe40005800000 */
[C---:B------:R-:W-:Y:S02]  /*2e900*/  SEL R78, R20.reuse, R78, !P3 ;  /* 0x0000004e144e7207 */ /* 0x040fe40005800000 */
[C---:B------:R-:W-:Y:S01]  /*2e910*/  SEL R77, R20.reuse, R77, !P3 ;  /* 0x0000004d144d7207 */ /* 0x040fe20005800000 */
[----:B------:R-:W-:Y:S01]  /*2e920*/  IMAD R75, R75, UR52, RZ ;  /* 0x000000344b4b7c24 */ /* 0x000fe2000f8e02ff */
[----:B------:R-:W-:Y:S01]  /*2e930*/  SEL R79, R20, R79, !P3 ;  /* 0x0000004f144f7207 */ /* 0x000fe20005800000 */
[----:B------:R-:W-:Y:S01]  /*2e940*/  IMAD R74, R74, UR53, RZ ;  /* 0x000000354a4a7c24 */ /* 0x000fe2000f8e02ff */
[C---:B0-----:R-:W-:Y:S01]  /*2e950*/  IADD3 R28, P0, PT, R30.reuse, R7, RZ ;  /* 0x000000071e1c7210 */ /* 0x041fe20007f1e0ff */
[----:B------:R-:W0:Y:S04]  /*2e960*/  LDCU UR7, c[0x0][0x3b0] ;  /* 0x00007600ff0777ac */ /* 0x000e280008000800 */
[----:B------:R1:W-:Y:S01]  /*2e970*/  STL [R1+0xd18], R28 ;  /* 0x000d181c01007387 */ /* 0x0003e20000100800 */
[----:B------:R-:W-:Y:S01]  /*2e980*/  LEA.HI.X.SX32 R30, R30, R6, 0x1, P0 ;  /* 0x000000061e1e7211 */ /* 0x000fe200000f0eff */
[----:B------:R-:W0:Y:S01]  /*2e990*/  LDCU UR16, c[0x0][0x3b0] ;  /* 0x00007600ff1077ac */ /* 0x000e220008000800 */
[----:B------:R-:W-:-:S02]  /*2e9a0*/  SEL R2, R20, R2, !P3 ;  /* 0x0000000214027207 */ /* 0x000fc40005800000 */
[----:B------:R-:W-:Y:S01]  /*2e9b0*/  SEL R88, R20, R88, !P3 ;  /* 0x0000005814587207 */ /* 0x000fe20005800000 */
[----:B------:R-:W0:Y:S01]  /*2e9c0*/  LDCU UR17, c[0x0][0x3b0] ;  /* 0x00007600ff1177ac */ /* 0x000e220008000800 */
[----:B-1----:R-:W2:Y:S04]  /*2e9d0*/  LDL.LU R28, [R1+0x1d04] ;  /* 0x001d0400011c7983 */ /* 0x002ea80000300800 */
[----:B------:R1:W-:Y:S02]  /*2e9e0*/  STL [R1+0xd0c], R29 ;  /* 0x000d0c1d01007387 */ /* 0x0003e40000100800 */
[----:B-1----:R-:W-:-:S05]  /*2e9f0*/  IADD3 R29, P5, PT, R31, R7, RZ ;  /* 0x000000071f1d7210 */ /* 0x002fca0007fbe0ff */
[----:B------:R1:W-:Y:S01]  /*2ea00*/  STL [R1+0xd20], R29 ;  /* 0x000d201d01007387 */ /* 0x0003e20000100800 */
[----:B------:R-:W-:-:S03]  /*2ea10*/  LEA.HI.X.SX32 R31, R31, R6, 0x1, P5 ;  /* 0x000000061f1f7211 */ /* 0x000fc600028f0eff */
        /* <DEDUP_REMOVED lines=12> */
[----:B---3--:R-:W-:-:S05]  /*2eae0*/  IADD3 R32, P0, PT, R34, R7, RZ ;  /* 0x0000000722207210 */ /* 0x008fca0007f1e0ff */
[----:B------:R1:W-:Y:S01]  /*2eaf0*/  STL [R1+0xd38], R32 ;  /* 0x000d382001007387 */ /* 0x0003e20000100800 */
[----:B------:R-:W-:-:S03]  /*2eb00*/  LEA.HI.X.SX32 R34, R34, R6, 0x1, P0 ;  /* 0x0000000622227211 */ /* 0x000fc600000f0eff */
[----:B-1----:R-:W3:Y:S04]  /*2eb10*/  LDL.LU R32, [R1+0x1cf4] ;  /* 0x001cf40001207983 */ /* 0x002ee80000300800 */
[----:B------:R5:W-:Y:S02]  /*2eb20*/  STL [R1+0xd2c], R33 ;  /* 0x000d2c2101007387 */ /* 0x000be40000100800 */
[----:B-----5:R-:W-:-:S05]  /*2eb30*/  IADD3 R33, P5, PT, R35, R7, RZ ;  /* 0x0000000723217210 */ /* 0x020fca0007fbe0ff */
[----:B------:R1:W-:Y:S01]  /*2eb40*/  STL [R1+0xd40], R33 ;  /* 0x000d402101007387 */ /* 0x0003e20000100800 */
[----:B------:R-:W-:-:S03]  /*2eb50*/  LEA.HI.X.SX32 R35, R35, R6, 0x1, P5 ;  /* 0x0000000623237211 */ /* 0x000fc600028f0eff */
[----:B-1----:R-:W5:Y:S04]  /*2eb60*/  LDL.LU R33, [R1+0x1cf0] ;  /* 0x001cf00001217983 */ /* 0x002f680000300800 */
        /* <DEDUP_REMOVED lines=87> */
[----:B------:R1:W-:Y:S04]  /*2f0e0*/  STL [R1+0xdd0], R51 ;  /* 0x000dd03301007387 */ /* 0x0003e80000100800 */
[----:B-1----:R-:W2:Y:S04]  /*2f0f0*/  LDL.LU R51, [R1+0x1ca8] ;  /* 0x001ca80001337983 */ /* 0x002ea80000300800 */
[----:B------:R1:W-:Y:S02]  /*2f100*/  STL [R1+0xdc4], R3 ;  /* 0x000dc40301007387 */ /* 0x0003e40000100800 */
[----:B-1----:R-:W-:-:S05]  /*2f110*/  IADD3 R3, P0, PT, R10, R7, RZ ;  /* 0x000000070a037210 */ /* 0x002fca0007f1e0ff */
[----:B------:R1:W-:Y:S02]  /*2f120*/  STL [R1+0xdd8], R3 ;  /* 0x000dd80301007387 */ /* 0x0003e40000100800 */
[----:B-1----:R-:W-:Y:S02]  /*2f130*/  LEA.HI.X.SX32 R3, R4, R6, 0x1, P5 ;  /* 0x0000000604037211 */ /* 0x002fe400028f0eff */
[----:B------:R-:W-:-:S03]  /*2f140*/  IADD3 R4, P5, PT, R11, R7, RZ ;  /* 0x000000070b047210 */ /* 0x000fc60007fbe0ff */
[----:B------:R1:W-:Y:S04]  /*2f150*/  STL [R1+0xdcc], R3 ;  /* 0x000dcc0301007387 */ /* 0x0003e80000100800 */
[----:B------:R0:W-:Y:S01]  /*2f160*/  STL [R1+0xde0], R4 ;  /* 0x000de00401007387 */ /* 0x0001e20000100800 */
[----:B-1----:R-:W-:Y:S02]  /*2f170*/  LEA.HI.X.SX32 R3, R10, R6, 0x1, P0 ;  /* 0x000000060a037211 */ /* 0x002fe400000f0eff */
[----:B0-----:R-:W-:-:S03]  /*2f180*/  IADD3 R4, P0, PT, R12, R7, RZ ;  /* 0x000000070c047210 */ /* 0x001fc60007f1e0ff */
[----:B------:R0:W-:Y:S04]  /*2f190*/  STL [R1+0xdd4], R3 ;  /* 0x000dd40301007387 */ /* 0x0001e80000100800 */
[----:B------:R1:W-:Y:S01]  /*2f1a0*/  STL [R1+0xde8], R4 ;  /* 0x000de80401007387 */ /* 0x0003e20000100800 */
[-C--:B0-----:R-:W-:Y:S02]  /*2f1b0*/  LEA.HI.X.SX32 R3, R11, R6.reuse, 0x1, P5 ;  /* 0x000000060b037211 */ /* 0x081fe400028f0eff */
[-C--:B------:R-:W-:Y:S02]  /*2f1c0*/  IADD3 R10, P5, PT, R13, R7.reuse, RZ ;  /* 0x000000070d0a7210 */ /* 0x080fe40007fbe0ff */
[----:B-1----:R-:W-:Y:S01]  /*2f1d0*/  LEA.HI.X.SX32 R4, R12, R6, 0x1, P0 ;  /* 0x000000060c047211 */ /* 0x002fe200000f0eff */
[----:B------:R0:W-:Y:S04]  /*2f1e0*/  STL [R1+0xddc], R3 ;  /* 0x000ddc0301007387 */ /* 0x0001e80000100800 */
[----:B------:R-:W-:Y:S01]  /*2f1f0*/  STL [R1+0xdf0], R10 ;  /* 0x000df00a01007387 */ /* 0x000fe20000100800 */
[----:B0-----:R-:W-:-:S03]  /*2f200*/  IADD3 R3, P0, PT, R89, R7, RZ ;  /* 0x0000000759037210 */ /* 0x001fc60007f1e0ff */
        /* <DEDUP_REMOVED lines=8> */
[----:B0-----:R-:W-:-:S02]  /*2f290*/  IADD3 R4, P0, PT, R93, R7, RZ ;  /* 0x000000075d047210 */ /* 0x001fc40007f1e0ff */
[----:B-1----:R-:W-:-:S03]  /*2f2a0*/  LEA.HI.X.SX32 R3, R92, R6, 0x1, P5 ;  /* 0x000000065c037211 */ /* 0x002fc600028f0eff */
[----:B------:R0:W-:Y:S01]  /*2f2b0*/  STL [R1+0xe08], R4 ;  /* 0x000e080401007387 */ /* 0x0001e20000100800 */
[----:B------:R-:W-:-:S03]  /*2f2c0*/  IADD3 R10, P5, PT, R52, R7, RZ ;  /* 0x00000007340a7210 */ /* 0x000fc60007fbe0ff */
[----:B------:R1:W-:Y:S01]  /*2f2d0*/  STL [R1+0xdfc], R3 ;  /* 0x000dfc0301007387 */ /* 0x0003e20000100800 */
[----:B0-----:R-:W-:-:S03]  /*2f2e0*/  LEA.HI.X.SX32 R4, R93, R6, 0x1, P0 ;  /* 0x000000065d047211 */ /* 0x001fc600000f0eff */
[----:B------:R0:W-:Y:S01]  /*2f2f0*/  STL [R1+0xe10], R10 ;  /* 0x000e100a01007387 */ /* 0x0001e20000100800 */
[----:B-1----:R-:W-:-:S03]  /*2f300*/  IADD3 R3, P0, PT, R53, R7, RZ ;  /* 0x0000000735037210 */ /* 0x002fc60007f1e0ff */
[----:B------:R1:W-:Y:S04]  /*2f310*/  STL [R1+0xe04], R4 ;  /* 0x000e040401007387 */ /* 0x0003e80000100800 */
[----:B------:R3:W-:Y:S01]  /*2f320*/  STL [R1+0xe18], R3 ;  /* 0x000e180301007387 */ /* 0x0007e20000100800 */
[----:B0-----:R-:W-:-:S03]  /*2f330*/  LEA.HI.X.SX32 R10, R52, R6, 0x1, P5 ;  /* 0x00000006340a7211 */ /* 0x001fc600028f0eff */
[----:B------:R-:W2:Y:S01]  /*2f340*/  LDL.LU R52, [R1+0x1ca4] ;  /* 0x001ca40001347983 */ /* 0x000ea20000300800 */
[-C--:B-1----:R-:W-:Y:S02]  /*2f350*/  LEA.HI.X.SX32 R4, R53, R6.reuse, 0x1, P0 ;  /* 0x0000000635047211 */ /* 0x082fe400000f0eff */
[C---:B---3--:R-:W-:Y:S01]  /*2f360*/  IADD3 R3, P5, PT, R54.reuse, R7, RZ ;  /* 0x0000000736037210 */ /* 0x048fe20007fbe0ff */
[----:B------:R0:W-:Y:S04]  /*2f370*/  STL [R1+0xe0c], R10 ;  /* 0x000e0c0a01007387 */ /* 0x0001e80000100800 */
[----:B------:R-:W3:Y:S04]  /*2f380*/  LDL.LU R53, [R1+0x1ca0] ;  /* 0x001ca00001357983 */ /* 0x000ee80000300800 */
[----:B------:R1:W-:Y:S01]  /*2f390*/  STL [R1+0xe20], R3 ;  /* 0x000e200301007387 */ /* 0x0003e20000100800 */
[----:B0-----:R-:W-:-:S03]  /*2f3a0*/  LEA.HI.X.SX32 R10, R54, R6, 0x1, P5 ;  /* 0x00000006360a7211 */ /* 0x001fc600028f0eff */
[----:B------:R0:W-:Y:S01]  /*2f3b0*/  STL [R1+0xe14], R4 ;  /* 0x000e140401007387 */ /* 0x0001e20000100800 */
[----:B-1----:R-:W-:-:S05]  /*2f3c0*/  IADD3 R3, P0, PT, R55, R7, RZ ;  /* 0x0000000737037210 */ /* 0x002fca0007f1e0ff */
[----:B------:R1:W-:Y:S01]  /*2f3d0*/  STL [R1+0xe28], R3 ;  /* 0x000e280301007387 */ /* 0x0003e20000100800 */
[----:B0-----:R-:W-:-:S03]  /*2f3e0*/  LEA.HI.X.SX32 R4, R55, R6, 0x1, P0 ;  /* 0x0000000637047211 */ /* 0x001fc600000f0eff */
[----:B------:R-:W2:Y:S01]  /*2f3f0*/  LDL.LU R54, [R1+0x1c9c] ;  /* 0x001c9c0001367983 */ /* 0x000ea20000300800 */
[----:B-1----:R-:W-:-:S03]  /*2f400*/  IADD3 R3, P5, PT, R57, R7, RZ ;  /* 0x0000000739037210 */ /* 0x002fc60007fbe0ff */
[----:B------:R0:W-:Y:S04]  /*2f410*/  STL [R1+0xe1c], R10 ;  /* 0x000e1c0a01007387 */ /* 0x0001e80000100800 */
[----:B------:R-:W2:Y:S04]  /*2f420*/  LDL.LU R55, [R1+0x1c98] ;  /* 0x001c980001377983 */ /* 0x000ea80000300800 */
[----:B------:R1:W-:Y:S01]  /*2f430*/  STL [R1+0xe30], R3 ;  /* 0x000e300301007387 */ /* 0x0003e20000100800 */
[----:B------:R-:W-:Y:S01]  /*2f440*/  IMAD R93, R56, UR54, RZ ;  /* 0x00000036385d7c24 */ /* 0x000fe2000f8e02ff */
[----:B0-----:R-:W-:-:S02]  /*2f450*/  LEA.HI.X.SX32 R10, R57, R6, 0x1, P5 ;  /* 0x00000006390a7211 */ /* 0x001fc400028f0eff */
[----:B------:R0:W-:Y:S01]  /*2f460*/  STL [R1+0xe24], R4 ;  /* 0x000e240401007387 */ /* 0x0001e20000100800 */
[----:B------:R-:W-:-:S03]  /*2f470*/  IMAD R61, R61, UR39, RZ ;  /* 0x000000273d3d7c24 */ /* 0x000fc6000f8e02ff */
[----:B------:R-:W2:Y:S01]  /*2f480*/  LDL.LU R56, [R1+0x1c94] ;  /* 0x001c940001387983 */ /* 0x000ea20000300800 */
[----:B-1----:R-:W-:-:S05]  /*2f490*/  IADD3 R3, P0, PT, R58, R7, RZ ;  /* 0x000000073a037210 */ /* 0x002fca0007f1e0ff */
[----:B------:R1:W-:Y:S01]  /*2f4a0*/  STL [R1+0xe38], R3 ;  /* 0x000e380301007387 */ /* 0x0003e20000100800 */
[----:B0-----:R-:W-:-:S03]  /*2f4b0*/  LEA.HI.X.SX32 R4, R58, R6, 0x1, P0 ;  /* 0x000000063a047211 */ /* 0x001fc600000f0eff */
[----:B------:R-:W2:Y:S01]  /*2f4c0*/  LDL.LU R57, [R1+0x1c90] ;  /* 0x001c900001397983 */ /* 0x000ea20000300800 */
[----:B-1----:R-:W-:-:S03]  /*2f4d0*/  IADD3 R3, P5, PT, R60, R7, RZ ;  /* 0x000000073c037210 */ /* 0x002fc60007fbe0ff */
[----:B------:R-:W-:Y:S01]  /*2f4e0*/  STL [R1+0xe2c], R10 ;  /* 0x000e2c0a01007387 */ /* 0x000fe20000100800 */
[----:B------:R-:W-:-:S03]  /*2f4f0*/  IMAD R9, R9, UR40, RZ ;  /* 0x0000002809097c24 */ /* 0x000fc6000f8e02ff */
[----:B------:R-:W2:Y:S04]  /*2f500*/  LDL.LU R58, [R1+0x1c8c] ;  /* 0x001c8c00013a7983 */ /* 0x000ea80000300800 */
[----:B------:R0:W-:Y:S01]  /*2f510*/  STL [R1+0xe40], R3 ;  /* 0x000e400301007387 */ /* 0x0001e20000100800 */
[----:B------:R-:W-:-:S03]  /*2f520*/  IMAD R89, R59, UR55, RZ ;  /* 0x000000373b597c24 */ /* 0x000fc6000f8e02ff */
[----:B------:R1:W-:Y:S01]  /*2f530*/  STL [R1+0xe34], R4 ;  /* 0x000e340401007387 */ /* 0x0003e20000100800 */
[----:B------:R-:W-:-:S03]  /*2f540*/  IMAD R8, R8, UR41, RZ ;  /* 0x0000002908087c24 */ /* 0x000fc6000f8e02ff */
[----:B------:R-:W2:Y:S01]  /*2f550*/  LDL.LU R59, [R1+0x1c88] ;  /* 0x001c8800013b7983 */ /* 0x000ea20000300800 */
[----:B0-----:R-:W-:Y:S02]  /*2f560*/  IADD3 R3, P0, PT, R61, R7, RZ ;  /* 0x000000073d037210 */ /* 0x001fe40007f1e0ff */
[----:B-1----:R-:W-:-:S03]  /*2f570*/  LEA.HI.X.SX32 R4, R60, R6, 0x1, P5 ;  /* 0x000000063c047211 */ /* 0x002fc600028f0eff */
[----:B------:R0:W-:Y:S01]  /*2f580*/  STL [R1+0xe48], R3 ;  /* 0x000e480301007387 */ /* 0x0001e20000100800 */
[----:B------:R-:W-:-:S03]  /*2f590*/  LEA.HI.X.SX32 R10, R61, R6, 0x1, P0 ;  /* 0x000000063d0a7211 */ /* 0x000fc600000f0eff */
[----:B------:R-:W2:Y:S01]  /*2f5a0*/  LDL.LU R60, [R1+0x1c84] ;  /* 0x001c8400013c7983 */ /* 0x000ea20000300800 */
[----:B------:R-:W-:-:S03]  /*2f5b0*/  IMAD R91, R91, UR42, RZ ;  /* 0x0000002a5b5b7c24 */ /* 0x000fc6000f8e02ff */
[----:B------:R1:W-:Y:S01]  /*2f5c0*/  STL [R1+0xe3c], R4 ;  /* 0x000e3c0401007387 */ /* 0x0003e20000100800 */
[----:B0-----:R-:W-:-:S03]  /*2f5d0*/  IADD3 R3, P5, PT, R9, R7, RZ ;  /* 0x0000000709037210 */ /* 0x001fc60007fbe0ff */
[----:B------:R-:W2:Y:S04]  /*2f5e0*/  LDL.LU R61, [R1+0x1c80] ;  /* 0x001c8000013d7983 */ /* 0x000ea80000300800 */
[----:B------:R0:W-:Y:S01]  /*2f5f0*/  STL [R1+0xe50], R3 ;  /* 0x000e500301007387 */ /* 0x0001e20000100800 */
[----:B-1----:R-:W-:-:S03]  /*2f600*/  IADD3 R4, P0, PT, R8, R7, RZ ;  /* 0x0000000708047210 */ /* 0x002fc60007f1e0ff */
[----:B------:R1:W-:Y:S01]  /*2f610*/  STL [R1+0xe44], R10 ;  /* 0x000e440a01007387 */ /* 0x0003e20000100800 */
[----:B------:R-:W-:Y:S01]  /*2f620*/  IMAD R90, R90, UR43, RZ ;  /* 0x0000002b5a5a7c24 */ /* 0x000fe2000f8e02ff */
[-C--:B------:R-:W-:Y:S01]  /*2f630*/  LEA.HI.X.SX32 R11, R8, R6.reuse, 0x1, P0 ;  /* 0x00000006080b7211 */ /* 0x080fe200000f0eff */
[----:B0-----:R-:W-:Y:S02]  /*2f640*/  IMAD R3, R62, UR56, RZ ;  /* 0x000000383e037c24 */ /* 0x001fe4000f8e02ff */
[----:B------:R-:W2:Y:S01]  /*2f650*/  LDL.LU R62, [R1+0x1c7c] ;  /* 0x001c7c00013e7983 */ /* 0x000ea20000300800 */
[----:B-1----:R-:W-:-:S03]  /*2f660*/  LEA.HI.X.SX32 R10, R9, R6, 0x1, P5 ;  /* 0x00000006090a7211 */ /* 0x002fc600028f0eff */
[----:B------:R0:W-:Y:S04]  /*2f670*/  STL [R1+0xe58], R4 ;  /* 0x000e580401007387 */ /* 0x0001e80000100800 */
[----:B------:R-:W2:Y:S01]  /*2f680*/  LDL.LU R9, [R1+0x1c78] ;  /* 0x001c780001097983 */ /* 0x000ea20000300800 */
[----:B0-----:R-:W-:-:S03]  /*2f690*/  IADD3 R4, P5, PT, R91, R7, RZ ;  /* 0x000000075b047210 */ /* 0x001fc60007fbe0ff */
[----:B------:R0:W-:Y:S01]  /*2f6a0*/  STL [R1+0xe4c], R10 ;  /* 0x000e4c0a01007387 */ /* 0x0001e20000100800 */
[----:B------:R-:W-:-:S03]  /*2f6b0*/  IMAD R87, R87, UR44, RZ ;  /* 0x0000002c57577c24 */ /* 0x000fc6000f8e02ff */
[----:B------:R-:W2:Y:S01]  /*2f6c0*/  LDL.LU R8, [R1+0x1c74] ;  /* 0x001c740001087983 */ /* 0x000ea20000300800 */
[----:B------:R-:W-:-:S03]  /*2f6d0*/  IMAD R86, R86, UR45, RZ ;  /* 0x0000002d56567c24 */ /* 0x000fc6000f8e02ff */
[----:B------:R-:W-:Y:S01]  /*2f6e0*/  STL [R1+0xe60], R4 ;  /* 0x000e600401007387 */ /* 0x000fe20000100800 */
[----:B0-----:R-:W-:-:S03]  /*2f6f0*/  IADD3 R10, P0, PT, R90, R7, RZ ;  /* 0x000000075a0a7210 */ /* 0x001fc60007f1e0ff */
[----:B------:R0:W-:Y:S01]  /*2f700*/  STL [R1+0xe54], R11 ;  /* 0x000e540b01007387 */ /* 0x0001e20000100800 */
[----:B------:R-:W-:-:S03]  /*2f710*/  LEA.HI.X.SX32 R12, R90, R6, 0x1, P0 ;  /* 0x000000065a0c7211 */ /* 0x000fc600000f0eff */
[----:B------:R1:W-:Y:S01]  /*2f720*/  STL [R1+0xe68], R10 ;  /* 0x000e680a01007387 */ /* 0x0003e20000100800 */
[----:B0-----:R-:W-:Y:S01]  /*2f730*/  LEA.HI.X.SX32 R11, R91, R6, 0x1, P5 ;  /* 0x000000065b0b7211 */ /* 0x001fe200028f0eff */
[----:B------:R-:W-:Y:S01]  /*2f740*/  IMAD R84, R84, UR46, RZ ;  /* 0x0000002e54547c24 */ /* 0x000fe2000f8e02ff */
[----:B-1----:R-:W-:-:S03]  /*2f750*/  IADD3 R10, P5, PT, R87, R7, RZ ;  /* 0x00000007570a7210 */ /* 0x002fc60007fbe0ff */
[----:B------:R0:W-:Y:S01]  /*2f760*/  STL [R1+0xe5c], R11 ;  /* 0x000e5c0b01007387 */ /* 0x0001e20000100800 */
[----:B------:R-:W-:-:S03]  /*2f770*/  IMAD R83, R83, UR47, RZ ;  /* 0x0000002f53537c24 */ /* 0x000fc6000f8e02ff */
[----:B------:R-:W-:Y:S01]  /*2f780*/  STL [R1+0xe70], R10 ;  /* 0x000e700a01007387 */ /* 0x000fe20000100800 */
[----:B0-----:R-:W-:-:S03]  /*2f790*/  IADD3 R11, P0, PT, R86, R7, RZ ;  /* 0x00000007560b7210 */ /* 0x001fc60007f1e0ff */
[----:B------:R0:W-:Y:S04]  /*2f7a0*/  STL [R1+0xe64], R12 ;  /* 0x000e640c01007387 */ /* 0x0001e80000100800 */
[----:B------:R1:W-:Y:S01]  /*2f7b0*/  STL [R1+0xe78], R11 ;  /* 0x000e780b01007387 */ /* 0x0003e20000100800 */
[-C--:B------:R-:W-:Y:S02]  /*2f7c0*/  LEA.HI.X.SX32 R13, R86, R6.reuse, 0x1, P0 ;  /* 0x00000006560d7211 */ /* 0x080fe400000f0eff */
[----:B0-----:R-:W-:Y:S02]  /*2f7d0*/  LEA.HI.X.SX32 R12, R87, R6, 0x1, P5 ;  /* 0x00000006570c7211 */ /* 0x001fe400028f0eff */
[----:B-1----:R-:W-:-:S03]  /*2f7e0*/  IADD3 R11, P5, PT, R84, R7, RZ ;  /* 0x00000007540b7210 */ /* 0x002fc60007fbe0ff */
[----:B------:R0:W-:Y:S01]  /*2f7f0*/  STL [R1+0xe6c], R12 ;  /* 0x000e6c0c01007387 */ /* 0x0001e20000100800 */
[----:B------:R-:W-:-:S03]  /*2f800*/  IMAD R81, R81, UR48, RZ ;  /* 0x0000003051517c24 */ /* 0x000fc6000f8e02ff */
[----:B------:R-:W-:Y:S01]  /*2f810*/  STL [R1+0xe80], R11 ;  /* 0x000e800b01007387 */ /* 0x000fe20000100800 */
[----:B------:R-:W-:-:S03]  /*2f820*/  IMAD R80, R80, UR49, RZ ;  /* 0x0000003150507c24 */ /* 0x000fc6000f8e02ff */
[----:B------:R1:W-:Y:S01]  /*2f830*/  STL [R1+0xe74], R13 ;  /* 0x000e740d01007387 */ /* 0x0003e20000100800 */
[----:B0-----:R-:W-:Y:S01]  /*2f840*/  IADD3 R12, P0, PT, R83, R7, RZ ;  /* 0x00000007530c7210 */ /* 0x001fe20007f1e0ff */
[----:B------:R-:W-:-:S04]  /*2f850*/  IMAD R78, R78, UR50, RZ ;  /* 0x000000324e4e7c24 */ /* 0x000fc8000f8e02ff */
[----:B------:R0:W-:Y:S01]  /*2f860*/  STL [R1+0xe88], R12 ;  /* 0x000e880c01007387 */ /* 0x0001e20000100800 */
[-C--:B-1----:R-:W-:Y:S02]  /*2f870*/  LEA.HI.X.SX32 R13, R84, R6.reuse, 0x1, P5 ;  /* 0x00000006540d7211 */ /* 0x082fe400028f0eff */
[----:B------:R-:W-:-:S03]  /*2f880*/  LEA.HI.X.SX32 R83, R83, R6, 0x1, P0 ;  /* 0x0000000653537211 */ /* 0x000fc600000f0eff */
[----:B------:R1:W-:Y:S01]  /*2f890*/  STL [R1+0xe7c], R13 ;  /* 0x000e7c0d01007387 */ /* 0x0003e20000100800 */
[----:B0-----:R-:W-:Y:S01]  /*2f8a0*/  IADD3 R12, P5, PT, R81, R7, RZ ;  /* 0x00000007510c7210 */ /* 0x001fe20007fbe0ff */
[----:B------:R-:W-:-:S04]  /*2f8b0*/  IMAD R77, R77, UR51, RZ ;  /* 0x000000334d4d7c24 */ /* 0x000fc8000f8e02ff */
[----:B------:R-:W-:Y:S01]  /*2f8c0*/  STL [R1+0xe90], R12 ;  /* 0x000e900c01007387 */ /* 0x000fe20000100800 */
[----:B-1----:R-:W-:-:S03]  /*2f8d0*/  IADD3 R13, P0, PT, R80, R7, RZ ;  /* 0x00000007500d7210 */ /* 0x002fc60007f1e0ff */
[----:B------:R-:W-:Y:S01]  /*2f8e0*/  STL [R1+0xe84], R83 ;  /* 0x000e845301007387 */ /* 0x000fe20000100800 */
[----:B------:R-:W-:-:S03]  /*2f8f0*/  LEA.HI.X.SX32 R81, R81, R6, 0x1, P5 ;  /* 0x0000000651517211 */ /* 0x000fc600028f0eff */
[----:B------:R0:W-:Y:S01]  /*2f900*/  STL [R1+0xe98], R13 ;  /* 0x000e980d01007387 */ /* 0x0001e20000100800 */
[----:B------:R-:W-:-:S03]  /*2f910*/  LEA.HI.X.SX32 R80, R80, R6, 0x1, P0 ;  /* 0x0000000650507211 */ /* 0x000fc600000f0eff */
[----:B------:R1:W-:Y:S01]  /*2f920*/  STL [R1+0xe8c], R81 ;  /* 0x000e8c5101007387 */ /* 0x0003e20000100800 */
[-C--:B0-----:R-:W-:Y:S02]  /*2f930*/  IADD3 R13, P5, PT, R78, R7.reuse, RZ ;  /* 0x000000074e0d7210 */ /* 0x081fe40007fbe0ff */
[----:B-1----:R-:W-:-:S03]  /*2f940*/  IADD3 R81, P0, PT, R77, R7, RZ ;  /* 0x000000074d517210 */ /* 0x002fc60007f1e0ff */
[----:B------:R0:W-:Y:S04]  /*2f950*/  STL [R1+0xea0], R13 ;  /* 0x000ea00d01007387 */ /* 0x0001e80000100800 */
[----:B------:R1:W-:Y:S01]  /*2f960*/  STL [R1+0xe94], R80 ;  /* 0x000e945001007387 */ /* 0x0003e20000100800 */
[----:B------:R-:W-:Y:S02]  /*2f970*/  IMAD R92, R76, UR62, RZ ;  /* 0x0000003e4c5c7c24 */ /* 0x000fe4000f8e02ff */
[----:B0-----:R-:W-:Y:S01]  /*2f980*/  IMAD R13, R79, UR61, RZ ;  /* 0x0000003d4f0d7c24 */ /* 0x001fe2000f8e02ff */
[----:B-1----:R-:W-:Y:S02]  /*2f990*/  LEA.HI.X.SX32 R80, R78, R6, 0x1, P5 ;  /* 0x000000064e507211 */ /* 0x002fe400028f0eff */
[----:B------:R-:W-:-:S02]  /*2f9a0*/  IADD3 R79, P5, PT, R75, R7, RZ ;  /* 0x000000074b4f7210 */ /* 0x000fc40007fbe0ff */
[-C--:B------:R-:W-:Y:S02]  /*2f9b0*/  LEA.HI.X.SX32 R78, R77, R6.reuse, 0x1, P0 ;  /* 0x000000064d4e7211 */ /* 0x080fe400000f0eff */
[CC--:B------:R-:W-:Y:S01]  /*2f9c0*/  IADD3 R77, P0, PT, R74.reuse, R7.reuse, RZ ;  /* 0x000000074a4d7210 */ /* 0x0c0fe20007f1e0ff */
[----:B------:R-:W-:Y:S01]  /*2f9d0*/  STL [R1+0xea8], R81 ;  /* 0x000ea85101007387 */ /* 0x000fe20000100800 */
[-C--:B------:R-:W-:Y:S02]  /*2f9e0*/  LEA.HI.X.SX32 R75, R75, R6.reuse, 0x1, P5 ;  /* 0x000000064b4b7211 */ /* 0x080fe400028f0eff */
[----:B------:R-:W-:Y:S01]  /*2f9f0*/  IADD3 R76, P5, PT, R93, R7, RZ ;  /* 0x000000075d4c7210 */ /* 0x000fe20007fbe0ff */
[----:B------:R-:W-:Y:S01]  /*2fa00*/  STL [R1+0xe9c], R80 ;  /* 0x000e9c5001007387 */ /* 0x000fe20000100800 */
[----:B------:R-:W-:-:S03]  /*2fa10*/  LEA.HI.X.SX32 R74, R74, R6, 0x1, P0 ;  /* 0x000000064a4a7211 */ /* 0x000fc600000f0eff */
[----:B------:R-:W-:Y:S04]  /*2fa20*/  STL [R1+0xeb0], R79 ;  /* 0x000eb04f01007387 */ /* 0x000fe80000100800 */
[----:B------:R-:W-:Y:S04]  /*2fa30*/  STL [R1+0xea4], R78 ;  /* 0x000ea44e01007387 */ /* 0x000fe80000100800 */
[----:B------:R-:W-:Y:S04]  /*2fa40*/  STL [R1+0xeb8], R77 ;  /* 0x000eb84d01007387 */ /* 0x000fe80000100800 */
[----:B------:R0:W-:Y:S01]  /*2fa50*/  STL [R1+0xeac], R75 ;  /* 0x000eac4b01007387 */ /* 0x0001e20000100800 */
[----:B------:R-:W-:-:S03]  /*2fa60*/  IMAD R4, R2, UR57, RZ ;  /* 0x0000003902047c24 */ /* 0x000fc6000f8e02ff */
[----:B------:R-:W-:Y:S04]  /*2fa70*/  STL [R1+0xec0], R76 ;  /* 0x000ec04c01007387 */ /* 0x000fe80000100800 */
[----:B------:R1:W-:Y:S01]  /*2fa80*/  STL [R1+0xeb4], R74 ;  /* 0x000eb44a01007387 */ /* 0x0003e20000100800 */
[----:B0-----:R-:W-:Y:S02]  /*2fa90*/  IADD3 R75, P0, PT, R89, R7, RZ ;  /* 0x00000007594b7210 */ /* 0x001fe40007f1e0ff */
[----:B------:R-:W-:Y:S01]  /*2faa0*/  SEL R85, R20, R85, !P3 ;  /* 0x0000005514557207 */ /* 0x000fe20005800000 */
[----:B------:R-:W-:Y:S01]  /*2fab0*/  IMAD R10, R88, UR58, RZ ;  /* 0x0000003a580a7c24 */ /* 0x000fe2000f8e02ff */
[----:B------:R-:W-:Y:S02]  /*2fac0*/  SEL R73, R20, R73, !P3 ;  /* 0x0000004914497207 */ /* 0x000fe40005800000 */
[----:B-1----:R-:W-:Y:S01]  /*2fad0*/  LEA.HI.X.SX32 R74, R93, R6, 0x1, P5 ;  /* 0x000000065d4a7211 */ /* 0x002fe200028f0eff */
[----:B------:R0:W-:Y:S01]  /*2fae0*/  STL [R1+0xec8], R75 ;  /* 0x000ec84b01007387 */ /* 0x0001e20000100800 */
[----:B------:R-:W-:-:S03]  /*2faf0*/  IADD3 R76, P5, PT, R3, R7, RZ ;  /* 0x00000007034c7210 */ /* 0x000fc60007fbe0ff */
[----:B------:R1:W-:Y:S01]  /*2fb00*/  STL [R1+0xebc], R74 ;  /* 0x000ebc4a01007387 */ /* 0x0003e20000100800 */
[-C--:B------:R-:W-:Y:S01]  /*2fb10*/  LEA.HI.X.SX32 R3, R3, R6.reuse, 0x1, P5 ;  /* 0x0000000603037211 */ /* 0x080fe200028f0eff */
[----:B------:R-:W-:Y:S01]  /*2fb20*/  IMAD R11, R85, UR59, RZ ;  /* 0x0000003b550b7c24 */ /* 0x000fe2000f8e02ff */
[----:B0-----:R-:W-:Y:S01]  /*2fb30*/  LEA.HI.X.SX32 R75, R89, R6, 0x1, P0 ;  /* 0x00000006594b7211 */ /* 0x001fe200000f0eff */
[----:B------:R-:W-:Y:S01]  /*2fb40*/  STL [R1+0xed0], R76 ;  /* 0x000ed04c01007387 */ /* 0x000fe20000100800 */
[-C--:B-1----:R-:W-:Y:S01]  /*2fb50*/  IADD3 R74, P0, PT, R4, R7.reuse, RZ ;  /* 0x00000007044a7210 */ /* 0x082fe20007f1e0ff */
[----:B------:R-:W-:Y:S01]  /*2fb60*/  IMAD R93, R73, UR64, RZ ;  /* 0x00000040495d7c24 */ /* 0x000fe2000f8e02ff */
[----:B------:R-:W-:Y:S01]  /*2fb70*/  SEL R82, R20, R82, !P3 ;  /* 0x0000005214527207 */ /* 0x000fe20005800000 */
[----:B------:R-:W-:Y:S01]  /*2fb80*/  STL [R1+0xec4], R75 ;  /* 0x000ec44b01007387 */ /* 0x000fe20000100800 */
[----:B------:R-:W-:Y:S02]  /*2fb90*/  IADD3 R73, P5, PT, R10, R7, RZ ;  /* 0x000000070a497210 */ /* 0x000fe40007fbe0ff */
[----:B------:R-:W-:Y:S01]  /*2fba0*/  LEA.HI.X.SX32 R4, R4, R6, 0x1, P0 ;  /* 0x0000000604047211 */ /* 0x000fe200000f0eff */
[----:B------:R-:W-:Y:S01]  /*2fbb0*/  STL [R1+0xed8], R74 ;  /* 0x000ed84a01007387 */ /* 0x000fe20000100800 */
[----:B------:R-:W-:-:S03]  /*2fbc0*/  IMAD R12, R82, UR60, RZ ;  /* 0x0000003c520c7c24 */ /* 0x000fc6000f8e02ff */
[----:B------:R0:W-:Y:S01]  /*2fbd0*/  STL [R1+0xecc], R3 ;  /* 0x000ecc0301007387 */ /* 0x0001e20000100800 */
[----:B------:R-:W-:-:S03]  /*2fbe0*/  LEA.HI.X.SX32 R10, R10, R6, 0x1, P5 ;  /* 0x000000060a0a7211 */ /* 0x000fc600028f0eff */
[----:B------:R-:W-:Y:S04]  /*2fbf0*/  STL [R1+0xee0], R73 ;  /* 0x000ee04901007387 */ /* 0x000fe80000100800 */
[----:B------:R-:W2:Y:S01]  /*2fc00*/  LDL.LU R85, [R1+0xf2c] ;  /* 0x000f2c0001557983 */ /* 0x000ea20000300800 */
[----:B0-----:R-:W-:-:S03]  /*2fc10*/  IADD3 R3, P0, PT, R11, R7, RZ ;  /* 0x000000070b037210 */ /* 0x001fc60007f1e0ff */
[----:B------:R0:W-:Y:S04]  /*2fc20*/  STL [R1+0xed4], R4 ;  /* 0x000ed40401007387 */ /* 0x0001e80000100800 */
[----:B------:R1:W-:Y:S01]  /*2fc30*/  STL [R1+0xee8], R3 ;  /* 0x000ee80301007387 */ /* 0x0003e20000100800 */
[----:B------:R-:W-:-:S03]  /*2fc40*/  SEL R69, R20, R69, !P3 ;  /* 0x0000004514457207 */ /* 0x000fc60005800000 */
[----:B------:R-:W-:Y:S01]  /*2fc50*/  STL [R1+0xedc], R10 ;  /* 0x000edc0a01007387 */ /* 0x000fe20000100800 */
[----:B0-----:R-:W-:-:S03]  /*2fc60*/  LEA.HI.X.SX32 R4, R11, R6, 0x1, P0 ;  /* 0x000000060b047211 */ /* 0x001fc600000f0eff */
[----:B------:R-:W3:Y:S01]  /*2fc70*/  LDL.LU R86, [R1+0xf34] ;  /* 0x000f340001567983 */ /* 0x000ee20000300800 */
[----:B-1----:R-:W-:Y:S01]  /*2fc80*/  IADD3 R3, P5, PT, R12, R7, RZ ;  /* 0x000000070c037210 */ /* 0x002fe20007fbe0ff */
[----:B------:R-:W-:-:S04]  /*2fc90*/  IMAD R69, R69, UR63, RZ ;  /* 0x0000003f45457c24 */ /* 0x000fc8000f8e02ff */
[----:B------:R0:W-:Y:S04]  /*2fca0*/  STL [R1+0xef0], R3 ;  /* 0x000ef00301007387 */ /* 0x0001e80000100800 */
[----:B------:R1:W-:Y:S01]  /*2fcb0*/  STL [R1+0xee4], R4 ;  /* 0x000ee40401007387 */ /* 0x0003e20000100800 */
[----:B0-----:R-:W-:Y:S02]  /*2fcc0*/  IADD3 R3, P0, PT, R13, R7, RZ ;  /* 0x000000070d037210 */ /* 0x001fe40007f1e0ff */
[----:B-1----:R-:W-:-:S03]  /*2fcd0*/  LEA.HI.X.SX32 R4, R12, R6, 0x1, P5 ;  /* 0x000000060c047211 */ /* 0x002fc600028f0eff */
[----:B------:R0:W-:Y:S01]  /*2fce0*/  STL [R1+0xef8], R3 ;  /* 0x000ef80301007387 */ /* 0x0001e20000100800 */
[----:B------:R-:W-:-:S03]  /*2fcf0*/  LEA.HI.X.SX32 R11, R13, R6, 0x1, P0 ;  /* 0x000000060d0b7211 */ /* 0x000fc600000f0eff */
[----:B------:R-:W4:Y:S04]  /*2fd00*/  LDL.LU R87, [R1+0xf3c] ;  /* 0x000f3c0001577983 */ /* 0x000f280000300800 */
[----:B------:R1:W-:Y:S01]  /*2fd10*/  STL [R1+0xeec], R4 ;  /* 0x000eec0401007387 */ /* 0x0003e20000100800 */
[----:B0-----:R-:W-:-:S05]  /*2fd20*/  IADD3 R3, P5, PT, R92, R7, RZ ;  /* 0x000000075c037210 */ /* 0x001fca0007fbe0ff */
[----:B------:R-:W-:Y:S01]  /*2fd30*/  STL [R1+0xf00], R3 ;  /* 0x000f000301007387 */ /* 0x000fe20000100800 */
[----:B-1----:R-:W-:-:S03]  /*2fd40*/  IADD3 R4, P0, PT, R69, R7, RZ ;  /* 0x0000000745047210 */ /* 0x002fc60007f1e0ff */
[----:B------:R0:W-:Y:S04]  /*2fd50*/  STL [R1+0xef4], R11 ;  /* 0x000ef40b01007387 */ /* 0x0001e80000100800 */
[----:B------:R1:W-:Y:S04]  /*2fd60*/  STL [R1+0xf08], R4 ;  /* 0x000f080401007387 */ /* 0x0003e80000100800 */
[----:B------:R-:W5:Y:S01]  /*2fd70*/  LDL.LU R88, [R1+0xf44] ;  /* 0x000f440001587983 */ /* 0x000f620000300800 */
[-C--:B0-----:R-:W-:Y:S02]  /*2fd80*/  LEA.HI.X.SX32 R11, R92, R6.reuse, 0x1, P5 ;  /* 0x000000065c0b7211 */ /* 0x081fe400028f0eff */
[----:B------:R-:W-:-:S02]  /*2fd90*/  LEA.HI.X.SX32 R12, R69, R6, 0x1, P0 ;  /* 0x00000006450c7211 */ /* 0x000fc400000f0eff */
[----:B-1----:R-:W-:Y:S01]  /*2fda0*/  IADD3 R4, P5, PT, R93, R7, RZ ;  /* 0x000000075d047210 */ /* 0x002fe20007fbe0ff */
[----:B------:R-:W-:Y:S04]  /*2fdb0*/  STL [R1+0xefc], R11 ;  /* 0x000efc0b01007387 */ /* 0x000fe80000100800 */
[----:B------:R-:W-:Y:S04]  /*2fdc0*/  STL [R1+0xf10], R4 ;  /* 0x000f100401007387 */ /* 0x000fe80000100800 */
[----:B------:R0:W-:Y:S04]  /*2fdd0*/  STL [R1+0xf04], R12 ;  /* 0x000f040c01007387 */ /* 0x0001e80000100800 */
[----:B------:R-:W5:Y:S01]  /*2fde0*/  LDL.LU R90, [R1+0xf4c] ;  /* 0x000f4c00015a7983 */ /* 0x000f620000300800 */
[----:B------:R-:W-:-:S02]  /*2fdf0*/  SEL R72, R20, R72, !P3 ;  /* 0x0000004814487207 */ /* 0x000fc40005800000 */
[----:B------:R-:W-:-:S03]  /*2fe00*/  SEL R71, R20, R71, !P3 ;  /* 0x0000004714477207 */ /* 0x000fc60005800000 */
[----:B------:R-:W-:Y:S02]  /*2fe10*/  IMAD R89, R72, UR65, RZ ;  /* 0x0000004148597c24 */ /* 0x000fe4000f8e02ff */
[----:B------:R-:W-:Y:S01]  /*2fe20*/  IMAD R10, R71, UR66, RZ ;  /* 0x00000042470a7c24 */ /* 0x000fe2000f8e02ff */
[----:B0-----:R-:W-:Y:S02]  /*2fe30*/  LEA.HI.X.SX32 R12, R93, R6, 0x1, P5 ;  /* 0x000000065d0c7211 */ /* 0x001fe400028f0eff */
[-C--:B------:R-:W-:Y:S02]  /*2fe40*/  IADD3 R11, P0, PT, R89, R7.reuse, RZ ;  /* 0x00000007590b7210 */ /* 0x080fe40007f1e0ff */
[----:B------:R-:W-:-:S03]  /*2fe50*/  IADD3 R13, P5, PT, R10, R7, RZ ;  /* 0x000000070a0d7210 */ /* 0x000fc60007fbe0ff */
[----:B------:R0:W-:Y:S04]  /*2fe60*/  STL [R1+0xf18], R11 ;  /* 0x000f180b01007387 */ /* 0x0001e80000100800 */
[----:B------:R1:W-:Y:S04]  /*2fe70*/  STL [R1+0xf0c], R12 ;  /* 0x000f0c0c01007387 */ /* 0x0003e80000100800 */
[----:B------:R0:W-:Y:S04]  /*2fe80*/  STL [R1+0xf20], R13 ;  /* 0x000f200d01007387 */ /* 0x0001e80000100800 */
[----:B------:R-:W5:Y:S01]  /*2fe90*/  LDL.LU R91, [R1+0xf54] ;  /* 0x000f5400015b7983 */ /* 0x000f620000300800 */
[----:B------:R-:W-:-:S02]  /*2fea0*/  SEL R70, R20, R70, !P3 ;  /* 0x0000004614467207 */ /* 0x000fc40005800000 */
[----:B------:R-:W-:-:S03]  /*2feb0*/  SEL R68, R20, R68, !P3 ;  /* 0x0000004414447207 */ /* 0x000fc60005800000 */
[----:B------:R-:W-:Y:S01]  /*2fec0*/  IMAD R3, R70, UR67, RZ ;  /* 0x0000004346037c24 */ /* 0x000fe2000f8e02ff */
[-C--:B0-----:R-:W-:Y:S01]  /*2fed0*/  LEA.HI.X.SX32 R11, R89, R6.reuse, 0x1, P0 ;  /* 0x00000006590b7211 */ /* 0x081fe200000f0eff */
[----:B------:R-:W-:Y:S01]  /*2fee0*/  IMAD R4, R68, UR68, RZ ;  /* 0x0000004444047c24 */ /* 0x000fe2000f8e02ff */
[----:B------:R-:W-:Y:S02]  /*2fef0*/  SEL R67, R20, R67, !P3 ;  /* 0x0000004314437207 */ /* 0x000fe40005800000 */
[----:B-1----:R-:W-:Y:S01]  /*2ff00*/  IADD3 R12, P0, PT, R3, R7, RZ ;  /* 0x00000007030c7210 */ /* 0x002fe20007f1e0ff */
[----:B------:R0:W-:Y:S01]  /*2ff10*/  STL [R1+0xf14], R11 ;  /* 0x000f140b01007387 */ /* 0x0001e20000100800 */
[----:B------:R-:W-:-:S03]  /*2ff20*/  LEA.HI.X.SX32 R13, R10, R6, 0x1, P5 ;  /* 0x000000060a0d7211 */ /* 0x000fc600028f0eff */
[----:B------:R1:W-:Y:S01]  /*2ff30*/  STL [R1+0xf28], R12 ;  /* 0x000f280c01007387 */ /* 0x0003e20000100800 */
[----:B------:R-:W-:Y:S02]  /*2ff40*/  SEL R66, R20, R66, !P3 ;  /* 0x0000004214427207 */ /* 0x000fe40005800000 */
[-C--:B------:R-:W-:Y:S01]  /*2ff50*/  LEA.HI.X.SX32 R10, R3, R6.reuse, 0x1, P0 ;  /* 0x00000006030a7211 */ /* 0x080fe200000f0eff */
[----:B0-----:R-:W-:Y:S01]  /*2ff60*/  IMAD R11, R67, UR69, RZ ;  /* 0x00000045430b7c24 */ /* 0x001fe2000f8e02ff */
[C---:B-1----:R-:W-:Y:S01]  /*2ff70*/  IADD3 R12, P5, PT, R4.reuse, R7, RZ ;  /* 0x00000007040c7210 */ /* 0x042fe20007fbe0ff */
[----:B------:R0:W-:Y:S03]  /*2ff80*/  STL [R1+0xf1c], R13 ;  /* 0x000f1c0d01007387 */ /* 0x0001e60000100800 */
[----:B------:R-:W-:Y:S01]  /*2ff90*/  LEA.HI.X.SX32 R4, R4, R6, 0x1, P5 ;  /* 0x0000000604047211 */ /* 0x000fe200028f0eff */
[----:B------:R1:W-:Y:S01]  /*2ffa0*/  STL [R1+0xf30], R12 ;  /* 0x000f300c01007387 */ /* 0x0003e20000100800 */
[----:B------:R-:W-:-:S03]  /*2ffb0*/  ISETP.GE.AND P0, PT, R5, RZ, PT ;  /* 0x000000ff0500720c */ /* 0x000fc60003f06270 */
[----:B------:R1:W-:Y:S01]  /*2ffc0*/  STL [R1+0xf24], R10 ;  /* 0x000f240a01007387 */ /* 0x0003e20000100800 */
[----:B0-----:R-:W-:Y:S01]  /*2ffd0*/  IMAD R13, R66, UR70, RZ ;  /* 0x00000046420d7c24 */ /* 0x001fe2000f8e02ff */
[----:B-1----:R-:W-:Y:S02]  /*2ffe0*/  IADD3 R12, P5, PT, R11, R7, RZ ;  /* 0x000000070b0c7210 */ /* 0x002fe40007fbe0ff */
[----:B------:R3:W-:Y:S01]  /*2fff0*/  STL [R1+0xf2c], R4 ;  /* 0x000f2c0401007387 */ /* 0x0007e20000100800 */
[----:B------:R-:W-:-:S03]  /*30000*/  IABS R10, R5 ;  /* 0x00000005000a7213 */ /* 0x000fc60000000000 */
[----:B------:R-:W-:Y:S01]  /*30010*/  STL [R1+0xf38], R12 ;  /* 0x000f380c01007387 */ /* 0x000fe20000100800 */
[----:B--2---:R-:W-:-:S05]  /*30020*/  SEL R3, R20, R85, !P3 ;  /* 0x0000005514037207 */ /* 0x004fca0005800000 */
[----:B------:R-:W-:Y:S01]  /*30030*/  IMAD R5, R3, UR71, RZ ;  /* 0x0000004703057c24 */ /* 0x000fe2000f8e02ff */
[----:B------:R-:W-:Y:S02]  /*30040*/  LEA.HI.X.SX32 R3, R11, R6, 0x1, P5 ;  /* 0x000000060b037211 */ /* 0x000fe400028f0eff */
[----:B------:R-:W-:-:S03]  /*30050*/  IADD3 R11, P5, PT, R13, R7, RZ ;  /* 0x000000070d0b7210 */ /* 0x000fc60007fbe0ff */
[----:B------:R-:W-:Y:S01]  /*30060*/  STL [R1+0xf34], R3 ;  /* 0x000f340301007387 */ /* 0x000fe20000100800 */
[----:B---3--:R-:W-:-:S03]  /*30070*/  SEL R4, R20, R86, !P3 ;  /* 0x0000005614047207 */ /* 0x008fc60005800000 */
[----:B------:R0:W-:Y:S02]  /*30080*/  STL [R1+0xf40], R11 ;  /* 0x000f400b01007387 */ /* 0x0001e40000100800 */
[----:B------:R-:W-:Y:S01]  /*30090*/  IMAD R89, R4, UR72, RZ ;  /* 0x0000004804597c24 */ /* 0x000fe2000f8e02ff */
[----:B------:R-:W-:Y:S02]  /*300a0*/  LEA.HI.X.SX32 R4, R13, R6, 0x1, P5 ;  /* 0x000000060d047211 */ /* 0x000fe400028f0eff */
[----:B0-----:R-:W-:-:S03]  /*300b0*/  IADD3 R11, P5, PT, R5, R7, RZ ;  /* 0x00000007050b7210 */ /* 0x001fc60007fbe0ff */
[----:B------:R-:W-:Y:S04]  /*300c0*/  STL [R1+0xf3c], R4 ;  /* 0x000f3c0401007387 */ /* 0x000fe80000100800 */
[----:B------:R0:W-:Y:S01]  /*300d0*/  STL [R1+0xf48], R11 ;  /* 0x000f480b01007387 */ /* 0x0001e20000100800 */
[----:B----4-:R-:W-:-:S05]  /*300e0*/  SEL R3, R20, R87, !P3 ;  /* 0x0000005714037207 */ /* 0x010fca0005800000 */
[----:B------:R-:W-:Y:S01]  /*300f0*/  IMAD R92, R3, UR73, RZ ;  /* 0x00000049035c7c24 */ /* 0x000fe2000f8e02ff */
[----:B------:R-:W-:Y:S02]  /*30100*/  LEA.HI.X.SX32 R3, R5, R6, 0x1, P5 ;  /* 0x0000000605037211 */ /* 0x000fe400028f0eff */
[----:B------:R-:W-:-:S03]  /*30110*/  IADD3 R5, P5, PT, R89, R7, RZ ;  /* 0x0000000759057210 */ /* 0x000fc60007fbe0ff */
[----:B------:R-:W-:Y:S01]  /*30120*/  STL [R1+0xf44], R3 ;  /* 0x000f440301007387 */ /* 0x000fe20000100800 */
[----:B0-----:R-:W-:-:S03]  /*30130*/  IMAD.MOV.U32 R11, RZ, RZ, R0 ;  /* 0x000000ffff0b7224 */ /* 0x001fc600078e0000 */
[----:B------:R0:W-:Y:S01]  /*30140*/  STL [R1+0xf50], R5 ;  /* 0x000f500501007387 */ /* 0x0001e20000100800 */
[----:B-----5:R-:W-:-:S05]  /*30150*/  SEL R4, R20, R88, !P3 ;  /* 0x0000005814047207 */ /* 0x020fca0005800000 */
[----:B0-----:R-:W-:Y:S01]  /*30160*/  IMAD R5, R4, UR74, RZ ;  /* 0x0000004a04057c24 */ /* 0x001fe2000f8e02ff */
[----:B------:R-:W-:Y:S02]  /*30170*/  LEA.HI.X.SX32 R4, R89, R6, 0x1, P5 ;  /* 0x0000000659047211 */ /* 0x000fe400028f0eff */
[----:B------:R-:W-:-:S03]  /*30180*/  IADD3 R0, P5, PT, R92, R7, RZ ;  /* 0x000000075c007210 */ /* 0x000fc60007fbe0ff */
[----:B------:R-:W-:Y:S04]  /*30190*/  STL [R1+0xf4c], R4 ;  /* 0x000f4c0401007387 */ /* 0x000fe80000100800 */
[----:B------:R0:W-:Y:S04]  /*301a0*/  STL [R1+0xf58], R0 ;  /* 0x000f580001007387 */ /* 0x0001e80000100800 */
[----:B------:R-:W-:Y:S04]  /*301b0*/  STL [R1+0x17f8], R20 ;  /* 0x0017f81401007387 */ /* 0x000fe80000100800 */
        /* <DEDUP_REMOVED lines=118> */
[----:B------:R-:W-:Y:S01]  /*30920*/  STL [R1+0x1b94], R20 ;  /* 0x001b941401007387 */ /* 0x000fe20000100800 */
[----:B------:R-:W-:-:S03]  /*30930*/  SEL R3, R20, R90, !P3 ;  /* 0x0000005a14037207 */ /* 0x000fc60005800000 */
[----:B------:R-:W-:Y:S04]  /*30940*/  STL [R1+0x1b9c], R20 ;  /* 0x001b9c1401007387 */ /* 0x000fe80000100800 */
[----:B------:R-:W-:Y:S04]  /*30950*/  STL [R1+0x1ba4], R20 ;  /* 0x001ba41401007387 */ /* 0x000fe80000100800 */
[----:B------:R-:W-:Y:S04]  /*30960*/  STL [R1+0x1bac], R20 ;  /* 0x001bac1401007387 */ /* 0x000fe80000100800 */
[----:B------:R-:W-:Y:S04]  /*30970*/  STL [R1+0x1bb4], R20 ;  /* 0x001bb41401007387 */ /* 0x000fe80000100800 */
[----:B------:R-:W-:Y:S01]  /*30980*/  STL [R1+0x1bbc], R20 ;  /* 0x001bbc1401007387 */ /* 0x000fe20000100800 */
[----:B------:R-:W-:-:S03]  /*30990*/  IMAD R89, R3, UR75, RZ ;  /* 0x0000004b03597c24 */ /* 0x000fc6000f8e02ff */
[----:B------:R-:W-:Y:S01]  /*309a0*/  STL [R1+0x1bc4], R20 ;  /* 0x001bc41401007387 */ /* 0x000fe20000100800 */
[----:B------:R-:W-:-:S03]  /*309b0*/  LEA.HI.X.SX32 R3, R92, R6, 0x1, P5 ;  /* 0x000000065c037211 */ /* 0x000fc600028f0eff */
[----:B------:R-:W-:Y:S01]  /*309c0*/  STL [R1+0x1bcc], R20 ;  /* 0x001bcc1401007387 */ /* 0x000fe20000100800 */
[----:B0-----:R-:W-:-:S03]  /*309d0*/  IADD3 R0, P5, PT, R5, R7, RZ ;  /* 0x0000000705007210 */ /* 0x001fc60007fbe0ff */
        /* <DEDUP_REMOVED lines=8> */
[----:B------:R0:W-:Y:S04]  /*30a60*/  STL [R1+0xf60], R0 ;  /* 0x000f600001007387 */ /* 0x0001e80000100800 */
[----:B------:R-:W2:Y:S04]  /*30a70*/  LDL.LU R88, [R1+0x106c] ;  /* 0x00106c0001587983 */ /* 0x000ea80000300800 */
[----:B------:R-:W3:Y:S01]  /*30a80*/  LDL.LU R86, [R1+0x1068] ;  /* 0x0010680001567983 */ /* 0x000ee20000300800 */
[----:B0-----:R-:W-:-:S02]  /*30a90*/  LEA.HI.X.SX32 R0, R5, R6, 0x1, P5 ;  /* 0x0000000605007211 */ /* 0x001fc400028f0eff */
[----:B------:R-:W-:-:S03]  /*30aa0*/  IADD3 R74, P5, PT, R89, R7, RZ ;  /* 0x00000007594a7210 */ /* 0x000fc60007fbe0ff */
        /* <DEDUP_REMOVED lines=99> */
[----:B------:R-:W-:Y:S01]  /*310e0*/  STL [R1+0x1b18], R74 ;  /* 0x001b184a01007387 */ /* 0x000fe20000100800 */
[----:B------:R-:W-:-:S03]  /*310f0*/  IABS R13, R65 ;  /* 0x00000041000d7213 */ /* 0x000fc60000000000 */
[----:B------:R-:W-:Y:S04]  /*31100*/  STL [R1+0x1b20], R74 ;  /* 0x001b204a01007387 */ /* 0x000fe80000100800 */
[----:B------:R-:W-:Y:S04]  /*31110*/  STL [R1+0x1b28], R74 ;  /* 0x001b284a01007387 */ /* 0x000fe80000100800 */
[----:B------:R-:W-:Y:S01]  /*31120*/  STL [R1+0x1b30], R74 ;  /* 0x001b304a01007387 */ /* 0x000fe20000100800 */
[----:B------:R-:W-:-:S03]  /*31130*/  IMAD R93, R4, UR76, RZ ;  /* 0x0000004c045d7c24 */ /* 0x000fc6000f8e02ff */
[----:B------:R-:W-:Y:S01]  /*31140*/  STL [R1+0x1b38], R74 ;  /* 0x001b384a01007387 */ /* 0x000fe20000100800 */
[----:B------:R-:W-:-:S03]  /*31150*/  IMAD.HI.U32 R4, R9, R10, RZ ;  /* 0x0000000a09047227 */ /* 0x000fc600078e00ff */
[----:B------:R-:W-:Y:S01]  /*31160*/  STL [R1+0x1b40], R74 ;  /* 0x001b404a01007387 */ /* 0x000fe20000100800 */
[----:B0-----:R-:W-:-:S03]  /*31170*/  LEA.HI.X.SX32 R0, R89, R6, 0x1, P5 ;  /* 0x0000000659007211 */ /* 0x001fc600028f0eff */
[----:B------:R-:W-:Y:S01]  /*31180*/  STL [R1+0x1b48], R74 ;  /* 0x001b484a01007387 */ /* 0x000fe20000100800 */
[----:B------:R-:W-:-:S03]  /*31190*/  IMAD.HI.U32 R89, R9, R13, RZ ;  /* 0x0000000d09597227 */ /* 0x000fc600078e00ff */
[----:B------:R-:W-:Y:S04]  /*311a0*/  STL [R1+0x1b50], R74 ;  /* 0x001b504a01007387 */ /* 0x000fe80000100800 */
[----:B------:R-:W-:Y:S01]  /*311b0*/  STL [R1+0x1b58], R74 ;  /* 0x001b584a01007387 */ /* 0x000fe20000100800 */
[----:B------:R-:W-:-:S03]  /*311c0*/  IMAD.MOV R5, RZ, RZ, -R4 ;  /* 0x000000ffff057224 */ /* 0x000fc600078e0a04 */
[----:B------:R-:W-:Y:S01]  /*311d0*/  STL [R1+0x1b60], R74 ;  /* 0x001b604a01007387 */ /* 0x000fe20000100800 */
[----:B------:R-:W-:-:S03]  /*311e0*/  IMAD.MOV R4, RZ, RZ, -R89 ;  /* 0x000000ffff047224 */ /* 0x000fc600078e0a59 */
[----:B------:R-:W-:Y:S04]  /*311f0*/  STL [R1+0x1b68], R74 ;  /* 0x001b684a01007387 */ /* 0x000fe80000100800 */
[----:B------:R-:W-:Y:S04]  /*31200*/  STL [R1+0x1b70], R74 ;  /* 0x001b704a01007387 */ /* 0x000fe80000100800 */
[----:B------:R-:W-:Y:S04]  /*31210*/  STL [R1+0x1b78], R74 ;  /* 0x001b784a01007387 */ /* 0x000fe80000100800 */
[----:B------:R-:W-:Y:S01]  /*31220*/  STL [R1+0x1b80], R74 ;  /* 0x001b804a01007387 */ /* 0x000fe20000100800 */
[----:B------:R-:W-:-:S03]  /*31230*/  IMAD R10, R8, R5, R10 ;  /* 0x00000005080a7224 */ /* 0x000fc600078e020a */
[----:B------:R-:W-:Y:S01]  /*31240*/  STL [R1+0x1b88], R74 ;  /* 0x001b884a01007387 */ /* 0x000fe20000100800 */
[----:B------:R-:W-:Y:S01]  /*31250*/  PRMT R62, RZ, 0x7610, R62 ;  /* 0x00007610ff3e7816 */ /* 0x000fe2000000003e */
[----:B------:R-:W-:Y:S02]  /*31260*/  IMAD R13, R8, R4, R13 ;  /* 0x00000004080d7224 */ /* 0x000fe400078e020d */
[----:B------:R-:W-:Y:S01]  /*31270*/  STL [R1+0x1b90], R74 ;  /* 0x001b904a01007387 */ /* 0x000fe20000100800 */
[----:B------:R-:W-:-:S03]  /*31280*/  @P2 IMAD.MOV.U32 R4, RZ, RZ, R63 ;  /* 0x000000ffff042224 */ /* 0x000fc600078e003f */
[----:B------:R-:W-:Y:S01]  /*31290*/  STL [R1+0x1b98], R74 ;  /* 0x001b984a01007387 */ /* 0x000fe20000100800 */
[----:B------:R-:W-:-:S03]  /*312a0*/  @P2 IMAD.MOV.U32 R5, RZ, RZ, R64 ;  /* 0x000000ffff052224 */ /* 0x000fc600078e0040 */
[----:B------:R-:W-:Y:S04]  /*312b0*/  STL [R1+0x1ba0], R74 ;  /* 0x001ba04a01007387 */ /* 0x000fe80000100800 */
[----:B------:R-:W-:Y:S04]  /*312c0*/  STL [R1+0x1ba8], R74 ;  /* 0x001ba84a01007387 */ /* 0x000fe80000100800 */
[----:B------:R-:W-:Y:S04]  /*312d0*/  STL [R1+0x1bb0], R74 ;  /* 0x001bb04a01007387 */ /* 0x000fe80000100800 */
[----:B------:R-:W-:Y:S04]  /*312e0*/  STL [R1+0x1bb8], R74 ;  /* 0x001bb84a01007387 */ /* 0x000fe80000100800 */
[----:B------:R-:W-:Y:S04]  /*312f0*/  STL [R1+0x1bc0], R74 ;  /* 0x001bc04a01007387 */ /* 0x000fe80000100800 */
[----:B------:R-:W-:Y:S04]  /*31300*/  STL [R1+0x1bc8], R74 ;  /* 0x001bc84a01007387 */ /* 0x000fe80000100800 */
[----:B------:R-:W-:Y:S04]  /*31310*/  STL [R1+0x1bd0], R74 ;  /* 0x001bd04a01007387 */ /* 0x000fe80000100800 */
[----:B------:R-:W4:Y:S04]  /*31320*/  @P2 LDG.E.U8 R62, desc[UR20][R4.64] ;  /* 0x00000014043e2981 */ /* 0x000f28000c1e1100 */
[----:B------:R-:W-:Y:S04]  /*31330*/  STL [R1+0x1bd8], R74 ;  /* 0x001bd84a01007387 */ /* 0x000fe80000100800 */
[----:B------:R-:W-:Y:S04]  /*31340*/  STL [R1+0x1be0], R74 ;  /* 0x001be04a01007387 */ /* 0x000fe80000100800 */
[----:B------:R-:W-:Y:S04]  /*31350*/  STL [R1+0x1be8], R74 ;  /* 0x001be84a01007387 */ /* 0x000fe80000100800 */
[----:B------:R-:W-:Y:S04]  /*31360*/  STL [R1+0x1bf0], R74 ;  /* 0x001bf04a01007387 */ /* 0x000fe80000100800 */
[----:B------:R-:W-:Y:S04]  /*31370*/  STL [R1+0x1bf8], R74 ;  /* 0x001bf84a01007387 */ /* 0x000fe80000100800 */
[----:B------:R-:W-:Y:S04]  /*31380*/  STL [R1+0x1c00], R74 ;  /* 0x001c004a01007387 */ /* 0x000fe80000100800 */
[----:B------:R-:W5:Y:S04]  /*31390*/  LDL.LU R90, [R1+0x1064] ;  /* 0x00106400015a7983 */ /* 0x000f680000300800 */
[----:B------:R-:W5:Y:S04]  /*313a0*/  LDL.LU R87, [R1+0x1060] ;  /* 0x0010600001577983 */ /* 0x000f680000300800 */
[----:B------:R0:W-:Y:S04]  /*313b0*/  STL [R1+0xf64], R0 ;  /* 0x000f640001007387 */ /* 0x0001e80000100800 */
[----:B------:R-:W5:Y:S01]  /*313c0*/  LDL.LU R91, [R1+0x105c] ;  /* 0x00105c00015b7983 */ /* 0x000f620000300800 */
[----:B------:R-:W1:Y:S01]  /*313d0*/  S2R R2, SR_TID.X ;  /* 0x0000000000027919 */ /* 0x000e620000002100 */
[----:B------:R-:W-:-:S04]  /*313e0*/  @!UP1 UIADD3 UR4, UPT, UPT, -UR4, 0x100000, URZ ;  /* 0x0010000004049890 */ /* 0x000fc8000fffe1ff */
[----:B------:R-:W-:Y:S02]  /*313f0*/  @!UP1 USHF.L.U32 UR5, UR4, 0xb, URZ ;  /* 0x0000000b04059899 */ /* 0x000fe400080006ff */
[----:B------:R-:W-:Y:S01]  /*31400*/  @!UP1 USHF.L.U32 UR4, UR4, 0x1, URZ ;  /* 0x0000000104049899 */ /* 0x000fe200080006ff */
[----:B0-----:R-:W-:Y:S01]  /*31410*/  IADD3 R0, P5, PT, R93, R7, RZ ;  /* 0x000000075d007210 */ /* 0x001fe20007fbe0ff */
[----:B------:R-:W-:-:S03]  /*31420*/  VOTEU.ALL UP1, P1 ;  /* 0x0000000000ff7886 */ /* 0x000fc60000820000 */
[----:B------:R-:W-:Y:S01]  /*31430*/  LEA.HI.X.SX32 R76, R93, R6, 0x1, P5 ;  /* 0x000000065d4c7211 */ /* 0x000fe200028f0eff */
[----:B------:R-:W-:Y:S04]  /*31440*/  STL [R1+0xf70], R0 ;  /* 0x000f700001007387 */ /* 0x000fe80000100800 */
[----:B------:R-:W-:Y:S02]  /*31450*/  STL [R1+0xf6c], R76 ;  /* 0x000f6c4c01007387 */ /* 0x000fe40000100800 */
[----:B------:R0:W3:Y:S01]  /*31460*/  @!UP1 SYNCS.EXCH.64 URZ, [UR10+0x24008], UR4 ;  /* 0x024008040aff95b2 */ /* 0x0000e20008000100 */
[----:B-1----:R-:W-:Y:S01]  /*31470*/  LOP3.LUT R2, R2, 0x7f, RZ, 0xc0, !PT ;  /* 0x0000007f02027812 */ /* 0x002fe200078ec0ff */
[----:B------:R-:W-:Y:S01]  /*31480*/  IMAD.HI.U32 R3, R9, R11, RZ ;  /* 0x0000000b09037227 */ /* 0x000fe200078e00ff */
[----:B------:R-:W-:Y:S01]  /*31490*/  IABS R12, R14 ;  /* 0x0000000e000c7213 */ /* 0x000fe20000000000 */
[----:B0-----:R-:W0:Y:S02]  /*314a0*/  LDCU UR4, c[0x0][0x3b0] ;  /* 0x00007600ff0477ac */ /* 0x001e240008000800 */
[----:B--2---:R1:W-:Y:S01]  /*314b0*/  STS.U8 [R2+UR10+0x20000], R88 ;  /* 0x0200005802007988 */ /* 0x0043e2000800000a */
[----:B------:R-:W-:Y:S01]  /*314c0*/  ISETP.GE.AND P5, PT, R14, RZ, PT ;  /* 0x000000ff0e00720c */ /* 0x000fe20003fa6270 */
[----:B------:R-:W2:Y:S02]  /*314d0*/  LDCU UR5, c[0x0][0x3b0] ;  /* 0x00007600ff0577ac */ /* 0x000ea40008000800 */
[----:B-1----:R-:W2:Y:S04]  /*314e0*/  LDL.LU R88, [R1+0x1058] ;  /* 0x0010580001587983 */ /* 0x002ea80000300800 */
[----:B---3--:R-:W-:Y:S04]  /*314f0*/  STS.U8 [R2+UR10+0x20200], R86 ;  /* 0x0202005602007988 */ /* 0x008fe8000800000a */
[----:B----4-:R1:W-:Y:S04]  /*31500*/  STL [R1+0x1790], R62 ;  /* 0x0017903e01007387 */ /* 0x0103e80000100800 */
[----:B-1----:R-:W3:Y:S04]  /*31510*/  LDL.LU R62, [R1+0x1054] ;  /* 0x00105400013e7983 */ /* 0x002ee80000300800 */
[----:B------:R-:W4:Y:S04]  /*31520*/  LDL.LU R63, [R1+0x1050] ;  /* 0x00105000013f7983 */ /* 0x000f280000300800 */
[----:B------:R-:W4:Y:S04]  /*31530*/  LDL.LU R64, [R1+0x104c] ;  /* 0x00104c0001407983 */ /* 0x000f280000300800 */
[----:B------:R-:W4:Y:S04]  /*31540*/  LDL.LU R65, [R1+0x1048] ;  /* 0x0010480001417983 */ /* 0x000f280000300800 */
[----:B------:R-:W4:Y:S04]  /*31550*/  LDL.LU R66, [R1+0x1044] ;  /* 0x0010440001427983 */ /* 0x000f280000300800 */
[----:B------:R-:W4:Y:S04]  /*31560*/  LDL.LU R67, [R1+0x103c] ;  /* 0x00103c0001437983 */ /* 0x000f280000300800 */
[----:B-----5:R1:W-:Y:S04]  /*31570*/  STS.U8 [R2+UR10+0x20400], R90 ;  /* 0x0204005a02007988 */ /* 0x0203e8000800000a */
[----:B------:R-:W5:Y:S04]  /*31580*/  LDL.LU R68, [R1+0x1040] ;  /* 0x0010400001447983 */ /* 0x000f680000300800 */
[----:B-1----:R-:W5:Y:S04]  /*31590*/  LDL.LU R90, [R1+0x1038] ;  /* 0x00103800015a7983 */ /* 0x002f680000300800 */
        /* <DEDUP_REMOVED lines=15> */
[----:B------:R1:W-:Y:S04]  /*31690*/  STS.U8 [R2+UR10+0x20600], R87 ;  /* 0x0206005702007988 */ /* 0x0003e8000800000a */
[----:B------:R-:W5:Y:S04]  /*316a0*/  LDL.LU R86, [R1+0xff8] ;  /* 0x000ff80001567983 */ /* 0x000f680000300800 */
[----:B------:R0:W-:Y:S04]  /*316b0*/  STS.U8 [R2+UR10+0x20800], R91 ;  /* 0x0208005b02007988 */ /* 0x0001e8000800000a */
[----:B-1----:R-:W5:Y:S04]  /*316c0*/  LDL.LU R87, [R1+0xff4] ;  /* 0x000ff40001577983 */ /* 0x002f680000300800 */
[----:B0-----:R-:W5:Y:S01]  /*316d0*/  LDL.LU R91, [R1+0xfec] ;  /* 0x000fec00015b7983 */ /* 0x001f620000300800 */
[----:B------:R-:W-:-:S02]  /*316e0*/  IMAD.MOV R3, RZ, RZ, -R3 ;  /* 0x000000ffff037224 */ /* 0x000fc400078e0a03 */
[----:B------:R-:W-:-:S04]  /*316f0*/  IMAD.HI.U32 R92, R9, R12, RZ ;  /* 0x0000000c095c7227 */ /* 0x000fc800078e00ff */
[----:B------:R-:W-:Y:S02]  /*31700*/  IMAD R11, R8, R3, R11 ;  /* 0x00000003080b7224 */ /* 0x000fe400078e020b */
[----:B------:R-:W-:-:S04]  /*31710*/  IMAD.MOV R3, RZ, RZ, -R92 ;  /* 0x000000ffff037224 */ /* 0x000fc800078e0a5c */
[----:B------:R-:W-:Y:S01]  /*31720*/  IMAD R12, R8, R3, R12 ;  /* 0x00000003080c7224 */ /* 0x000fe200078e020c */
[C---:B------:R-:W-:Y:S01]  /*31730*/  LOP3.LUT R3, R2.reuse, 0x10, RZ, 0x3c, !PT ;  /* 0x0000001002037812 */ /* 0x040fe200078e3cff */
[----:B--2---:R0:W-:Y:S04]  /*31740*/  STS.U8 [R2+UR10+0x20a00], R88 ;  /* 0x020a005802007988 */ /* 0x0041e8000800000a */
[----:B0-----:R-:W2:Y:S04]  /*31750*/  LDL.LU R88, [R1+0xff0] ;  /* 0x000ff00001587983 */ /* 0x001ea80000300800 */
[----:B---3--:R-:W-:Y:S04]  /*31760*/  STS.U8 [R2+UR10+0x20c00], R62 ;  /* 0x020c003e02007988 */ /* 0x008fe8000800000a */
[----:B----4-:R-:W-:Y:S04]  /*31770*/  STS.U8 [R2+UR10+0x20e00], R63 ;  /* 0x020e003f02007988 */ /* 0x010fe8000800000a */
[----:B------:R-:W-:Y:S04]  /*31780*/  STS.U8 [R2+UR10+0x21000], R64 ;  /* 0x0210004002007988 */ /* 0x000fe8000800000a */
[----:B------:R-:W-:Y:S04]  /*31790*/  STS.U8 [R2+UR10+0x21200], R65 ;  /* 0x0212004102007988 */ /* 0x000fe8000800000a */
[----:B------:R-:W-:Y:S04]  /*317a0*/  STS.U8 [R2+UR10+0x21400], R66 ;  /* 0x0214004202007988 */ /* 0x000fe8000800000a */
[----:B------:R-:W-:Y:S04]  /*317b0*/  STS.U8 [R2+UR10+0x21600], R67 ;  /* 0x0216004302007988 */ /* 0x000fe8000800000a */
[----:B-----5:R-:W-:Y:S04]  /*317c0*/  STS.U8 [R2+UR10+0x21800], R68 ;  /* 0x0218004402007988 */ /* 0x020fe8000800000a */
[----:B------:R0:W-:Y:S04]  /*317d0*/  STS.U8 [R2+UR10+0x21a00], R90 ;  /* 0x021a005a02007988 */ /* 0x0001e8000800000a */
[----:B------:R-:W-:Y:S04]  /*317e0*/  STS.U8 [R2+UR10+0x21c00], R69 ;  /* 0x021c004502007988 */ /* 0x000fe8000800000a */
[----:B------:R-:W-:Y:S04]  /*317f0*/  STS.U8 [R2+UR10+0x21e00], R70 ;  /* 0x021e004602007988 */ /* 0x000fe8000800000a */
[----:B0-----:R-:W3:Y:S04]  /*31800*/  LDL.LU R90, [R1+0xfe8] ;  /* 0x000fe800015a7983 */ /* 0x001ee80000300800 */
[----:B------:R0:W-:Y:S04]  /*31810*/  STS.U8 [R3+UR10+0x21e80], R91 ;  /* 0x021e805b03007988 */ /* 0x0001e8000800000a */
[----:B0-----:R-:W4:Y:S04]  /*31820*/  LDL.LU R91, [R1+0xfe4] ;  /* 0x000fe400015b7983 */ /* 0x001f280000300800 */
        /* <DEDUP_REMOVED lines=13> */
[----:B0-----:R-:W5:Y:S04]  /*31900*/  LDL.LU R71, [R1+0xfb4] ;  /* 0x000fb40001477983 */ /* 0x001f680000300800 */
[----:B-1----:R-:W5:Y:S04]  /*31910*/  LDL.LU R72, [R1+0xfb0] ;  /* 0x000fb00001487983 */ /* 0x002f680000300800 */
[----:B------:R0:W-:Y:S04]  /*31920*/  STS.U8 [R3+UR10+0x20480], R73 ;  /* 0x0204804903007988 */ /* 0x0001e8000800000a */
[----:B------:R1:W-:Y:S04]  /*31930*/  STS.U8 [R3+UR10+0x20680], R75 ;  /* 0x0206804b03007988 */ /* 0x0003e8000800000a */
[----:B------:R2:W-:Y:S04]  /*31940*/  STS.U8 [R3+UR10+0x20880], R77 ;  /* 0x0208804d03007988 */ /* 0x0005e8000800000a */
[----:B0-----:R-:W5:Y:S04]  /*31950*/  LDL.LU R73, [R1+0xfac] ;  /* 0x000fac0001497983 */ /* 0x001f680000300800 */
[----:B-1----:R-:W5:Y:S04]  /*31960*/  LDL.LU R75, [R1+0xfa8] ;  /* 0x000fa800014b7983 */ /* 0x002f680000300800 */
[----:B------:R0:W-:Y:S04]  /*31970*/  STS.U8 [R3+UR10+0x20a80], R78 ;  /* 0x020a804e03007988 */ /* 0x0001e8000800000a */
[----:B--2---:R-:W2:Y:S04]  /*31980*/  LDL.LU R77, [R1+0xfa4] ;  /* 0x000fa400014d7983 */ /* 0x004ea80000300800 */
[----:B------:R1:W-:Y:S04]  /*31990*/  STS.U8 [R3+UR10+0x20c80], R79 ;  /* 0x020c804f03007988 */ /* 0x0003e8000800000a */
[----:B0-----:R-:W2:Y:S01]  /*319a0*/  LDL.LU R78, [R1+0xfa0] ;  /* 0x000fa000014e7983 */ /* 0x001ea20000300800 */
[----:B------:R-:W-:-:S03]  /*319b0*/  LOP3.LUT R4, R2, 0x20, RZ, 0x3c, !PT ;  /* 0x0000002002047812 */ /* 0x000fc600078e3cff */
[----:B------:R0:W-:Y:S04]  /*319c0*/  STS.U8 [R3+UR10+0x20e80], R80 ;  /* 0x020e805003007988 */ /* 0x0001e8000800000a */
[----:B-1----:R-:W2:Y:S04]  /*319d0*/  LDL.LU R79, [R1+0xf9c] ;  /* 0x000f9c00014f7983 */ /* 0x002ea80000300800 */
[----:B------:R1:W-:Y:S04]  /*319e0*/  STS.U8 [R3+UR10+0x21080], R81 ;  /* 0x0210805103007988 */ /* 0x0003e8000800000a */
[----:B0-----:R-:W2:Y:S04]  /*319f0*/  LDL.LU R80, [R1+0xf98] ;  /* 0x000f980001507983 */ /* 0x001ea80000300800 */
        /* <DEDUP_REMOVED lines=14> */
[----:B0-----:R-:W2:Y:S04]  /*31ae0*/  LDL.LU R88, [R1+0xf78] ;  /* 0x000f780001587983 */ /* 0x001ea80000300800 */
[----:B---3--:R0:W-:Y:S04]  /*31af0*/  STS.U8 [R4+UR10+0x20300], R90 ;  /* 0x0203005a04007988 */ /* 0x0081e8000800000a */
[----:B0-----:R-:W3:Y:S04]  /*31b00*/  LDL.LU R90, [R1+0xf74] ;  /* 0x000f7400015a7983 */ /* 0x001ee80000300800 */
[----:B----4-:R0:W-:Y:S04]  /*31b10*/  STS.U8 [R4+UR10+0x20500], R91 ;  /* 0x0205005b04007988 */ /* 0x0101e8000800000a */
[----:B0-----:R-:W4:Y:S04]  /*31b20*/  LDL.LU R91, [R1+0x3c0] ;  /* 0x0003c000015b7983 */ /* 0x001f280000300800 */
[----:B-----5:R0:W-:Y:S04]  /*31b30*/  STS.U8 [R4+UR10+0x20700], R5 ;  /* 0x0207000504007988 */ /* 0x0201e8000800000a */
[----:B------:R-:W-:Y:S01]  /*31b40*/  STS.U8 [R4+UR10+0x20900], R14 ;  /* 0x0209000e04007988 */ /* 0x000fe2000800000a */
[----:B0-----:R-:W-:-:S03]  /*31b50*/  LOP3.LUT R5, R2, 0x30, RZ, 0x3c, !PT ;  /* 0x0000003002057812 */ /* 0x001fc600078e3cff */
[----:B------:R-:W-:Y:S04]  /*31b60*/  STS.U8 [R4+UR10+0x20b00], R62 ;  /* 0x020b003e04007988 */ /* 0x000fe8000800000a */
        /* <DEDUP_REMOVED lines=10> */
[----:B------:R0:W-:Y:S04]  /*31c10*/  STS.U8 [R5+UR10+0x21f80], R15 ;  /* 0x021f800f05007988 */ /* 0x0001e8000800000a */
[----:B0-----:R-:W5:Y:S04]  /*31c20*/  LDL.LU R15, [R1+0x3b4] ;  /* 0x0003b400010f7983 */ /* 0x001f680000300800 */
        /* <DEDUP_REMOVED lines=17> */
[----:B--2---:R0:W-:Y:S04]  /*31d40*/  STS.U8 [R5+UR10+0x20580], R77 ;  /* 0x0205804d05007988 */ /* 0x0041e8000800000a */
        /* <DEDUP_REMOVED lines=23> */
[----:B---3--:R0:W-:Y:S04]  /*31ec0*/  STS.U8 [R5+UR10+0x21d80], R90 ;  /* 0x021d805a05007988 */ /* 0x0081e8000800000a */
[----:B-1----:R-:W3:Y:S04]  /*31ed0*/  LDL.LU R88, [R1+0x2b0] ;  /* 0x0002b00001587983 */ /* 0x002ee80000300800 */
[----:B0-----:R-:W3:Y:S04]  /*31ee0*/  LDL.LU R90, [R1+0x2a4] ;  /* 0x0002a400015a7983 */ /* 0x001ee80000300800 */
[----:B----4-:R0:W-:Y:S04]  /*31ef0*/  STS.U8 [R2+UR10], R91 ;  /* 0x0000005b02007988 */ /* 0x0101e8000800000a */
[----:B0-----:R-:W4:Y:S04]  /*31f00*/  LDL.LU R91, [R1+0x29c] ;  /* 0x00029c00015b7983 */ /* 0x001f280000300800 */
[----:B-----5:R0:W-:Y:S04]  /*31f10*/  STS.U8 [R2+UR10+0x1400], R62 ;  /* 0x0014003e02007988 */ /* 0x0201e8000800000a */
[----:B------:R1:W-:Y:S04]  /*31f20*/  STS.U8 [R2+UR10+0x1800], R63 ;  /* 0x0018003f02007988 */ /* 0x0003e8000800000a */
[----:B------:R5:W-:Y:S04]  /*31f30*/  STS.U8 [R2+UR10+0x1c00], R64 ;  /* 0x001c004002007988 */ /* 0x000be8000800000a */
[----:B0-----:R-:W4:Y:S04]  /*31f40*/  LDL.LU R62, [R1+0x298] ;  /* 0x00029800013e7983 */ /* 0x001f280000300800 */
[----:B-1----:R-:W4:Y:S04]  /*31f50*/  LDL.LU R63, [R1+0x28c] ;  /* 0x00028c00013f7983 */ /* 0x002f280000300800 */
[----:B------:R0:W-:Y:S04]  /*31f60*/  STS.U8 [R2+UR10+0x2000], R65 ;  /* 0x0020004102007988 */ /* 0x0001e8000800000a */
[----:B-----5:R-:W5:Y:S04]  /*31f70*/  LDL.LU R64, [R1+0x284] ;  /* 0x0002840001407983 */ /* 0x020f680000300800 */
[----:B------:R1:W-:Y:S04]  /*31f80*/  STS.U8 [R2+UR10+0x2400], R66 ;  /* 0x0024004202007988 */ /* 0x0003e8000800000a */
[----:B0-----:R-:W5:Y:S04]  /*31f90*/  LDL.LU R65, [R1+0x27c] ;  /* 0x00027c0001417983 */ /* 0x001f680000300800 */
[----:B------:R0:W-:Y:S04]  /*31fa0*/  STS.U8 [R2+UR10+0x2800], R67 ;  /* 0x0028004302007988 */ /* 0x0001e8000800000a */
[----:B-1----:R-:W5:Y:S04]  /*31fb0*/  LDL.LU R66, [R1+0x270] ;  /* 0x0002700001427983 */ /* 0x002f680000300800 */
        /* <DEDUP_REMOVED lines=12> */
[----:B--2---:R1:W-:Y:S04]  /*32080*/  STS.U8 [R2+UR10+0x4400], R75 ;  /* 0x0044004b02007988 */ /* 0x0043e8000800000a */
        /* <DEDUP_REMOVED lines=23> */
[----:B---3--:R1:W-:Y:S04]  /*32200*/  STS.U8 [R2+UR10+0x7400], R88 ;  /* 0x0074005802007988 */ /* 0x0083e8000800000a */
[----:B0-----:R-:W3:Y:S04]  /*32210*/  LDL.LU R87, [R1+0x1bc] ;  /* 0x0001bc0001577983 */ /* 0x001ee80000300800 */
[----:B------:R0:W-:Y:S04]  /*32220*/  STS.U8 [R2+UR10+0x7800], R90 ;  /* 0x0078005a02007988 */ /* 0x0001e8000800000a */
[----:B-1----:R-:W3:Y:S04]  /*32230*/  LDL.LU R88, [R1+0x1b4] ;  /* 0x0001b40001587983 */ /* 0x002ee80000300800 */
[----:B------:R-:W-:Y:S04]  /*32240*/  STS.U8 [R2+UR10+0x800], R4 ;  /* 0x0008000402007988 */ /* 0x000fe8000800000a */
[----:B0-----:R-:W3:Y:S04]  /*32250*/  LDL.LU R90, [R1+0x1a4] ;  /* 0x0001a400015a7983 */ /* 0x001ee80000300800 */
[----:B------:R-:W-:Y:S04]  /*32260*/  STS.U8 [R2+UR10+0xc00], R3 ;  /* 0x000c000302007988 */ /* 0x000fe8000800000a */
[----:B------:R-:W-:Y:S04]  /*32270*/  STS.U8 [R2+UR10+0x400], R15 ;  /* 0x0004000f02007988 */ /* 0x000fe8000800000a */
[----:B------:R-:W-:Y:S04]  /*32280*/  STS.U8 [R2+UR10+0x1000], R14 ;  /* 0x0010000e02007988 */ /* 0x000fe8000800000a */
[----:B----4-:R0:W-:Y:S04]  /*32290*/  STS.U8 [R2+UR10+0x7c00], R91 ;  /* 0x007c005b02007988 */ /* 0x0101e8000800000a */
[----:B0-----:R-:W4:Y:S04]  /*322a0*/  LDL.LU R91, [R1+0x194] ;  /* 0x00019400015b7983 */ /* 0x001f280000300800 */
[----:B------:R-:W4:Y:S04]  /*322b0*/  LDL.LU R4, [R1+0x180] ;  /* 0x0001800001047983 */ /* 0x000f280000300800 */
[----:B------:R-:W4:Y:S04]  /*322c0*/  LDL.LU R3, [R1+0xf4] ;  /* 0x0000f40001037983 */ /* 0x000f280000300800 */
[----:B------:R-:W4:Y:S04]  /*322d0*/  LDL.LU R15, [R1+0xf0] ;  /* 0x0000f000010f7983 */ /* 0x000f280000300800 */
[----:B------:R-:W4:Y:S04]  /*322e0*/  LDL.LU R14, [R1+0xe4] ;  /* 0x0000e400010e7983 */ /* 0x000f280000300800 */
[----:B------:R0:W-:Y:S04]  /*322f0*/  STS.U8 [R2+UR10+0x8000], R62 ;  /* 0x0080003e02007988 */ /* 0x0001e8000800000a */
[----:B------:R1:W-:Y:S04]  /*32300*/  STS.U8 [R2+UR10+0x8400], R63 ;  /* 0x0084003f02007988 */ /* 0x0003e8000800000a */
[----:B0-----:R-:W4:Y:S04]  /*32310*/  LDL.LU R62, [R1+0x1c70] ;  /* 0x001c7000013e7983 */ /* 0x001f280000300800 */
[----:B-1----:R-:W4:Y:S04]  /*32320*/  LDL.LU R63, [R1+0x1c6c] ;  /* 0x001c6c00013f7983 */ /* 0x002f280000300800 */
[----:B-----5:R0:W-:Y:S04]  /*32330*/  STS.U8 [R2+UR10+0x8800], R64 ;  /* 0x0088004002007988 */ /* 0x0201e8000800000a */
        /* <DEDUP_REMOVED lines=8> */
[----:B------:R-:W5:Y:S04]  /*323c0*/  LDL.LU R68, [R1+0x1c58] ;  /* 0x001c580001447983 */ /* 0x000f680000300800 */
[----:B------:R0:W-:Y:S04]  /*323d0*/  STS.U8 [R2+UR10+0x9c00], R69 ;  /* 0x009c004502007988 */ /* 0x0001e8000800000a */
[----:B------:R1:W-:Y:S04]  /*323e0*/  STS.U8 [R2+UR10+0xa000], R70 ;  /* 0x00a0004602007988 */ /* 0x0003e8000800000a */
[----:B------:R1:W-:Y:S04]  /*323f0*/  STS.U8 [R2+UR10+0xa400], R71 ;  /* 0x00a4004702007988 */ /* 0x0003e8000800000a */
[----:B0-----:R-:W5:Y:S04]  /*32400*/  LDL.LU R69, [R1+0x1c54] ;  /* 0x001c540001457983 */ /* 0x001f680000300800 */
[----:B-1----:R-:W5:Y:S04]  /*32410*/  LDL.LU R70, [R1+0x1c50] ;  /* 0x001c500001467983 */ /* 0x002f680000300800 */
[----:B------:R-:W5:Y:S04]  /*32420*/  LDL.LU R71, [R1+0x1c4c] ;  /* 0x001c4c0001477983 */ /* 0x000f680000300800 */
[----:B------:R0:W-:Y:S04]  /*32430*/  STS.U8 [R2+UR10+0xa800], R72 ;  /* 0x00a8004802007988 */ /* 0x0001e8000800000a */
[----:B--2---:R1:W-:Y:S04]  /*32440*/  STS.U8 [R2+UR10+0xac00], R73 ;  /* 0x00ac004902007988 */ /* 0x0043e8000800000a */
[----:B------:R2:W-:Y:S04]  /*32450*/  STS.U8 [R2+UR10+0xb000], R75 ;  /* 0x00b0004b02007988 */ /* 0x0005e8000800000a */
[----:B0-----:R-:W5:Y:S04]  /*32460*/  LDL.LU R72, [R1+0x1c48] ;  /* 0x001c480001487983 */ /* 0x001f680000300800 */
[----:B-1----:R-:W5:Y:S04]  /*32470*/  LDL.LU R73, [R1+0x1c44] ;  /* 0x001c440001497983 */ /* 0x002f680000300800 */
[----:B--2---:R-:W2:Y:S04]  /*32480*/  LDL.LU R75, [R1+0x1c40] ;  /* 0x001c4000014b7983 */ /* 0x004ea80000300800 */
[----:B------:R0:W-:Y:S04]  /*32490*/  STS.U8 [R2+UR10+0xb400], R77 ;  /* 0x00b4004d02007988 */ /* 0x0001e8000800000a */
[----:B------:R1:W-:Y:S04]  /*324a0*/  STS.U8 [R2+UR10+0xb800], R78 ;  /* 0x00b8004e02007988 */ /* 0x0003e8000800000a */
[----:B------:R1:W-:Y:S04]  /*324b0*/  STS.U8 [R2+UR10+0xbc00], R79 ;  /* 0x00bc004f02007988 */ /* 0x0003e8000800000a */
[----:B0-----:R-:W2:Y:S04]  /*324c0*/  LDL.LU R77, [R1+0x1c3c] ;  /* 0x001c3c00014d7983 */ /* 0x001ea80000300800 */
[----:B-1----:R-:W2:Y:S04]  /*324d0*/  LDL.LU R78, [R1+0x1c38] ;  /* 0x001c3800014e7983 */ /* 0x002ea80000300800 */
[----:B------:R-:W2:Y:S04]  /*324e0*/  LDL.LU R79, [R1+0x1c34] ;  /* 0x001c3400014f7983 */ /* 0x000ea80000300800 */
        /* <DEDUP_REMOVED lines=13> */
[----:B---3--:R1:W-:Y:S04]  /*325c0*/  STS.U8 [R2+UR10+0xdc00], R87 ;  /* 0x00dc005702007988 */ /* 0x0083e8000800000a */
[----:B------:R3:W-:Y:S04]  /*325d0*/  STS.U8 [R2+UR10+0xe000], R88 ;  /* 0x00e0005802007988 */ /* 0x0007e8000800000a */
[----:B0-----:R-:W2:Y:S04]  /*325e0*/  LDL.LU R86, [R1+0x1c18] ;  /* 0x001c180001567983 */ /* 0x001ea80000300800 */
[----:B-1----:R-:W2:Y:S04]  /*325f0*/  LDL.LU R87, [R1+0x1c14] ;  /* 0x001c140001577983 */ /* 0x002ea80000300800 */
[----:B---3--:R-:W3:Y:S04]  /*32600*/  LDL.LU R88, [R1+0x1c10] ;  /* 0x001c100001587983 */ /* 0x008ee80000300800 */
[----:B------:R0:W-:Y:S04]  /*32610*/  STS.U8 [R2+UR10+0xe400], R90 ;  /* 0x00e4005a02007988 */ /* 0x0001e8000800000a */
[----:B0-----:R-:W2:Y:S04]  /*32620*/  LDL.LU R90, [R1+0x1c0c] ;  /* 0x001c0c00015a7983 */ /* 0x001ea80000300800 */
[----:B----4-:R0:W-:Y:S04]  /*32630*/  STS.U8 [R2+UR10+0xe800], R91 ;  /* 0x00e8005b02007988 */ /* 0x0101e8000800000a */
[----:B0-----:R-:W4:Y:S04]  /*32640*/  LDL.LU R91, [R1+0x1c08] ;  /* 0x001c0800015b7983 */ /* 0x001f280000300800 */
[----:B------:R0:W-:Y:S04]  /*32650*/  STS.U8 [R2+UR10+0xf400], R15 ;  /* 0x00f4000f02007988 */ /* 0x0001e8000800000a */
[----:B------:R1:W-:Y:S04]  /*32660*/  STS.U8 [R2+UR10+0xf800], R14 ;  /* 0x00f8000e02007988 */ /* 0x0003e8000800000a */
[----:B0-----:R-:W5:Y:S04]  /*32670*/  LDL R15, [R1+0x5d4] ;  /* 0x0005d400010f7983 */ /* 0x001f680000100800 */
[----:B-1----:R-:W5:Y:S01]  /*32680*/  LDL R14, [R1+0x5d8] ;  /* 0x0005d800010e7983 */ /* 0x002f620000100800 */
[----:B------:R-:W-:-:S03]  /*32690*/  PRMT R20, RZ, 0x7610, R20 ;  /* 0x00007610ff147816 */ /* 0x000fc60000000014 */
[----:B------:R0:W-:Y:S04]  /*326a0*/  STS.U8 [R2+UR10+0xf000], R3 ;  /* 0x00f0000302007988 */ /* 0x0001e8000800000a */
[----:B------:R1:W-:Y:S01]  /*326b0*/  STS.U8 [R2+UR10+0xec00], R4 ;  /* 0x00ec000402007988 */ /* 0x0003e2000800000a */
[C---:B0-----:R-:W-:Y:S02]  /*326c0*/  LOP3.LUT R3, R2.reuse, 0x10, RZ, 0x3c, !PT ;  /* 0x0000001002037812 */ /* 0x041fe400078e3cff */
[----:B-1----:R-:W-:Y:S01]  /*326d0*/  LOP3.LUT R4, R2, 0x20, RZ, 0x3c, !PT ;  /* 0x0000002002047812 */ /* 0x002fe200078e3cff */
[----:B----4-:R-:W-:Y:S04]  /*326e0*/  STS.U8 [R2+UR10+0xfc00], R91 ;  /* 0x00fc005b02007988 */ /* 0x010fe8000800000a */
[----:B--2---:R-:W-:Y:S04]  /*326f0*/  STS.U8 [R3+UR10+0x80], R90 ;  /* 0x0000805a03007988 */ /* 0x004fe8000800000a */
[----:B---3--:R-:W-:Y:S04]  /*32700*/  STS.U8 [R3+UR10+0x480], R88 ;  /* 0x0004805803007988 */ /* 0x008fe8000800000a */
        /* <DEDUP_REMOVED lines=12> */
[----:B-----5:R-:W-:Y:S04]  /*327d0*/  STS.U8 [R3+UR10+0x3880], R73 ;  /* 0x0038804903007988 */ /* 0x020fe8000800000a */
        /* <DEDUP_REMOVED lines=56> */
[----:B------:R-:W2:Y:S04]  /*32b60*/  @P2 LDG.E.U8 R20, desc[UR20][R14.64] ;  /* 0x000000140e142981 */ /* 0x000ea8000c1e1100 */
[----:B--2---:R0:W-:Y:S04]  /*32b70*/  STL [R1+0x178c], R20 ;  /* 0x00178c1401007387 */ /* 0x0041e80000100800 */
[----:B0-----:R-:W2:Y:S04]  /*32b80*/  LDL.LU R20, [R1+0x1c04] ;  /* 0x001c040001147983 */ /* 0x001ea80000300800 */
[----:B------:R-:W3:Y:S04]  /*32b90*/  LDL R14, [R1+0x5dc] ;  /* 0x0005dc00010e7983 */ /* 0x000ee80000100800 */
[----:B------:R-:W3:Y:S01]  /*32ba0*/  LDL R15, [R1+0x5e0] ;  /* 0x0005e000010f7983 */ /* 0x000ee20000100800 */
[----:B------:R-:W-:-:S02]  /*32bb0*/  PRMT R74, RZ, 0x7610, R74 ;  /* 0x00007610ff4a7816 */ /* 0x000fc4000000004a */
[----:B---3--:R-:W-:-:S04]  /*32bc0*/  @P2 LOP3.LUT R15, R15, R14, RZ, 0x3c, !PT ;  /* 0x0000000e0f0f2212 */ /* 0x008fc800078e3cff */
[----:B------:R-:W-:-:S04]  /*32bd0*/  @P2 LOP3.LUT R14, R15, R14, RZ, 0x3c, !PT ;  /* 0x0000000e0f0e2212 */ /* 0x000fc800078e3cff */
[----:B------:R-:W-:-:S05]  /*32be0*/  @P2 LOP3.LUT R15, R15, R14, RZ, 0x3c, !PT ;  /* 0x0000000e0f0f2212 */ /* 0x000fca00078e3cff */
[----:B------:R-:W3:Y:S04]  /*32bf0*/  @P2 LDG.E.U8 R74, desc[UR20][R14.64] ;  /* 0x000000140e4a2981 */ /* 0x000ee8000c1e1100 */
[----:B---3--:R0:W-:Y:S04]  /*32c00*/  STL [R1+0x1788], R74 ;  /* 0x0017884a01007387 */ /* 0x0081e80000100800 */
[----:B0-----:R-:W3:Y:S04]  /*32c10*/  LDL.LU R74, [R1+0x1c00] ;  /* 0x001c0000014a7983 */ /* 0x001ee80000300800 */
[----:B------:R-:W4:Y:S04]  /*32c20*/  LDL R14, [R1+0x5e4] ;  /* 0x0005e400010e7983 */ /* 0x000f280000100800 */
[----:B------:R-:W4:Y:S01]  /*32c30*/  LDL R15, [R1+0x5e8] ;  /* 0x0005e800010f7983 */ /* 0x000f220000100800 */
[----:B--2---:R-:W-:-:S02]  /*32c40*/  PRMT R20, RZ, 0x7610, R20 ;  /* 0x00007610ff147816 */ /* 0x004fc40000000014 */
[----:B----4-:R-:W-:-:S04]  /*32c50*/  @P2 LOP3.LUT R15, R15, R14, RZ, 0x3c, !PT ;  /* 0x0000000e0f0f2212 */ /* 0x010fc800078e3cff */
[----:B------:R-:W-:-:S04]  /*32c60*/  @P2 LOP3.LUT R14, R15, R14, RZ, 0x3c, !PT ;  /* 0x0000000e0f0e2212 */ /* 0x000fc800078e3cff */
[----:B------:R-:W-:-:S05]  /*32c70*/  @P2 LOP3.LUT R15, R15, R14, RZ, 0x3c, !PT ;  /* 0x0000000e0f0f2212 */ /* 0x000fca00078e3cff */
[----:B------:R-:W2:Y:S04]  /*32c80*/  @P2 LDG.E.U8 R20, desc[UR20][R14.64] ;  /* 0x000000140e142981 */ /* 0x000ea8000c1e1100 */
[----:B--2---:R0:W-:Y:S04]  /*32c90*/  STL [R1+0x1784], R20 ;  /* 0x0017841401007387 */ /* 0x0041e80000100800 */
[----:B0-----:R-:W2:Y:S04]  /*32ca0*/  LDL.LU R20, [R1+0x1bfc] ;  /* 0x001bfc0001147983 */ /* 0x001ea80000300800 */
[----:B------:R-:W4:Y:S04]  /*32cb0*/  LDL R14, [R1+0x60c] ;  /* 0x00060c00010e7983 */ /* 0x000f280000100800 */
[----:B------:R-:W4:Y:S01]  /*32cc0*/  LDL R15, [R1+0x610] ;  /* 0x00061000010f7983 */ /* 0x000f220000100800 */
[----:B---3--:R-:W-:-:S02]  /*32cd0*/  PRMT R74, RZ, 0x7610, R74 ;  /* 0x00007610ff4a7816 */ /* 0x008fc4000000004a */
[----:B----4-:R-:W-:-:S04]  /*32ce0*/  @P2 LOP3.LUT R15, R15, R14, RZ, 0x3c, !PT ;  /* 0x0000000e0f0f2212 */ /* 0x010fc800078e3cff */
        /* <DEDUP_REMOVED lines=2014> */
[----:B------:R-:W-:-:S02]  /*3aad0*/  PRMT R19, RZ, 0x7610, R19 ;  /* 0x00007610ff137816 */ /* 0x000fc40000000013 */
[----:B----4-:R-:W-:-:S04]  /*3aae0*/  @P2 LOP3.LUT R15, R15, R14, RZ, 0x3c, !PT ;  /* 0x0000000e0f0f2212 */ /* 0x010fc800078e3cff */
[----:B------:R-:W-:-:S04]  /*3aaf0*/  @P2 LOP3.LUT R14, R15, R14, RZ, 0x3c, !PT ;  /* 0x0000000e0f0e2212 */ /* 0x000fc800078e3cff */
[----:B------:R-:W-:-:S05]  /*3ab00*/  @P2 LOP3.LUT R15, R15, R14, RZ, 0x3c, !PT ;  /* 0x0000000e0f0f2212 */ /* 0x000fca00078e3cff */
[----:B------:R0:W4:Y:S04]  /*3ab10*/  @P2 LDG.E.U8 R19, desc[UR20][R14.64] ;  /* 0x000000140e132981 */ /* 0x000128000c1e1100 */
[----:B------:R-:W0:Y:S04]  /*3ab20*/  LDL R14, [R1+0xd34] ;  /* 0x000d3400010e7983 */ /* 0x000e280000100800 */
[----:B------:R-:W0:Y:S01]  /*3ab30*/  LDL R15, [R1+0xd38] ;  /* 0x000d3800010f7983 */ /* 0x000e220000100800 */
[----:B--2---:R-:W-:Y:S02]  /*3ab40*/  PRMT R20, RZ, 0x7610, R20 ;  /* 0x00007610ff147816 */ /* 0x004fe40000000014 */
[----:B0-----:R-:W-:-:S04]  /*3ab50*/  @P2 LOP3.LUT R15, R15, R14, RZ, 0x3c, !PT ;  /* 0x0000000e0f0f2212 */ /* 0x001fc800078e3cff */
[----:B------:R-:W-:-:S04]  /*3ab60*/  @P2 LOP3.LUT R14, R15, R14, RZ, 0x3c, !PT ;  /* 0x0000000e0f0e2212 */ /* 0x000fc800078e3cff */
[----:B------:R-:W-:-:S05]  /*3ab70*/  @P2 LOP3.LUT R15, R15, R14, RZ, 0x3c, !PT ;  /* 0x0000000e0f0f2212 */ /* 0x000fca00078e3cff */
[----:B------:R-:W2:Y:S04]  /*3ab80*/  @P2 LDG.E.U8 R20, desc[UR20][R14.64] ;  /* 0x000000140e142981 */ /* 0x000ea8000c1e1100 */
[----:B----4-:R0:W-:Y:S04]  /*3ab90*/  STL [R1+0x14], R19 ;  /* 0x0000141301007387 */ /* 0x0101e80000100800 */
[----:B0-----:R-:W4:Y:S04]  /*3aba0*/  LDL R19, [R1+0xd88] ;  /* 0x000d880001137983 */ /* 0x001f280000100800 */
[----:B--2---:R0:W-:Y:S04]  /*3abb0*/  STL [R1+0x10], R20 ;  /* 0x0000101401007387 */ /* 0x0041e80000100800 */
[----:B0-----:R-:W2:Y:S04]  /*3abc0*/  LDL.LU R20, [R1+0x1878] ;  /* 0x0018780001147983 */ /* 0x001ea80000300800 */
[----:B------:R-:W5:Y:S04]  /*3abd0*/  LDL R14, [R1+0xd3c] ;  /* 0x000d3c00010e7983 */ /* 0x000f680000100800 */
[----:B------:R-:W5:Y:S01]  /*3abe0*/  LDL R15, [R1+0xd40] ;  /* 0x000d4000010f7983 */ /* 0x000f620000100800 */
[----:B---3--:R-:W-:-:S02]  /*3abf0*/  PRMT R74, RZ, 0x7610, R74 ;  /* 0x00007610ff4a7816 */ /* 0x008fc4000000004a */
[----:B-----5:R-:W-:-:S04]  /*3ac00*/  @P2 LOP3.LUT R15, R15, R14, RZ, 0x3c, !PT ;  /* 0x0000000e0f0f2212 */ /* 0x020fc800078e3cff */
[----:B------:R-:W-:-:S04]  /*3ac10*/  @P2 LOP3.LUT R14, R15, R14, RZ, 0x3c, !PT ;  /* 0x0000000e0f0e2212 */ /* 0x000fc800078e3cff */
[----:B------:R-:W-:-:S05]  /*3ac20*/  @P2 LOP3.LUT R15, R15, R14, RZ, 0x3c, !PT ;  /* 0x0000000e0f0f2212 */ /* 0x000fca00078e3cff */
[----:B------:R-:W3:Y:S04]  /*3ac30*/  @P2 LDG.E.U8 R74, desc[UR20][R14.64] ;  /* 0x000000140e4a2981 */ /* 0x000ee8000c1e1100 */
[----:B---3--:R0:W-:Y:S04]  /*3ac40*/  STL [R1+0x64], R74 ;  /* 0x0000644a01007387 */ /* 0x0081e80000100800 */
[----:B0-----:R-:W3:Y:S04]  /*3ac50*/  LDL.LU R74, [R1+0x1874] ;  /* 0x00187400014a7983 */ /* 0x001ee80000300800 */
[----:B------:R-:W5:Y:S04]  /*3ac60*/  LDL R14, [R1+0xd44] ;  /* 0x000d4400010e7983 */ /* 0x000f680000100800 */
[----:B------:R-:W5:Y:S01]  /*3ac70*/  LDL R15, [R1+0xd48] ;  /* 0x000d4800010f7983 */ /* 0x000f620000100800 */
[----:B--2---:R-:W-:-:S02]  /*3ac80*/  PRMT R20, RZ, 0x7610, R20 ;  /* 0x00007610ff147816 */ /* 0x004fc40000000014 */
[----:B-----5:R-:W-:-:S04]  /*3ac90*/  @P2 LOP3.LUT R15, R15, R14, RZ, 0x3c, !PT ;  /* 0x0000000e0f0f2212 */ /* 0x020fc800078e3cff */
[----:B------:R-:W-:-:S04]  /*3aca0*/  @P2 LOP3.LUT R14, R15, R14, RZ, 0x3c, !PT ;  /* 0x0000000e0f0e2212 */ /* 0x000fc800078e3cff */
[----:B------:R-:W-:-:S05]  /*3acb0*/  @P2 LOP3.LUT R15, R15, R14, RZ, 0x3c, !PT ;  /* 0x0000000e0f0f2212 */ /* 0x000fca00078e3cff */
[----:B------:R-:W2:Y:S04]  /*3acc0*/  @P2 LDG.E.U8 R20, desc[UR20][R14.64] ;  /* 0x000000140e142981 */ /* 0x000ea8000c1e1100 */
        /* <DEDUP_REMOVED lines=62> */
[----:B------:R-:W3:Y:S01]  /*3b0b0*/  @P2 LDG.E.U8 R74, desc[UR20][R14.64] ;  /* 0x000000140e4a2981 */ /* 0x000ee2000c1e1100 */
[----:B--2---:R-:W-:-:S03]  /*3b0c0*/  PRMT R20, RZ, 0x7610, R20 ;  /* 0x00007610ff147816 */ /* 0x004fc60000000014 */
[----:B---3--:R0:W-:Y:S04]  /*3b0d0*/  STL [R1+0xf4], R74 ;  /* 0x0000f44a01007387 */ /* 0x0081e80000100800 */
[----:B0-----:R-:W2:Y:S04]  /*3b0e0*/  LDL.LU R74, [R1+0x1854] ;  /* 0x00185400014a7983 */ /* 0x001ea80000300800 */
[----:B------:R-:W3:Y:S01]  /*3b0f0*/  LDL R15, [R1+0xd84] ;  /* 0x000d8400010f7983 */ /* 0x000ee20000100800 */
[----:B----4-:R-:W-:-:S03]  /*3b100*/  @P2 IMAD.MOV.U32 R14, RZ, RZ, R19 ;  /* 0x000000ffff0e2224 */ /* 0x010fc600078e0013 */
[----:B------:R-:W4:Y:S04]  /*3b110*/  LDL R19, [R1+0xdd0] ;  /* 0x000dd00001137983 */ /* 0x000f280000100800 */
[----:B---3--:R-:W3:Y:S04]  /*3b120*/  @P2 LDG.E.U8 R20, desc[UR20][R14.64] ;  /* 0x000000140e142981 */ /* 0x008ee8000c1e1100 */
[----:B---3--:R0:W-:Y:S04]  /*3b130*/  STL [R1+0x128], R20 ;  /* 0x0001281401007387 */ /* 0x0081e80000100800 */
[----:B0-----:R-:W3:Y:S04]  /*3b140*/  LDL.LU R20, [R1+0x1850] ;  /* 0x0018500001147983 */ /* 0x001ee80000300800 */
[----:B------:R-:W5:Y:S04]  /*3b150*/  LDL R14, [R1+0xd8c] ;  /* 0x000d8c00010e7983 */ /* 0x000f680000100800 */
[----:B------:R-:W5:Y:S01]  /*3b160*/  LDL R15, [R1+0xd90] ;  /* 0x000d9000010f7983 */ /* 0x000f620000100800 */
[----:B------:R-:W-:-:S02]  /*3b170*/  PRMT R5, RZ, 0x7610, R5 ;  /* 0x00007610ff057816 */ /* 0x000fc40000000005 */
[----:B-----5:R-:W-:-:S04]  /*3b180*/  @P2 LOP3.LUT R15, R15, R14, RZ, 0x3c, !PT ;  /* 0x0000000e0f0f2212 */ /* 0x020fc800078e3cff */
[----:B------:R-:W-:-:S04]  /*3b190*/  @P2 LOP3.LUT R14, R15, R14, RZ, 0x3c, !PT ;  /* 0x0000000e0f0e2212 */ /* 0x000fc800078e3cff */
[----:B------:R-:W-:-:S05]  /*3b1a0*/  @P2 LOP3.LUT R15, R15, R14, RZ, 0x3c, !PT ;  /* 0x0000000e0f0f2212 */ /* 0x000fca00078e3cff */
[----:B------:R0:W5:Y:S04]  /*3b1b0*/  @P2 LDG.E.U8 R5, desc[UR20][R14.64] ;  /* 0x000000140e052981 */ /* 0x000168000c1e1100 */
[----:B------:R-:W0:Y:S04]  /*3b1c0*/  LDL R14, [R1+0xd94] ;  /* 0x000d9400010e7983 */ /* 0x000e280000100800 */
[----:B------:R-:W0:Y:S01]  /*3b1d0*/  LDL R15, [R1+0xd98] ;  /* 0x000d9800010f7983 */ /* 0x000e220000100800 */
[----:B------:R-:W-:Y:S02]  /*3b1e0*/  PRMT R2, RZ, 0x7610, R2 ;  /* 0x00007610ff027816 */ /* 0x000fe40000000002 */
[----:B0-----:R-:W-:-:S04]  /*3b1f0*/  @P2 LOP3.LUT R15, R15, R14, RZ, 0x3c, !PT ;  /* 0x0000000e0f0f2212 */ /* 0x001fc800078e3cff */
[----:B------:R-:W-:-:S04]  /*3b200*/  @P2 LOP3.LUT R14, R15, R14, RZ, 0x3c, !PT ;  /* 0x0000000e0f0e2212 */ /* 0x000fc800078e3cff */
[----:B------:R-:W-:Y:S01]  /*3b210*/  @P2 LOP3.LUT R15, R15, R14, RZ, 0x3c, !PT ;  /* 0x0000000e0f0f2212 */ /* 0x000fe200078e3cff */
[----:B-----5:R-:W-:Y:S04]  /*3b220*/  STL [R1+0x1798], R5 ;  /* 0x0017980501007387 */ /* 0x020fe80000100800 */
[----:B------:R0:W5:Y:S04]  /*3b230*/  @P2 LDG.E.U8 R2, desc[UR20][R14.64] ;  /* 0x000000140e022981 */ /* 0x000168000c1e1100 */
[----:B------:R-:W0:Y:S04]  /*3b240*/  LDL R14, [R1+0xd9c] ;  /* 0x000d9c00010e7983 */ /* 0x000e280000100800 */
[----:B------:R-:W0:Y:S01]  /*3b250*/  LDL R15, [R1+0xda0] ;  /* 0x000da000010f7983 */ /* 0x000e220000100800 */
[----:B--2---:R-:W-:-:S02]  /*3b260*/  PRMT R74, RZ, 0x7610, R74 ;  /* 0x00007610ff4a7816 */ /* 0x004fc4000000004a */
[----:B0-----:R-:W-:-:S04]  /*3b270*/  @P2 LOP3.LUT R15, R15, R14, RZ, 0x3c, !PT ;  /* 0x0000000e0f0f2212 */ /* 0x001fc800078e3cff */
[----:B------:R-:W-:-:S04]  /*3b280*/  @P2 LOP3.LUT R14, R15, R14, RZ, 0x3c, !PT ;  /* 0x0000000e0f0e2212 */ /* 0x000fc800078e3cff */
[----:B------:R-:W-:-:S05]  /*3b290*/  @P2 LOP3.LUT R15, R15, R14, RZ, 0x3c, !PT ;  /* 0x0000000e0f0f2212 */ /* 0x000fca00078e3cff */
[----:B------:R-:W2:Y:S04]  /*3b2a0*/  @P2 LDG.E.U8 R74, desc[UR20][R14.64] ;  /* 0x000000140e4a2981 */ /* 0x000ea8000c1e1100 */
[----:B-----5:R-:W-:Y:S04]  /*3b2b0*/  STL [R1+0x179c], R2 ;  /* 0x00179c0201007387 */ /* 0x020fe80000100800 */
        /* <DEDUP_REMOVED lines=44> */
[----:B------:R-:W3:Y:S01]  /*3b580*/  LDL R15, [R1+0xdcc] ;  /* 0x000dcc00010f7983 */ /* 0x000ee20000100800 */
[----:B--2---:R-:W-:Y:S01]  /*3b590*/  PRMT R74, RZ, 0x7610, R74 ;  /* 0x00007610ff4a7816 */ /* 0x004fe2000000004a */
[----:B----4-:R-:W-:-:S05]  /*3b5a0*/  @P2 IMAD.MOV.U32 R14, RZ, RZ, R19 ;  /* 0x000000ffff0e2224 */ /* 0x010fca00078e0013 */
[----:B---3--:R-:W2:Y:S04]  /*3b5b0*/  @P2 LDG.E.U8 R74, desc[UR20][R14.64] ;  /* 0x000000140e4a2981 */ /* 0x008ea8000c1e1100 */
[----:B-----5:R-:W-:Y:S04]  /*3b5c0*/  STL [R1+0x17a4], R92 ;  /* 0x0017a45c01007387 */ /* 0x020fe80000100800 */
[----:B------:R-:W3:Y:S04]  /*3b5d0*/  LDL R19, [R1+0xe18] ;  /* 0x000e180001137983 */ /* 0x000ee80000100800 */
        /* <DEDUP_REMOVED lines=8> */
[----:B------:R-:W4:Y:S04]  /*3b660*/  @P2 LDG.E.U8 R20, desc[UR20][R14.64] ;  /* 0x000000140e142981 */ /* 0x000f28000c1e1100 */
[----:B----4-:R0:W-:Y:S04]  /*3b670*/  STL [R1+0xa4], R20 ;  /* 0x0000a41401007387 */ /* 0x0101e80000100800 */
[----:B0-----:R-:W4:Y:S04]  /*3b680*/  LDL.LU R20, [R1+0x1838] ;  /* 0x0018380001147983 */ /* 0x001f280000300800 */
        /* <DEDUP_REMOVED lines=11> */
[----:B----4-:R-:W-:-:S02]  /*3b740*/  PRMT R20, RZ, 0x7610, R20 ;  /* 0x00007610ff147816 */ /* 0x010fc40000000014 */
[----:B-----5:R-:W-:-:S04]  /*3b750*/  @P2 LOP3.LUT R15, R15, R14, RZ, 0x3c, !PT ;  /* 0x0000000e0f0f2212 */ /* 0x020fc800078e3cff */
[----:B------:R-:W-:-:S04]  /*3b760*/  @P2 LOP3.LUT R14, R15, R14, RZ, 0x3c, !PT ;  /* 0x0000000e0f0e2212 */ /* 0x000fc800078e3cff */
[----:B------:R-:W-:-:S05]  /*3b770*/  @P2 LOP3.LUT R15, R15, R14, RZ, 0x3c, !PT ;  /* 0x0000000e0f0f2212 */ /* 0x000fca00078e3cff */
[----:B------:R-:W4:Y:S04]  /*3b780*/  @P2 LDG.E.U8 R20, desc[UR20][R14.64] ;  /* 0x000000140e142981 */ /* 0x000f28000c1e1100 */
[----:B----4-:R0:W-:Y:S04]  /*3b790*/  STL [R1+0x120], R20 ;  /* 0x0001201401007387 */ /* 0x0101e80000100800 */
[----:B0-----:R-:W4:Y:S04]  /*3b7a0*/  LDL.LU R20, [R1+0x1830] ;  /* 0x0018300001147983 */ /* 0x001f280000300800 */
        /* <DEDUP_REMOVED lines=13> */
[----:B-----5:R0:W-:Y:S04]  /*3b880*/  STL [R1+0x17a8], R91 ;  /* 0x0017a85b01007387 */ /* 0x0201e80000100800 */
[----:B------:R1:W5:Y:S01]  /*3b890*/  @P2 LDG.E.U8 R90, desc[UR20][R14.64] ;  /* 0x000000140e5a2981 */ /* 0x000362000c1e1100 */
[----:B------:R-:W-:-:S03]  /*3b8a0*/  PRMT R93, RZ, 0x7610, R93 ;  /* 0x00007610ff5d7816 */ /* 0x000fc6000000005d */
[----:B0-----:R-:W2:Y:S04]  /*3b8b0*/  LDL R91, [R1+0xe40] ;  /* 0x000e4000015b7983 */ /* 0x001ea80000100800 */
[----:B------:R-:W1:Y:S04]  /*3b8c0*/  LDL R14, [R1+0xdfc] ;  /* 0x000dfc00010e7983 */ /* 0x000e680000100800 */
[----:B------:R-:W1:Y:S02]  /*3b8d0*/  LDL R15, [R1+0xe00] ;  /* 0x000e0000010f7983 */ /* 0x000e640000100800 */
[----:B-1----:R-:W-:-:S04]  /*3b8e0*/  @P2 LOP3.LUT R15, R15, R14, RZ, 0x3c, !PT ;  /* 0x0000000e0f0f2212 */ /* 0x002fc800078e3cff */
[----:B------:R-:W-:-:S04]  /*3b8f0*/  @P2 LOP3.LUT R14, R15, R14, RZ, 0x3c, !PT ;  /* 0x0000000e0f0e2212 */ /* 0x000fc800078e3cff */
[----:B------:R-:W-:Y:S01]  /*3b900*/  @P2 LOP3.LUT R15, R15, R14, RZ, 0x3c, !PT ;  /* 0x0000000e0f0f2212 */ /* 0x000fe200078e3cff */
[----:B-----5:R-:W-:Y:S04]  /*3b910*/  STL [R1+0x17ac], R90 ;  /* 0x0017ac5a01007387 */ /* 0x020fe80000100800 */
[----:B------:R0:W5:Y:S04]  /*3b920*/  @P2 LDG.E.U8 R93, desc[UR20][R14.64] ;  /* 0x000000140e5d2981 */ /* 0x000168000c1e1100 */
[----:B------:R-:W0:Y:S04]  /*3b930*/  LDL R14, [R1+0xe04] ;  /* 0x000e0400010e7983 */ /* 0x000e280000100800 */
[----:B------:R-:W0:Y:S01]  /*3b940*/  LDL R15, [R1+0xe08] ;  /* 0x000e0800010f7983 */ /* 0x000e220000100800 */
[----:B----4-:R-:W-:-:S02]  /*3b950*/  PRMT R20, RZ, 0x7610, R20 ;  /* 0x00007610ff147816 */ /* 0x010fc40000000014 */
[----:B0-----:R-:W-:-:S04]  /*3b960*/  @P2 LOP3.LUT R15, R15, R14, RZ, 0x3c, !PT ;  /* 0x0000000e0f0f2212 */ /* 0x001fc800078e3cff */
[----:B------:R-:W-:-:S04]  /*3b970*/  @P2 LOP3.LUT R14, R15, R14, RZ, 0x3c, !PT ;  /* 0x0000000e0f0e2212 */ /* 0x000fc800078e3cff */
[----:B------:R-:W-:-:S05]  /*3b980*/  @P2 LOP3.LUT R15, R15, R14, RZ, 0x3c, !PT ;  /* 0x0000000e0f0f2212 */ /* 0x000fca00078e3cff */
[----:B------:R-:W4:Y:S04]  /*3b990*/  @P2 LDG.E.U8 R20, desc[UR20][R14.64] ;  /* 0x000000140e142981 */ /* 0x000f28000c1e1100 */
[----:B-----5:R0:W-:Y:S04]  /*3b9a0*/  STL [R1+0x54], R93 ;  /* 0x0000545d01007387 */ /* 0x0201e80000100800 */
[----:B0-----:R-:W5:Y:S04]  /*3b9b0*/  LDL R93, [R1+0xe48] ;  /* 0x000e4800015d7983 */ /* 0x001f680000100800 */
[----:B----4-:R0:W-:Y:S04]  /*3b9c0*/  STL [R1+0xa0], R20 ;  /* 0x0000a01401007387 */ /* 0x0101e80000100800 */
[----:B0-----:R-:W4:Y:S04]  /*3b9d0*/  LDL.LU R20, [R1+0x182c] ;  /* 0x00182c0001147983 */ /* 0x001f280000300800 */
[----:B------:R-:W3:Y:S04]  /*3b9e0*/  LDL R14, [R1+0xe0c] ;  /* 0x000e0c00010e7983 */ /* 0x000ee80000100800 */
[----:B------:R-:W3:Y:S01]  /*3b9f0*/  LDL R15, [R1+0xe10] ;  /* 0x000e1000010f7983 */ /* 0x000ee20000100800 */
[----:B--2---:R-:W-:-:S02]  /*3ba00*/  PRMT R74, RZ, 0x7610, R74 ;  /* 0x00007610ff4a7816 */ /* 0x004fc4000000004a */
[----:B---3--:R-:W-:-:S04]  /*3ba10*/  @P2 LOP3.LUT R15, R15, R14, RZ, 0x3c, !PT ;  /* 0x0000000e0f0f2212 */ /* 0x008fc800078e3cff */
[----:B------:R-:W-:-:S04]  /*3ba20*/  @P2 LOP3.LUT R14, R15, R14, RZ, 0x3c, !PT ;  /* 0x0000000e0f0e2212 */ /* 0x000fc800078e3cff */
[----:B------:R-:W-:-:S05]  /*3ba30*/  @P2 LOP3.LUT R15, R15, R14, RZ, 0x3c, !PT ;  /* 0x0000000e0f0f2212 */ /* 0x000fca00078e3cff */
[----:B------:R-:W2:Y:S01]  /*3ba40*/  @P2 LDG.E.U8 R74, desc[UR20][R14.64] ;  /* 0x000000140e4a2981 */ /* 0x000ea2000c1e1100 */
[----:B----4-:R-:W-:-:S03]  /*3ba50*/  PRMT R20, RZ, 0x7610, R20 ;  /* 0x00007610ff147816 */ /* 0x010fc60000000014 */
[----:B--2---:R0:W-:Y:S04]  /*3ba60*/  STL [R1+0xe8], R74 ;  /* 0x0000e84a01007387 */ /* 0x0041e80000100800 */
[----:B0-----:R-:W2:Y:S04]  /*3ba70*/  LDL.LU R74, [R1+0x1828] ;  /* 0x00182800014a7983 */ /* 0x001ea80000300800 */
[----:B------:R-:W3:Y:S01]  /*3ba80*/  LDL R15, [R1+0xe14] ;  /* 0x000e1400010f7983 */ /* 0x000ee20000100800 */
[----:B------:R-:W-:-:S03]  /*3ba90*/  @P2 IMAD.MOV.U32 R14, RZ, RZ, R19 ;  /* 0x000000ffff0e2224 */ /* 0x000fc600078e0013 */
[----:B------:R-:W4:Y:S04]  /*3baa0*/  LDL R19, [R1+0xe58] ;  /* 0x000e580001137983 */ /* 0x000f280000100800 */
[----:B---3--:R-:W3:Y:S04]  /*3bab0*/  @P2 LDG.E.U8 R20, desc[UR20][R14.64] ;  /* 0x000000140e142981 */ /* 0x008ee8000c1e1100 */
[----:B---3--:R0:W-:Y:S04]  /*3bac0*/  STL [R1+0x11c], R20 ;  /* 0x00011c1401007387 */ /* 0x0081e80000100800 */
[----:B0-----:R-:W3:Y:S04]  /*3bad0*/  LDL.LU R20, [R1+0x1824] ;  /* 0x0018240001147983 */ /* 0x001ee80000300800 */
[----:B------:R-:W2:Y:S04]  /*3bae0*/  LDL R14, [R1+0xe1c] ;  /* 0x000e1c00010e7983 */ /* 0x000ea80000100800 */
[----:B------:R-:W2:Y:S01]  /*3baf0*/  LDL R15, [R1+0xe20] ;  /* 0x000e2000010f7983 */ /* 0x000ea20000100800 */
[----:B------:R-:W-:-:S02]  /*3bb00*/  PRMT R89, RZ, 0x7610, R89 ;  /* 0x00007610ff597816 */ /* 0x000fc40000000059 */
[----:B--2---:R-:W-:-:S04]  /*3bb10*/  @P2 LOP3.LUT R15, R15, R14, RZ, 0x3c, !PT ;  /* 0x0000000e0f0f2212 */ /* 0x004fc800078e3cff */
[----:B------:R-:W-:-:S04]  /*3bb20*/  @P2 LOP3.LUT R14, R15, R14, RZ, 0x3c, !PT ;  /* 0x0000000e0f0e2212 */ /* 0x000fc800078e3cff */
[----:B------:R-:W-:-:S05]  /*3bb30*/  @P2 LOP3.LUT R15, R15, R14, RZ, 0x3c, !PT ;  /* 0x0000000e0f0f2212 */ /* 0x000fca00078e3cff */
[----:B------:R0:W2:Y:S04]  /*3bb40*/  @P2 LDG.E.U8 R89, desc[UR20][R14.64] ;  /* 0x000000140e592981 */ /* 0x0000a8000c1e1100 */
[----:B------:R-:W0:Y:S04]  /*3bb50*/  LDL R14, [R1+0xe24] ;  /* 0x000e2400010e7983 */ /* 0x000e280000100800 */
[----:B------:R-:W0:Y:S01]  /*3bb60*/  LDL R15, [R1+0xe28] ;  /* 0x000e2800010f7983 */ /* 0x000e220000100800 */
[----:B------:R-:W-:Y:S02]  /*3bb70*/  PRMT R88, RZ, 0x7610, R88 ;  /* 0x00007610ff587816 */ /* 0x000fe40000000058 */
[----:B0-----:R-:W-:-:S04]  /*3bb80*/  @P2 LOP3.LUT R15, R15, R14, RZ, 0x3c, !PT ;  /* 0x0000000e0f0f2212 */ /* 0x001fc800078e3cff */
[----:B------:R-:W-:-:S04]  /*3bb90*/  @P2 LOP3.LUT R14, R15, R14, RZ, 0x3c, !PT ;  /* 0x0000000e0f0e2212 */ /* 0x000fc800078e3cff */
[----:B------:R-:W-:Y:S01]  /*3bba0*/  @P2 LOP3.LUT R15, R15, R14, RZ, 0x3c, !PT ;  /* 0x0000000e0f0f2212 */ /* 0x000fe200078e3cff */
[----:B--2---:R-:W-:Y:S04]  /*3bbb0*/  STL [R1+0x17b0], R89 ;  /* 0x0017b05901007387 */ /* 0x004fe80000100800 */
[----:B------:R0:W2:Y:S04]  /*3bbc0*/  @P2 LDG.E.U8 R88, desc[UR20][R14.64] ;  /* 0x000000140e582981 */ /* 0x0000a8000c1e1100 */
[----:B------:R-:W0:Y:S04]  /*3bbd0*/  LDL R14, [R1+0xe2c] ;  /* 0x000e2c00010e7983 */ /* 0x000e280000100800 */
[----:B------:R-:W0:Y:S01]  /*3bbe0*/  LDL R15, [R1+0xe30] ;  /* 0x000e3000010f7983 */ /* 0x000e220000100800 */
[----:B------:R-:W-:-:S02]  /*3bbf0*/  PRMT R90, RZ, 0x7610, R90 ;  /* 0x00007610ff5a7816 */ /* 0x000fc4000000005a */
        /* <DEDUP_REMOVED lines=10> */
[----:B------:R-:W-:-:S05]  /*3bca0*/  @P2 LOP3.LUT R15, R15, R14, RZ, 0x3c, !PT ;  /* 0x0000000e0f0f2212 */ /* 0x000fca00078e3cff */
[----:B------:R-:W3:Y:S04]  /*3bcb0*/  @P2 LDG.E.U8 R74, desc[UR20][R14.64] ;  /* 0x000000140e4a2981 */ /* 0x000ee8000c1e1100 */
[----:B--2---:R0:W-:Y:S04]  /*3bcc0*/  STL [R1+0x50], R90 ;  /* 0x0000505a01007387 */ /* 0x0041e80000100800 */
[----:B0-----:R-:W2:Y:S04]  /*3bcd0*/  LDL R90, [R1+0xe78] ;  /* 0x000e7800015a7983 */ /* 0x001ea80000100800 */
[----:B---3--:R0:W-:Y:S04]  /*3bce0*/  STL [R1+0x9c], R74 ;  /* 0x00009c4a01007387 */ /* 0x0081e80000100800 */
[----:B0-----:R-:W3:Y:S04]  /*3bcf0*/  LDL.LU R74, [R1+0x1820] ;  /* 0x00182000014a7983 */ /* 0x001ee80000300800 */
[----:B------:R-:W2:Y:S01]  /*3bd00*/  LDL R15, [R1+0xe3c] ;  /* 0x000e3c00010f7983 */ /* 0x000ea20000100800 */
[----:B------:R-:W-:Y:S01]  /*3bd10*/  PRMT R20, RZ, 0x7610, R20 ;  /* 0x00007610ff147816 */ /* 0x000fe20000000014 */
[----:B------:R-:W-:-:S02]  /*3bd20*/  @P2 IMAD.MOV.U32 R14, RZ, RZ, R91 ;  /* 0x000000ffff0e2224 */ /* 0x000fc400078e005b */
[----:B------:R-:W3:Y:S04]  /*3bd30*/  LDL R91, [R1+0xe80] ;  /* 0x000e8000015b7983 */ /* 0x000ee80000100800 */
[----:B--2---:R-:W2:Y:S01]  /*3bd40*/  @P2 LDG.E.U8 R20, desc[UR20][R14.64] ;  /* 0x000000140e142981 */ /* 0x004ea2000c1e1100 */
[----:B------:R-:W-:-:S03]  /*3bd50*/  PRMT R87, RZ, 0x7610, R87 ;  /* 0x00007610ff577816 */ /* 0x000fc60000000057 */
[----:B--2---:R0:W-:Y:S04]  /*3bd60*/  STL [R1+0x118], R20 ;  /* 0x0001181401007387 */ /* 0x0041e80000100800 */
[----:B0-----:R-:W2:Y:S04]  /*3bd70*/  LDL.LU R20, [R1+0x181c] ;  /* 0x00181c0001147983 */ /* 0x001ea80000300800 */
[----:B------:R-:W2:Y:S01]  /*3bd80*/  LDL R15, [R1+0xe44] ;  /* 0x000e4400010f7983 */ /* 0x000ea20000100800 */
[----:B-----5:R-:W-:Y:S01]  /*3bd90*/  @P2 IMAD.MOV.U32 R14, RZ, RZ, R93 ;  /* 0x000000ffff0e2224 */ /* 0x020fe200078e005d */
[----:B------:R-:W-:-:S02]  /*3bda0*/  PRMT R86, RZ, 0x7610, R86 ;  /* 0x00007610ff567816 */ /* 0x000fc40000000056 */
[----:B------:R-:W5:Y:S04]  /*3bdb0*/  LDL R93, [R1+0xe88] ;  /* 0x000e8800015d7983 */ /* 0x000f680000100800 */
[----:B--2---:R0:W2:Y:S04]  /*3bdc0*/  @P2 LDG.E.U8 R87, desc[UR20][R14.64] ;  /* 0x000000140e572981 */ /* 0x0040a8000c1e1100 */
[----:B------:R-:W0:Y:S04]  /*3bdd0*/  LDL R14, [R1+0xe4c] ;  /* 0x000e4c00010e7983 */ /* 0x000e280000100800 */
[----:B------:R-:W0:Y:S02]  /*3bde0*/  LDL R15, [R1+0xe50] ;  /* 0x000e5000010f7983 */ /* 0x000e240000100800 */
[----:B0-----:R-:W-:-:S04]  /*3bdf0*/  @P2 LOP3.LUT R15, R15, R14, RZ, 0x3c, !PT ;  /* 0x0000000e0f0f2212 */ /* 0x001fc800078e3cff */
[----:B------:R-:W-:-:S04]  /*3be00*/  @P2 LOP3.LUT R14, R15, R14, RZ, 0x3c, !PT ;  /* 0x0000000e0f0e2212 */ /* 0x000fc800078e3cff */
[----:B------:R-:W-:Y:S01]  /*3be10*/  @P2 LOP3.LUT R15, R15, R14, RZ, 0x3c, !PT ;  /* 0x0000000e0f0f2212 */ /* 0x000fe200078e3cff */
[----:B--2---:R-:W-:Y:S04]  /*3be20*/  STL [R1+0x17b8], R87 ;  /* 0x0017b85701007387 */ /* 0x004fe80000100800 */
[----:B------:R4:W2:Y:S04]  /*3be30*/  @P2 LDG.E.U8 R86, desc[UR20][R14.64] ;  /* 0x000000140e562981 */ /* 0x0008a8000c1e1100 */
[----:B------:R-:W2:Y:S01]  /*3be40*/  LDL R15, [R1+0xe54] ;  /* 0x000e5400010f7983 */ /* 0x000ea20000100800 */
[----:B------:R-:W-:Y:S01]  /*3be50*/  PRMT R20, RZ, 0x7610, R20 ;  /* 0x00007610ff147816 */ /* 0x000fe20000000014 */
[----:B----4-:R-:W-:-:S05]  /*3be60*/  @P2 IMAD.MOV.U32 R14, RZ, RZ, R19 ;  /* 0x000000ffff0e2224 */ /* 0x010fca00078e0013 */
[----:B--2---:R-:W2:Y:S04]  /*3be70*/  @P2 LDG.E.U8 R20, desc[UR20][R14.64] ;  /* 0x000000140e142981 */ /* 0x004ea8000c1e1100 */
[----:B------:R-:W-:Y:S04]  /*3be80*/  STL [R1+0x17bc], R86 ;  /* 0x0017bc5601007387 */ /* 0x000fe80000100800 */
[----:B------:R-:W4:Y:S04]  /*3be90*/  LDL R19, [R1+0xe98] ;  /* 0x000e980001137983 */ /* 0x000f280000100800 */
[----:B--2---:R0:W-:Y:S04]  /*3bea0*/  STL [R1+0x4c], R20 ;  /* 0x00004c1401007387 */ /* 0x0041e80000100800 */
[----:B0-----:R-:W2:Y:S04]  /*3beb0*/  LDL.LU R20, [R1+0x1818] ;  /* 0x0018180001147983 */ /* 0x001ea80000300800 */
        /* <DEDUP_REMOVED lines=9> */
[----:B---3--:R-:W-:Y:S02]  /*3bf50*/  PRMT R74, RZ, 0x7610, R74 ;  /* 0x00007610ff4a7816 */ /* 0x008fe4000000004a */
        /* <DEDUP_REMOVED lines=14> */
[----:B------:R-:W2:Y:S01]  /*3c040*/  @P2 LDG.E.U8 R20, desc[UR20][R14.64] ;  /* 0x000000140e142981 */ /* 0x000ea2000c1e1100 */
[----:B------:R-:W-:-:S03]  /*3c050*/  PRMT R85, RZ, 0x7610, R85 ;  /* 0x00007610ff557816 */ /* 0x000fc60000000055 */
[----:B--2---:R0:W-:Y:S04]  /*3c060*/  STL [R1+0x114], R20 ;  /* 0x0001141401007387 */ /* 0x0041e80000100800 */
[----:B0-----:R-:W2:Y:S04]  /*3c070*/  LDL.LU R20, [R1+0x1810] ;  /* 0x0018100001147983 */ /* 0x001ea80000300800 */
[----:B------:R-:W2:Y:S01]  /*3c080*/  LDL R15, [R1+0xe74] ;  /* 0x000e7400010f7983 */ /* 0x000ea20000100800 */
[----:B------:R-:W-:Y:S01]  /*3c090*/  @P2 IMAD.MOV.U32 R14, RZ, RZ, R90 ;  /* 0x000000ffff0e2224 */ /* 0x000fe200078e005a */
[----:B------:R-:W-:-:S02]  /*3c0a0*/  PRMT R84, RZ, 0x7610, R84 ;  /* 0x00007610ff547816 */ /* 0x000fc40000000054 */
[----:B------:R-:W3:Y:S04]  /*3c0b0*/  LDL R90, [R1+0xeb0] ;  /* 0x000eb000015a7983 */ /* 0x000ee80000100800 */
[----:B--2---:R0:W2:Y:S04]  /*3c0c0*/  @P2 LDG.E.U8 R85, desc[UR20][R14.64] ;  /* 0x000000140e552981 */ /* 0x0040a8000c1e1100 */
[----:B------:R-:W3:Y:S01]  /*3c0d0*/  LDL R15, [R1+0xe7c] ;  /* 0x000e7c00010f7983 */ /* 0x000ee20000100800 */
[----:B0-----:R-:W-:-:S03]  /*3c0e0*/  @P2 IMAD.MOV.U32 R14, RZ, RZ, R91 ;  /* 0x000000ffff0e2224 */ /* 0x001fc600078e005b */
[----:B--2---:R-:W-:Y:S01]  /*3c0f0*/  STL [R1+0x17c0], R85 ;  /* 0x0017c05501007387 */ /* 0x004fe20000100800 */
[----:B------:R-:W-:-:S03]  /*3c100*/  PRMT R20, RZ, 0x7610, R20 ;  /* 0x00007610ff147816 */ /* 0x000fc60000000014 */
[----:B------:R-:W2:Y:S04]  /*3c110*/  LDL R91, [R1+0xeb8] ;  /* 0x000eb800015b7983 */ /* 0x000ea80000100800 */
[----:B---3--:R5:W3:Y:S04]  /*3c120*/  @P2 LDG.E.U8 R84, desc[UR20][R14.64] ;  /* 0x000000140e542981 */ /* 0x008ae8000c1e1100 */
[----:B------:R-:W2:Y:S01]  /*3c130*/  LDL R15, [R1+0xe84] ;  /* 0x000e8400010f7983 */ /* 0x000ea20000100800 */
[----:B-----5:R-:W-:-:S05]  /*3c140*/  @P2 IMAD.MOV.U32 R14, RZ, RZ, R93 ;  /* 0x000000ffff0e2224 */ /* 0x020fca00078e005d */
[----:B--2---:R-:W2:Y:S04]  /*3c150*/  @P2 LDG.E.U8 R20, desc[UR20][R14.64] ;  /* 0x000000140e142981 */ /* 0x004ea8000c1e1100 */
[----:B---3--:R-:W-:Y:S04]  /*3c160*/  STL [R1+0x17c4], R84 ;  /* 0x0017c45401007387 */ /* 0x008fe80000100800 */
[----:B------:R-:W3:Y:S04]  /*3c170*/  LDL R93, [R1+0xec0] ;  /* 0x000ec000015d7983 */ /* 0x000ee80000100800 */
[----:B--2---:R0:W-:Y:S04]  /*3c180*/  STL [R1+0x48], R20 ;  /* 0x0000481401007387 */ /* 0x0041e80000100800 */
[----:B0-----:R-:W2:Y:S04]  /*3c190*/  LDL.LU R20, [R1+0x180c] ;  /* 0x00180c0001147983 */ /* 0x001ea80000300800 */
[----:B------:R-:W5:Y:S04]  /*3c1a0*/  LDL R14, [R1+0xe8c] ;  /* 0x000e8c00010e7983 */ /* 0x000f680000100800 */
[----:B------:R-:W5:Y:S01]  /*3c1b0*/  LDL R15, [R1+0xe90] ;  /* 0x000e9000010f7983 */ /* 0x000f620000100800 */
[----:B------:R-:W-:-:S02]  /*3c1c0*/  PRMT R86, RZ, 0x7610, R86 ;  /* 0x00007610ff567816 */ /* 0x000fc40000000056 */
[----:B-----5:R-:W-:-:S04]  /*3c1d0*/  @P2 LOP3.LUT R15, R15, R14, RZ, 0x3c, !PT ;  /* 0x0000000e0f0f2212 */ /* 0x020fc800078e3cff */
[----:B------:R-:W-:-:S04]  /*3c1e0*/  @P2 LOP3.LUT R14, R15, R14, RZ, 0x3c, !PT ;  /* 0x0000000e0f0e2212 */ /* 0x000fc800078e3cff */
[----:B------:R-:W-:-:S05]  /*3c1f0*/  @P2 LOP3.LUT R15, R15, R14, RZ, 0x3c, !PT ;  /* 0x0000000e0f0f2212 */ /* 0x000fca00078e3cff */
[----:B------:R4:W5:Y:S04]  /*3c200*/  @P2 LDG.E.U8 R86, desc[UR20][R14.64] ;  /* 0x000000140e562981 */ /* 0x000968000c1e1100 */
[----:B------:R-:W2:Y:S01]  /*3c210*/  LDL R15, [R1+0xe94] ;  /* 0x000e9400010f7983 */ /* 0x000ea20000100800 */
[----:B------:R-:W-:Y:S01]  /*3c220*/  PRMT R18, RZ, 0x7610, R18 ;  /* 0x00007610ff127816 */ /* 0x000fe20000000012 */
[----:B----4-:R-:W-:Y:S02]  /*3c230*/  @P2 IMAD.MOV.U32 R14, RZ, RZ, R19 ;  /* 0x000000ffff0e2224 */ /* 0x010fe400078e0013 */
[----:B-----5:R0:W-:Y:S04]  /*3c240*/  STL [R1+0x94], R86 ;  /* 0x0000945601007387 */ /* 0x0201e80000100800 */
[----:B--2---:R1:W2:Y:S01]  /*3c250*/  @P2 LDG.E.U8 R18, desc[UR20][R14.64] ;  /* 0x000000140e122981 */ /* 0x0042a2000c1e1100 */
[----:B------:R-:W-:-:S03]  /*3c260*/  PRMT R87, RZ, 0x7610, R87 ;  /* 0x00007610ff577816 */ /* 0x000fc60000000057 */
[----:B0-----:R-:W4:Y:S04]  /*3c270*/  LDL R86, [R1+0xec8] ;  /* 0x000ec80001567983 */ /* 0x001f280000100800 */
[----:B------:R-:W5:Y:S01]  /*3c280*/  LDL R15, [R1+0xe9c] ;  /* 0x000e9c00010f7983 */ /* 0x000f620000100800 */
[----:B-1----:R-:W-:-:S03]  /*3c290*/  @P2 IMAD.MOV.U32 R14, RZ, RZ, R88 ;  /* 0x000000ffff0e2224 */ /* 0x002fc600078e0058 */
[----:B--2---:R0:W-:Y:S01]  /*3c2a0*/  STL [R1+0xe0], R18 ;  /* 0x0000e01201007387 */ /* 0x0041e20000100800 */
[----:B------:R-:W-:-:S03]  /*3c2b0*/  PRMT R83, RZ, 0x7610, R83 ;  /* 0x00007610ff537816 */ /* 0x000fc60000000053 */
[----:B------:R-:W2:Y:S04]  /*3c2c0*/  LDL R19, [R1+0xed0] ;  /* 0x000ed00001137983 */ /* 0x000ea80000100800 */
[----:B-----5:R1:W5:Y:S04]  /*3c2d0*/  @P2 LDG.E.U8 R87, desc[UR20][R14.64] ;  /* 0x000000140e572981 */ /* 0x020368000c1e1100 */
[----:B0-----:R-:W2:Y:S04]  /*3c2e0*/  LDL R18, [R1+0xecc] ;  /* 0x000ecc0001127983 */ /* 0x001ea80000100800 */
[----:B------:R-:W1:Y:S04]  /*3c2f0*/  LDL R14, [R1+0xea4] ;  /* 0x000ea400010e7983 */ /* 0x000e680000100800 */
[----:B------:R-:W1:Y:S02]  /*3c300*/  LDL R15, [R1+0xea8] ;  /* 0x000ea800010f7983 */ /* 0x000e640000100800 */
[----:B-1----:R-:W-:-:S04]  /*3c310*/  @P2 LOP3.LUT R15, R15, R14, RZ, 0x3c, !PT ;  /* 0x0000000e0f0f2212 */ /* 0x002fc800078e3cff */
[----:B------:R-:W-:-:S04]  /*3c320*/  @P2 LOP3.LUT R14, R15, R14, RZ, 0x3c, !PT ;  /* 0x0000000e0f0e2212 */ /* 0x000fc800078e3cff */
[----:B------:R-:W-:Y:S01]  /*3c330*/  @P2 LOP3.LUT R15, R15, R14, RZ, 0x3c, !PT ;  /* 0x0000000e0f0f2212 */ /* 0x000fe200078e3cff */
[----:B-----5:R0:W-:Y:S01]  /*3c340*/  STL [R1+0x110], R87 ;  /* 0x0001105701007387 */ /* 0x0201e20000100800 */
[----:B------:R-:W-:-:S03]  /*3c350*/  PRMT R82, RZ, 0x7610, R82 ;  /* 0x00007610ff527816 */ /* 0x000fc60000000052 */
[----:B------:R-:W5:Y:S04]  /*3c360*/  LDL R88, [R1+0xed8] ;  /* 0x000ed80001587983 */ /* 0x000f680000100800 */
[----:B------:R1:W2:Y:S04]  /*3c370*/  @P2 LDG.E.U8 R83, desc[UR20][R14.64] ;  /* 0x000000140e532981 */ /* 0x0002a8000c1e1100 */
[----:B0-----:R-:W3:Y:S04]  /*3c380*/  LDL R87, [R1+0xed4] ;  /* 0x000ed40001577983 */ /* 0x001ee80000100800 */
[----:B------:R-:W3:Y:S01]  /*3c390*/  LDL R15, [R1+0xeac] ;  /* 0x000eac00010f7983 */ /* 0x000ee20000100800 */
[----:B-1----:R-:W-:-:S03]  /*3c3a0*/  @P2 IMAD.MOV.U32 R14, RZ, RZ, R90 ;  /* 0x000000ffff0e2224 */ /* 0x002fc600078e005a */
[----:B--2---:R-:W-:Y:S01]  /*3c3b0*/  STL [R1+0x17c8], R83 ;  /* 0x0017c85301007387 */ /* 0x004fe20000100800 */
[----:B------:R-:W-:-:S03]  /*3c3c0*/  PRMT R22, RZ, 0x7610, R22 ;  /* 0x00007610ff167816 */ /* 0x000fc60000000016 */
[----:B------:R-:W2:Y:S04]  /*3c3d0*/  LDL R90, [R1+0xee8] ;  /* 0x000ee800015a7983 */ /* 0x000ea80000100800 */
[----:B---3--:R0:W3:Y:S04]  /*3c3e0*/  @P2 LDG.E.U8 R82, desc[UR20][R14.64] ;  /* 0x000000140e522981 */ /* 0x0080e8000c1e1100 */
[----:B------:R-:W2:Y:S01]  /*3c3f0*/  LDL R15, [R1+0xeb4] ;  /* 0x000eb400010f7983 */ /* 0x000ea20000100800 */
[----:B0-----:R-:W-:-:S03]  /*3c400*/  @P2 IMAD.MOV.U32 R14, RZ, RZ, R91 ;  /* 0x000000ffff0e2224 */ /* 0x001fc600078e005b */
[----:B---3--:R-:W-:Y:S01]  /*3c410*/  STL [R1+0x17cc], R82 ;  /* 0x0017cc5201007387 */ /* 0x008fe20000100800 */
[----:B------:R-:W-:-:S03]  /*3c420*/  PRMT R92, RZ, 0x7610, R92 ;  /* 0x00007610ff5c7816 */ /* 0x000fc6000000005c */
[----:B------:R-:W3:Y:S04]  /*3c430*/  LDL R91, [R1+0xeec] ;  /* 0x000eec00015b7983 */ /* 0x000ee80000100800 */
[----:B--2---:R0:W2:Y:S04]  /*3c440*/  @P2 LDG.E.U8 R22, desc[UR20][R14.64] ;  /* 0x000000140e162981 */ /* 0x0040a8000c1e1100 */
[----:B------:R-:W3:Y:S01]  /*3c450*/  LDL R15, [R1+0xebc] ;  /* 0x000ebc00010f7983 */ /* 0x000ee20000100800 */
[----:B0-----:R-:W-:-:S03]  /*3c460*/  @P2 IMAD.MOV.U32 R14, RZ, RZ, R93 ;  /* 0x000000ffff0e2224 */ /* 0x001fc600078e005d */
[----:B--2---:R0:W-:Y:S04]  /*3c470*/  STL [R1+0x44], R22 ;  /* 0x0000441601007387 */ /* 0x0041e80000100800 */
[----:B---3--:R4:W2:Y:S01]  /*3c480*/  @P2 LDG.E.U8 R92, desc[UR20][R14.64] ;  /* 0x000000140e5c2981 */ /* 0x0088a2000c1e1100 */
[----:B------:R-:W-:Y:S02]  /*3c490*/  PRMT R84, RZ, 0x7610, R84 ;  /* 0x00007610ff547816 */ /* 0x000fe40000000054 */
[----:B------:R-:W-:Y:S01]  /*3c4a0*/  PRMT R20, RZ, 0x7610, R20 ;  /* 0x00007610ff147816 */ /* 0x000fe20000000014 */
[----:B0-----:R-:W3:Y:S04]  /*3c4b0*/  LDL R22, [R1+0xef0] ;  /* 0x000ef00001167983 */ /* 0x001ee80000100800 */
[----:B------:R-:W2:Y:S01]  /*3c4c0*/  LDL R15, [R1+0xec4] ;  /* 0x000ec400010f7983 */ /* 0x000ea20000100800 */
[----:B----4-:R-:W-:-:S05]  /*3c4d0*/  @P2 IMAD.MOV.U32 R14, RZ, RZ, R86 ;  /* 0x000000ffff0e2224 */ /* 0x010fca00078e0056 */
[----:B--2---:R0:W2:Y:S02]  /*3c4e0*/  @P2 LDG.E.U8 R84, desc[UR20][R14.64] ;  /* 0x000000140e542981 */ /* 0x0040a4000c1e1100 */
[----:B0-----:R-:W-:Y:S02]  /*3c4f0*/  @P2 IMAD.MOV.U32 R14, RZ, RZ, R19 ;  /* 0x000000ffff0e2224 */ /* 0x001fe400078e0013 */
[----:B------:R-:W-:-:S05]  /*3c500*/  @P2 IMAD.MOV.U32 R15, RZ, RZ, R18 ;  /* 0x000000ffff0f2224 */ /* 0x000fca00078e0012 */
[----:B------:R5:W4:Y:S01]  /*3c510*/  @P2 LDG.E.U8 R20, desc[UR20][R14.64] ;  /* 0x000000140e142981 */ /* 0x000b22000c1e1100 */
[----:B------:R-:W-:-:S03]  /*3c520*/  PRMT R81, RZ, 0x7610, R81 ;  /* 0x00007610ff517816 */ /* 0x000fc60000000051 */
[----:B------:R0:W-:Y:S04]  /*3c530*/  STL [R1+0x90], R92 ;  /* 0x0000905c01007387 */ /* 0x0001e80000100800 */
[----:B------:R-:W3:Y:S01]  /*3c540*/  LDL R93, [R1+0xef8] ;  /* 0x000ef800015d7983 */ /* 0x000ee20000100800 */
[----:B-----5:R-:W-:Y:S02]  /*3c550*/  @P2 IMAD.MOV.U32 R14, RZ, RZ, R88 ;  /* 0x000000ffff0e2224 */ /* 0x020fe400078e0058 */
[----:B------:R-:W-:Y:S01]  /*3c560*/  @P2 IMAD.MOV.U32 R15, RZ, RZ, R87 ;  /* 0x000000ffff0f2224 */ /* 0x000fe200078e0057 */
[----:B0-----:R-:W5:Y:S04]  /*3c570*/  LDL R92, [R1+0xef4] ;  /* 0x000ef400015c7983 */ /* 0x001f680000100800 */
[----:B------:R-:W3:Y:S04]  /*3c580*/  @P2 LDG.E.U8 R81, desc[UR20][R14.64] ;  /* 0x000000140e512981 */ /* 0x000ee8000c1e1100 */
[----:B--2---:R0:W-:Y:S04]  /*3c590*/  STL [R1+0xdc], R84 ;  /* 0x0000dc5401007387 */ /* 0x0041e80000100800 */
[----:B------:R-:W2:Y:S04]  /*3c5a0*/  LDL R86, [R1+0xf00] ;  /* 0x000f000001567983 */ /* 0x000ea80000100800 */
[----:B------:R-:W2:Y:S04]  /*3c5b0*/  LDL R18, [R1+0xf04] ;  /* 0x000f040001127983 */ /* 0x000ea80000100800 */
[----:B------:R-:W2:Y:S04]  /*3c5c0*/  LDL R19, [R1+0xf08] ;  /* 0x000f080001137983 */ /* 0x000ea80000100800 */
[----:B0-----:R-:W2:Y:S04]  /*3c5d0*/  LDL R84, [R1+0xefc] ;  /* 0x000efc0001547983 */ /* 0x001ea80000100800 */
[----:B----4-:R0:W-:Y:S04]  /*3c5e0*/  STL [R1+0x10c], R20 ;  /* 0x00010c1401007387 */ /* 0x0101e80000100800 */
[----:B0-----:R-:W4:Y:S04]  /*3c5f0*/  LDL.LU R20, [R1+0x1808] ;  /* 0x0018080001147983 */ /* 0x001f280000300800 */
[----:B------:R-:W2:Y:S04]  /*3c600*/  LDL R14, [R1+0xedc] ;  /* 0x000edc00010e7983 */ /* 0x000ea80000100800 */
[----:B------:R-:W2:Y:S01]  /*3c610*/  LDL R15, [R1+0xee0] ;  /* 0x000ee000010f7983 */ /* 0x000ea20000100800 */
[----:B------:R-:W-:-:S03]  /*3c620*/  PRMT R80, RZ, 0x7610, R80 ;  /* 0x00007610ff507816 */ /* 0x000fc60000000050 */
[----:B------:R-:W4:Y:S04]  /*3c630*/  LDL R87, [R1+0xf0c] ;  /* 0x000f0c0001577983 */ /* 0x000f280000100800 */
[----:B------:R-:W4:Y:S04]  /*3c640*/  LDL R88, [R1+0xf10] ;  /* 0x000f100001587983 */ /* 0x000f280000100800 */
[----:B---3--:R-:W-:Y:S01]  /*3c650*/  STL [R1+0x17d0], R81 ;  /* 0x0017d05101007387 */ /* 0x008fe20000100800 */
[----:B--2---:R-:W-:-:S04]  /*3c660*/  @P2 LOP3.LUT R15, R15, R14, RZ, 0x3c, !PT ;  /* 0x0000000e0f0f2212 */ /* 0x004fc800078e3cff */
[----:B------:R-:W-:-:S04]  /*3c670*/  @P2 LOP3.LUT R14, R15, R14, RZ, 0x3c, !PT ;  /* 0x0000000e0f0e2212 */ /* 0x000fc800078e3cff */
[----:B------:R-:W-:-:S05]  /*3c680*/  @P2 LOP3.LUT R15, R15, R14, RZ, 0x3c, !PT ;  /* 0x0000000e0f0f2212 */ /* 0x000fca00078e3cff */
[----:B------:R0:W2:Y:S04]  /*3c690*/  @P2 LDG.E.U8 R80, desc[UR20][R14.64] ;  /* 0x000000140e502981 */ /* 0x0000a8000c1e1100 */
[----:B------:R-:W3:Y:S01]  /*3c6a0*/  LDL R15, [R1+0xee4] ;  /* 0x000ee400010f7983 */ /* 0x000ee20000100800 */
[----:B----4-:R-:W-:Y:S01]  /*3c6b0*/  PRMT R20, RZ, 0x7610, R20 ;  /* 0x00007610ff147816 */ /* 0x010fe20000000014 */
[----:B0-----:R-:W-:-:S05]  /*3c6c0*/  @P2 IMAD.MOV.U32 R14, RZ, RZ, R90 ;  /* 0x000000ffff0e2224 */ /* 0x001fca00078e005a */
[----:B---3--:R-:W3:Y:S04]  /*3c6d0*/  @P2 LDG.E.U8 R20, desc[UR20][R14.64] ;  /* 0x000000140e142981 */ /* 0x008ee8000c1e1100 */
[----:B--2---:R-:W-:Y:S04]  /*3c6e0*/  STL [R1+0x17d4], R80 ;  /* 0x0017d45001007387 */ /* 0x004fe80000100800 */
[----:B------:R-:W2:Y:S01]  /*3c6f0*/  LDL R90, [R1+0xf18] ;  /* 0x000f1800015a7983 */ /* 0x000ea20000100800 */
[----:B------:R-:W-:-:S03]  /*3c700*/  PRMT R74, RZ, 0x7610, R74 ;  /* 0x00007610ff4a7816 */ /* 0x000fc6000000004a */
[----:B---3--:R0:W-:Y:S04]  /*3c710*/  STL [R1+0x40], R20 ;  /* 0x0000401401007387 */ /* 0x0081e80000100800 */
[----:B0-----:R-:W3:Y:S01]  /*3c720*/  LDL.LU R20, [R1+0x1804] ;  /* 0x0018040001147983 */ /* 0x001ee20000300800 */
[----:B------:R-:W-:Y:S02]  /*3c730*/  @P2 IMAD.MOV.U32 R14, RZ, RZ, R22 ;  /* 0x000000ffff0e2224 */ /* 0x000fe400078e0016 */
[----:B------:R-:W-:Y:S01]  /*3c740*/  @P2 IMAD.MOV.U32 R15, RZ, RZ, R91 ;  /* 0x000000ffff0f2224 */ /* 0x000fe200078e005b */
[----:B------:R-:W-:Y:S02]  /*3c750*/  PRMT R17, RZ, 0x7610, R17 ;  /* 0x00007610ff117816 */ /* 0x000fe40000000011 */
[----:B------:R-:W-:Y:S01]  /*3c760*/  PRMT R79, RZ, 0x7610, R79 ;  /* 0x00007610ff4f7816 */ /* 0x000fe2000000004f */
[----:B------:R-:W4:Y:S04]  /*3c770*/  LDL R91, [R1+0xf1c] ;  /* 0x000f1c00015b7983 */ /* 0x000f280000100800 */
[----:B------:R0:W2:Y:S04]  /*3c780*/  @P2 LDG.E.U8 R74, desc[UR20][R14.64] ;  /* 0x000000140e4a2981 */ /* 0x0000a8000c1e1100 */
[----:B------:R-:W2:Y:S01]  /*3c790*/  LDL R22, [R1+0xf20] ;  /* 0x000f200001167983 */ /* 0x000ea20000100800 */
[----:B0-----:R-:W-:-:S02]  /*3c7a0*/  @P2 IMAD.MOV.U32 R14, RZ, RZ, R93 ;  /* 0x000000ffff0e2224 */ /* 0x001fc400078e005d */
[----:B-----5:R-:W-:Y:S01]  /*3c7b0*/  @P2 IMAD.MOV.U32 R15, RZ, RZ, R92 ;  /* 0x000000ffff0f2224 */ /* 0x020fe200078e005c */
[----:B---3--:R-:W-:-:S06]  /*3c7c0*/  PRMT R20, RZ, 0x7610, R20 ;  /* 0x00007610ff147816 */ /* 0x008fcc0000000014 */
[----:B------:R0:W3:Y:S02]  /*3c7d0*/  @P2 LDG.E.U8 R20, desc[UR20][R14.64] ;  /* 0x000000140e142981 */ /* 0x0000e4000c1e1100 */
[----:B0-----:R-:W-:Y:S02]  /*3c7e0*/  @P2 IMAD.MOV.U32 R14, RZ, RZ, R86 ;  /* 0x000000ffff0e2224 */ /* 0x001fe400078e0056 */
[----:B------:R-:W-:-:S05]  /*3c7f0*/  @P2 IMAD.MOV.U32 R15, RZ, RZ, R84 ;  /* 0x000000ffff0f2224 */ /* 0x000fca00078e0054 */
[----:B------:R0:W5:Y:S02]  /*3c800*/  @P2 LDG.E.U8 R17, desc[UR20][R14.64] ;  /* 0x000000140e112981 */ /* 0x000164000c1e1100 */
[----:B0-----:R-:W-:Y:S02]  /*3c810*/  @P2 IMAD.MOV.U32 R14, RZ, RZ, R19 ;  /* 0x000000ffff0e2224 */ /* 0x001fe400078e0013 */
[----:B------:R-:W-:-:S05]  /*3c820*/  @P2 IMAD.MOV.U32 R15, RZ, RZ, R18 ;  /* 0x000000ffff0f2224 */ /* 0x000fca00078e0012 */
[----:B------:R0:W4:Y:S04]  /*3c830*/  @P2 LDG.E.U8 R79, desc[UR20][R14.64] ;  /* 0x000000140e4f2981 */ /* 0x000128000c1e1100 */
[----:B--2---:R1:W-:Y:S01]  /*3c840*/  STL [R1+0x8c], R74 ;  /* 0x00008c4a01007387 */ /* 0x0043e20000100800 */
[----:B------:R-:W-:-:S03]  /*3c850*/  PRMT R78, RZ, 0x7610, R78 ;  /* 0x00007610ff4e7816 */ /* 0x000fc6000000004e */
[----:B-1----:R-:W2:Y:S04]  /*3c860*/  LDL.LU R74, [R1+0x1800] ;  /* 0x00180000014a7983 */ /* 0x002ea80000300800 */
[----:B------:R-:W2:Y:S04]  /*3c870*/  LDL R92, [R1+0xf24] ;  /* 0x000f2400015c7983 */ /* 0x000ea80000100800 */
[----:B------:R-:W2:Y:S01]  /*3c880*/  LDL R93, [R1+0xf28] ;  /* 0x000f2800015d7983 */ /* 0x000ea20000100800 */
[----:B0-----:R-:W-:Y:S02]  /*3c890*/  @P2 IMAD.MOV.U32 R14, RZ, RZ, R88 ;  /* 0x000000ffff0e2224 */ /* 0x001fe400078e0058 */
[----:B------:R-:W-:-:S05]  /*3c8a0*/  @P2 IMAD.MOV.U32 R15, RZ, RZ, R87 ;  /* 0x000000ffff0f2224 */ /* 0x000fca00078e0057 */
[----:B------:R0:W2:Y:S04]  /*3c8b0*/  @P2 LDG.E.U8 R78, desc[UR20][R14.64] ;  /* 0x000000140e4e2981 */ /* 0x0000a8000c1e1100 */
[----:B---3--:R1:W-:Y:S04]  /*3c8c0*/  STL [R1+0xd8], R20 ;  /* 0x0000d81401007387 */ /* 0x0083e80000100800 */
[----:B-1----:R-:W3:Y:S04]  /*3c8d0*/  LDL.LU R20, [R1+0x17fc] ;  /* 0x0017fc0001147983 */ /* 0x002ee80000300800 */
[----:B------:R-:W2:Y:S04]  /*3c8e0*/  LDL R84, [R1+0xf30] ;  /* 0x000f300001547983 */ /* 0x000ea80000100800 */
[----:B------:R-:W2:Y:S04]  /*3c8f0*/  LDL R86, [R1+0xf34] ;  /* 0x000f340001567983 */ /* 0x000ea80000100800 */
[----:B-----5:R1:W-:Y:S04]  /*3c900*/  STL [R1+0x108], R17 ;  /* 0x0001081101007387 */ /* 0x0203e80000100800 */
[----:B------:R-:W5:Y:S04]  /*3c910*/  LDL R18, [R1+0xf3c] ;  /* 0x000f3c0001127983 */ /* 0x000f680000100800 */
[----:B------:R-:W2:Y:S04]  /*3c920*/  LDL R19, [R1+0xf40] ;  /* 0x000f400001137983 */ /* 0x000ea80000100800 */
[----:B-1----:R-:W2:Y:S04]  /*3c930*/  LDL R17, [R1+0xf38] ;  /* 0x000f380001117983 */ /* 0x002ea80000100800 */
[----:B----4-:R-:W-:Y:S04]  /*3c940*/  STL [R1+0x17d8], R79 ;  /* 0x0017d84f01007387 */ /* 0x010fe80000100800 */
[----:B------:R-:W4:Y:S01]  /*3c950*/  LDL R15, [R1+0xf14] ;  /* 0x000f1400010f7983 */ /* 0x000f220000100800 */
[----:B------:R-:W-:Y:S01]  /*3c960*/  PRMT R89, RZ, 0x7610, R89 ;  /* 0x00007610ff597816 */ /* 0x000fe20000000059 */
[----:B0-----:R-:W-:Y:S01]  /*3c970*/  @P2 IMAD.MOV.U32 R14, RZ, RZ, R90 ;  /* 0x000000ffff0e2224 */ /* 0x001fe200078e005a */
[----:B------:R-:W-:Y:S01]  /*3c980*/  PRMT R4, RZ, 0x7610, R4 ;  /* 0x00007610ff047816 */ /* 0x000fe20000000004 */
[----:B------:R-:W2:Y:S04]  /*3c990*/  LDL R87, [R1+0xf44] ;  /* 0x000f440001577983 */ /* 0x000ea80000100800 */
[----:B------:R-:W2:Y:S01]  /*3c9a0*/  LDL R88, [R1+0xf48] ;  /* 0x000f480001587983 */ /* 0x000ea20000100800 */
[----:B---3--:R-:W-:-:S03]  /*3c9b0*/  PRMT R20, RZ, 0x7610, R20 ;  /* 0x00007610ff147816 */ /* 0x008fc60000000014 */
[----:B----4-:R0:W3:Y:S02]  /*3c9c0*/  @P2 LDG.E.U8 R89, desc[UR20][R14.64] ;  /* 0x000000140e592981 */ /* 0x0100e4000c1e1100 */
[----:B0-----:R-:W-:Y:S02]  /*3c9d0*/  @P2 IMAD.MOV.U32 R14, RZ, RZ, R22 ;  /* 0x000000ffff0e2224 */ /* 0x001fe400078e0016 */
[----:B------:R-:W-:-:S05]  /*3c9e0*/  @P2 IMAD.MOV.U32 R15, RZ, RZ, R91 ;  /* 0x000000ffff0f2224 */ /* 0x000fca00078e005b */
[----:B------:R2:W4:Y:S02]  /*3c9f0*/  @P2 LDG.E.U8 R20, desc[UR20][R14.64] ;  /* 0x000000140e142981 */ /* 0x000524000c1e1100 */
[----:B--2---:R-:W-:Y:S02]  /*3ca00*/  @P2 IMAD.MOV.U32 R14, RZ, RZ, R93 ;  /* 0x000000ffff0e2224 */ /* 0x004fe400078e005d */
[----:B------:R-:W-:-:S05]  /*3ca10*/  @P2 IMAD.MOV.U32 R15, RZ, RZ, R92 ;  /* 0x000000ffff0f2224 */ /* 0x000fca00078e005c */
[----:B------:R-:W2:Y:S04]  /*3ca20*/  @P2 LDG.E.U8 R4, desc[UR20][R14.64] ;  /* 0x000000140e042981 */ /* 0x000ea8000c1e1100 */
[----:B------:R-:W-:Y:S04]  /*3ca30*/  STL [R1+0x17dc], R78 ;  /* 0x0017dc4e01007387 */ /* 0x000fe80000100800 */
[----:B---3--:R0:W-:Y:S04]  /*3ca40*/  STL [R1+0x3c], R89 ;  /* 0x00003c5901007387 */ /* 0x0081e80000100800 */
[----:B------:R-:W3:Y:S04]  /*3ca50*/  LDL R90, [R1+0xf50] ;  /* 0x000f5000015a7983 */ /* 0x000ee80000100800 */
[----:B------:R-:W3:Y:S04]  /*3ca60*/  LDL R91, [R1+0xf54] ;  /* 0x000f5400015b7983 */ /* 0x000ee80000100800 */
[----:B------:R-:W3:Y:S04]  /*3ca70*/  LDL R22, [R1+0xf58] ;  /* 0x000f580001167983 */ /* 0x000ee80000100800 */
[----:B0-----:R-:W3:Y:S04]  /*3ca80*/  LDL R89, [R1+0xf4c] ;  /* 0x000f4c0001597983 */ /* 0x001ee80000100800 */
[----:B----4-:R0:W-:Y:S04]  /*3ca90*/  STL [R1+0x88], R20 ;  /* 0x0000881401007387 */ /* 0x0101e80000100800 */
[----:B0-----:R-:W4:Y:S04]  /*3caa0*/  LDL.LU R20, [R1+0x17f8] ;  /* 0x0017f80001147983 */ /* 0x001f280000300800 */
[----:B------:R-:W3:Y:S04]  /*3cab0*/  LDL R92, [R1+0xf5c] ;  /* 0x000f5c00015c7983 */ /* 0x000ee80000100800 */
[----:B------:R-:W3:Y:S04]  /*3cac0*/  LDL R93, [R1+0xf60] ;  /* 0x000f6000015d7983 */ /* 0x000ee80000100800 */
[----:B--2---:R-:W-:Y:S04]  /*3cad0*/  STL [R1+0xd4], R4 ;  /* 0x0000d40401007387 */ /* 0x004fe80000100800 */
[----:B------:R-:W2:Y:S01]  /*3cae0*/  LDL R15, [R1+0xf2c] ;  /* 0x000f2c00010f7983 */ /* 0x000ea20000100800 */
[----:B------:R-:W-:Y:S01]  /*3caf0*/  PRMT R16, RZ, 0x7610, R16 ;  /* 0x00007610ff107816 */ /* 0x000fe20000000010 */
[----:B------:R-:W-:-:S05]  /*3cb00*/  @P2 IMAD.MOV.U32 R14, RZ, RZ, R84 ;  /* 0x000000ffff0e2224 */ /* 0x000fca00078e0054 */
[----:B--2---:R0:W2:Y:S01]  /*3cb10*/  @P2 LDG.E.U8 R16, desc[UR20][R14.64] ;  /* 0x000000140e102981 */ /* 0x0040a2000c1e1100 */
[----:B------:R-:W-:Y:S02]  /*3cb20*/  PRMT R77, RZ, 0x7610, R77 ;  /* 0x00007610ff4d7816 */ /* 0x000fe4000000004d */
[----:B------:R-:W-:Y:S01]  /*3cb30*/  PRMT R75, RZ, 0x7610, R75 ;  /* 0x00007610ff4b7816 */ /* 0x000fe2000000004b */
[----:B0-----:R-:W-:Y:S02]  /*3cb40*/  @P2 IMAD.MOV.U32 R14, RZ, RZ, R17 ;  /* 0x000000ffff0e2224 */ /* 0x001fe400078e0011 */
[----:B------:R-:W-:-:S05]  /*3cb50*/  @P2 IMAD.MOV.U32 R15, RZ, RZ, R86 ;  /* 0x000000ffff0f2224 */ /* 0x000fca00078e0056 */
[----:B------:R0:W3:Y:S01]  /*3cb60*/  @P2 LDG.E.U8 R77, desc[UR20][R14.64] ;  /* 0x000000140e4d2981 */ /* 0x0000e2000c1e1100 */
[----:B------:R-:W-:Y:S01]  /*3cb70*/  PRMT R21, RZ, 0x7610, R21 ;  /* 0x00007610ff157816 */ /* 0x000fe20000000015 */
[----:B0-----:R-:W-:Y:S02]  /*3cb80*/  @P2 IMAD.MOV.U32 R14, RZ, RZ, R19 ;  /* 0x000000ffff0e2224 */ /* 0x001fe400078e0013 */
[----:B-----5:R-:W-:-:S05]  /*3cb90*/  @P2 IMAD.MOV.U32 R15, RZ, RZ, R18 ;  /* 0x000000ffff0f2224 */ /* 0x020fca00078e0012 */
[----:B------:R0:W5:Y:S04]  /*3cba0*/  @P2 LDG.E.U8 R75, desc[UR20][R14.64] ;  /* 0x000000140e4b2981 */ /* 0x000168000c1e1100 */
[----:B--2---:R1:W-:Y:S04]  /*3cbb0*/  STL [R1+0x104], R16 ;  /* 0x0001041001007387 */ /* 0x0043e80000100800 */
[----:B-1----:R-:W2:Y:S01]  /*3cbc0*/  LDL R16, [R1+0xf64] ;  /* 0x000f640001107983 */ /* 0x002ea20000100800 */
[----:B0-----:R-:W-:Y:S02]  /*3cbd0*/  @P2 IMAD.MOV.U32 R14, RZ, RZ, R88 ;  /* 0x000000ffff0e2224 */ /* 0x001fe400078e0058 */
[----:B------:R-:W-:Y:S01]  /*3cbe0*/  @P2 IMAD.MOV.U32 R15, RZ, RZ, R87 ;  /* 0x000000ffff0f2224 */ /* 0x000fe200078e0057 */
[----:B------:R-:W-:-:S02]  /*3cbf0*/  PRMT R82, RZ, 0x7610, R82 ;  /* 0x00007610ff527816 */ /* 0x000fc40000000052 */
[----:B------:R-:W-:Y:S02]  /*3cc00*/  PRMT R80, RZ, 0x7610, R80 ;  /* 0x00007610ff507816 */ /* 0x000fe40000000050 */
[----:B------:R-:W-:Y:S02]  /*3cc10*/  PRMT R78, RZ, 0x7610, R78 ;  /* 0x00007610ff4e7816 */ /* 0x000fe4000000004e */
[----:B------:R-:W-:Y:S01]  /*3cc20*/  PRMT R73, RZ, 0x7610, R73 ;  /* 0x00007610ff497816 */ /* 0x000fe20000000049 */
[----:B------:R3:W4:Y:S04]  /*3cc30*/  @P2 LDG.E.U8 R21, desc[UR20][R14.64] ;  /* 0x000000140e152981 */ /* 0x000728000c1e1100 */
[----:B------:R-:W4:Y:S01]  /*3cc40*/  LDL.LU R17, [R1+0x1104] ;  /* 0x0011040001117983 */ /* 0x000f220000300800 */
[----:B---3--:R-:W-:-:S02]  /*3cc50*/  @P2 IMAD.MOV.U32 R14, RZ, RZ, R90 ;  /* 0x000000ffff0e2224 */ /* 0x008fc400078e005a */
[----:B------:R-:W-:-:S05]  /*3cc60*/  @P2 IMAD.MOV.U32 R15, RZ, RZ, R89 ;  /* 0x000000ffff0f2224 */ /* 0x000fca00078e0059 */
[----:B------:R0:W3:Y:S02]  /*3cc70*/  @P2 LDG.E.U8 R82, desc[UR20][R14.64] ;  /* 0x000000140e522981 */ /* 0x0000e4000c1e1100 */
[----:B0-----:R-:W-:Y:S02]  /*3cc80*/  @P2 IMAD.MOV.U32 R14, RZ, RZ, R22 ;  /* 0x000000ffff0e2224 */ /* 0x001fe400078e0016 */
[----:B------:R-:W-:-:S05]  /*3cc90*/  @P2 IMAD.MOV.U32 R15, RZ, RZ, R91 ;  /* 0x000000ffff0f2224 */ /* 0x000fca00078e005b */
[----:B------:R0:W3:Y:S02]  /*3cca0*/  @P2 LDG.E.U8 R80, desc[UR20][R14.64] ;  /* 0x000000140e502981 */ /* 0x0000e4000c1e1100 */
[----:B0-----:R-:W-:Y:S02]  /*3ccb0*/  @P2 IMAD.MOV.U32 R14, RZ, RZ, R93 ;  /* 0x000000ffff0e2224 */ /* 0x001fe400078e005d */
[----:B------:R-:W-:-:S05]  /*3ccc0*/  @P2 IMAD.MOV.U32 R15, RZ, RZ, R92 ;  /* 0x000000ffff0f2224 */ /* 0x000fca00078e005c */
[----:B------:R0:W3:Y:S02]  /*3ccd0*/  @P2 LDG.E.U8 R78, desc[UR20][R14.64] ;  /* 0x000000140e4e2981 */ /* 0x0000e4000c1e1100 */
[----:B0-----:R-:W-:Y:S02]  /*3cce0*/  @P2 IMAD.MOV.U32 R14, RZ, RZ, R74 ;  /* 0x000000ffff0e2224 */ /* 0x001fe400078e004a */
[----:B--2---:R-:W-:-:S05]  /*3ccf0*/  @P2 IMAD.MOV.U32 R15, RZ, RZ, R16 ;  /* 0x000000ffff0f2224 */ /* 0x004fca00078e0010 */
[----:B------:R0:W2:Y:S04]  /*3cd00*/  @P2 LDG.E.U8 R73, desc[UR20][R14.64] ;  /* 0x000000140e492981 */ /* 0x0000a8000c1e1100 */
[----:B------:R-:W-:Y:S04]  /*3cd10*/  STL [R1+0x17e0], R77 ;  /* 0x0017e04d01007387 */ /* 0x000fe80000100800 */
[----:B------:R-:W3:Y:S04]  /*3cd20*/  LDL.LU R18, [R1+0x10fc] ;  /* 0x0010fc0001127983 */ /* 0x000ee80000300800 */
[----:B------:R-:W3:Y:S04]  /*3cd30*/  LDL.LU R19, [R1+0x10f8] ;  /* 0x0010f80001137983 */ /* 0x000ee80000300800 */
[----:B-----5:R-:W-:Y:S04]  /*3cd40*/  STL [R1+0x17e4], R75 ;  /* 0x0017e44b01007387 */ /* 0x020fe80000100800 */
[----:B----4-:R1:W-:Y:S01]  /*3cd50*/  STL [R1+0x38], R21 ;  /* 0x0000381501007387 */ /* 0x0103e20000100800 */
[----:B------:R-:W-:Y:S01]  /*3cd60*/  PRMT R72, RZ, 0x7610, R72 ;  /* 0x00007610ff487816 */ /* 0x000fe20000000048 */
[----:B0-----:R-:W-:-:S02]  /*3cd70*/  @P2 IMAD.MOV.U32 R14, RZ, RZ, R0 ;  /* 0x000000ffff0e2224 */ /* 0x001fc400078e0000 */
[----:B------:R-:W-:Y:S01]  /*3cd80*/  @P2 IMAD.MOV.U32 R15, RZ, RZ, R76 ;  /* 0x000000ffff0f2224 */ /* 0x000fe200078e004c */
[----:B-1----:R-:W4:Y:S04]  /*3cd90*/  LDL.LU R21, [R1+0x10f0] ;  /* 0x0010f00001157983 */ /* 0x002f280000300800 */
[----:B------:R-:W5:Y:S04]  /*3cda0*/  LDL.LU R22, [R1+0x10d4] ;  /* 0x0010d40001167983 */ /* 0x000f680000300800 */
[----:B------:R-:W5:Y:S04]  /*3cdb0*/  LDL.LU R93, [R1+0x10d0] ;  /* 0x0010d000015d7983 */ /* 0x000f680000300800 */
[----:B------:R-:W5:Y:S04]  /*3cdc0*/  LDL.LU R74, [R1+0x17f4] ;  /* 0x0017f400014a7983 */ /* 0x000f680000300800 */
[----:B------:R3:W5:Y:S04]  /*3cdd0*/  @P2 LDG.E.U8 R72, desc[UR20][R14.64] ;  /* 0x000000140e482981 */ /* 0x000768000c1e1100 */
[----:B--2---:R-:W-:Y:S04]  /*3cde0*/  STL [R1+0x17e8], R73 ;  /* 0x0017e84901007387 */ /* 0x004fe80000100800 */
[----:B------:R-:W2:Y:S04]  /*3cdf0*/  LDL.LU R76, [R1+0x17f0] ;  /* 0x0017f000014c7983 */ /* 0x000ea80000300800 */
[----:B------:R-:W2:Y:S04]  /*3ce00*/  LDL.LU R0, [R1+0x17ec] ;  /* 0x0017ec0001007983 */ /* 0x000ea80000300800 */
[----:B------:R-:W2:Y:S01]  /*3ce10*/  LDL.LU R14, [R1+0x174] ;  /* 0x00017400010e7983 */ /* 0x000ea20000300800 */
[----:B------:R-:W-:-:S02]  /*3ce20*/  SEL R16, R20, R17, !P3 ;  /* 0x0000001114107207 */ /* 0x000fc40005800000 */
[----:B---3--:R-:W-:-:S03]  /*3ce30*/  SEL R15, R20, R18, !P3 ;  /* 0x00000012140f7207 */ /* 0x008fc60005800000 */
[----:B------:R-:W-:Y:S01]  /*3ce40*/  IMAD R17, R16, UR4, RZ ;  /* 0x0000000410117c24 */ /* 0x000fe2000f8e02ff */
[----:B------:R-:W0:Y:S01]  /*3ce50*/  LDCU UR4, c[0x0][0x3b0] ;  /* 0x00007600ff0477ac */ /* 0x000e220008000800 */
[C---:B------:R-:W-:Y:S01]  /*3ce60*/  SEL R16, R20.reuse, R19, !P3 ;  /* 0x0000001314107207 */ /* 0x040fe20005800000 */
[----:B------:R1:W-:Y:S01]  /*3ce70*/  STL [R1+0x100], R78 ;  /* 0x0001004e01007387 */ /* 0x0003e20000100800 */
[----:B------:R-:W-:Y:S01]  /*3ce80*/  IMAD R19, R15, UR5, RZ ;  /* 0x000000050f137c24 */ /* 0x000fe2000f8e02ff */
[----:B------:R-:W-:Y:S02]  /*3ce90*/  PRMT R71, RZ, 0x7610, R71 ;  /* 0x00007610ff477816 */ /* 0x000fe40000000047 */
[----:B----4-:R-:W-:Y:S01]  /*3cea0*/  SEL R15, R20, R21, !P3 ;  /* 0x00000015140f7207 */ /* 0x010fe20005800000 */
[----:B------:R-:W-:Y:S01]  /*3ceb0*/  IMAD R21, R16, UR7, RZ ;  /* 0x0000000710157c24 */ /* 0x000fe2000f8e02ff */
[----:B-----5:R-:W-:Y:S01]  /*3cec0*/  SEL R18, R20, R22, !P3 ;  /* 0x0000001614127207 */ /* 0x020fe20005800000 */
[----:B------:R-:W-:Y:S01]  /*3ced0*/  STL [R1+0x84], R82 ;  /* 0x0000845201007387 */ /* 0x000fe20000100800 */
[----:B------:R-:W-:Y:S01]  /*3cee0*/  PRMT R83, RZ, 0x7610, R83 ;  /* 0x00007610ff537816 */ /* 0x000fe20000000053 */
[----:B------:R-:W-:Y:S01]  /*3cef0*/  IMAD R22, R15, UR16, RZ ;  /* 0x000000100f167c24 */ /* 0x000fe2000f8e02ff */
[----:B------:R-:W3:Y:S01]  /*3cf00*/  LDCU UR5, c[0x0][0x3b0] ;  /* 0x00007600ff0577ac */ /* 0x000ee20008000800 */
[----:B------:R-:W-:Y:S01]  /*3cf10*/  PRMT R63, RZ, 0x7610, R63 ;  /* 0x00007610ff3f7816 */ /* 0x000fe2000000003f */
[----:B------:R-:W4:Y:S01]  /*3cf20*/  LDCU UR7, c[0x0][0x3b0] ;  /* 0x00007600ff0777ac */ /* 0x000f220008000800 */
[----:B0-----:R-:W-:-:S02]  /*3cf30*/  IMAD R18, R18, UR4, RZ ;  /* 0x0000000412127c24 */ /* 0x001fc4000f8e02ff */
[----:B--2---:R-:W-:Y:S01]  /*3cf40*/  @!P4 IMAD.MOV R14, RZ, RZ, -R14 ;  /* 0x000000ffff0ec224 */ /* 0x004fe200078e0a0e */
[C---:B-1----:R-:W-:Y:S02]  /*3cf50*/  IADD3 R78, P4, PT, R17.reuse, R7, RZ ;  /* 0x00000007114e7210 */ /* 0x042fe40007f9e0ff */
[----:B------:R-:W-:Y:S01]  /*3cf60*/  SEL R15, R20, R93, !P3 ;  /* 0x0000005d140f7207 */ /* 0x000fe20005800000 */
[----:B------:R-:W0:Y:S01]  /*3cf70*/  LDCU UR4, c[0x0][0x3b0] ;  /* 0x00007600ff0477ac */ /* 0x000e220008000800 */
[----:B------:R-:W-:Y:S02]  /*3cf80*/  PRMT R62, RZ, 0x7610, R62 ;  /* 0x00007610ff3e7816 */ /* 0x000fe4000000003e */
[----:B------:R-:W-:Y:S02]  /*3cf90*/  LEA.HI.X.SX32 R17, R17, R6, 0x1, P4 ;  /* 0x0000000611117211 */ /* 0x000fe400020f0eff */
[----:B------:R-:W-:Y:S01]  /*3cfa0*/  IADD3 R87, P4, PT, R19, R7, RZ ;  /* 0x0000000713577210 */ /* 0x000fe20007f9e0ff */
[----:B------:R-:W-:Y:S01]  /*3cfb0*/  @P2 IMAD.MOV.U32 R16, RZ, RZ, R78 ;  /* 0x000000ffff102224 */ /* 0x000fe200078e004e */
[----:B------:R-:W-:Y:S01]  /*3cfc0*/  STL [R1+0xf78], R78 ;  /* 0x000f784e01007387 */ /* 0x000fe20000100800 */
[----:B------:R-:W-:-:S02]  /*3cfd0*/  PRMT R70, RZ, 0x7610, R70 ;  /* 0x00007610ff467816 */ /* 0x000fc40000000046 */
[----:B------:R-:W-:Y:S02]  /*3cfe0*/  LEA.HI.X.SX32 R91, R19, R6, 0x1, P4 ;  /* 0x00000006135b7211 */ /* 0x000fe400020f0eff */
[----:B------:R-:W-:Y:S01]  /*3cff0*/  IADD3 R84, P4, PT, R21, R7, RZ ;  /* 0x0000000715547210 */ /* 0x000fe20007f9e0ff */
[----:B------:R1:W-:Y:S04]  /*3d000*/  STL [R1+0xd0], R80 ;  /* 0x0000d05001007387 */ /* 0x0003e80000100800 */
[----:B------:R2:W-:Y:S04]  /*3d010*/  STL [R1+0xf74], R17 ;  /* 0x000f741101007387 */ /* 0x0005e80000100800 */
[----:B------:R5:W4:Y:S01]  /*3d020*/  @P2 LDG.E.U8 R71, desc[UR20][R16.64] ;  /* 0x0000001410472981 */ /* 0x000b22000c1e1100 */
[----:B------:R-:W-:-:S02]  /*3d030*/  PRMT R19, RZ, 0x7610, R19 ;  /* 0x00007610ff137816 */ /* 0x000fc40000000013 */
[-C--:B------:R-:W-:Y:S02]  /*3d040*/  LEA.HI.X.SX32 R86, R21, R6.reuse, 0x1, P4 ;  /* 0x0000000615567211 */ /* 0x080fe400020f0eff */
[----:B------:R-:W-:Y:S02]  /*3d050*/  PRMT R85, RZ, 0x7610, R85 ;  /* 0x00007610ff557816 */ /* 0x000fe40000000055 */
[----:B------:R-:W-:Y:S01]  /*3d060*/  PRMT R5, RZ, 0x7610, R5 ;  /* 0x00007610ff057816 */ /* 0x000fe20000000005 */
[----:B------:R-:W0:Y:S01]  /*3d070*/  LDCU UR16, c[0x0][0x3b0] ;  /* 0x00007600ff1077ac */ /* 0x000e220008000800 */
[C---:B-1----:R-:W-:Y:S01]  /*3d080*/  IADD3 R80, P4, PT, R22.reuse, R7, RZ ;  /* 0x0000000716507210 */ /* 0x042fe20007f9e0ff */
[----:B-----5:R-:W-:Y:S02]  /*3d090*/  @P2 IMAD.MOV.U32 R16, RZ, RZ, R87 ;  /* 0x000000ffff102224 */ /* 0x020fe400078e0057 */
[----:B--2---:R-:W-:Y:S01]  /*3d0a0*/  @P2 IMAD.MOV.U32 R17, RZ, RZ, R91 ;  /* 0x000000ffff112224 */ /* 0x004fe200078e005b */
[----:B------:R-:W-:-:S02]  /*3d0b0*/  LEA.HI.X.SX32 R82, R22, R6, 0x1, P4 ;  /* 0x0000000616527211 */ /* 0x000fc400020f0eff */
[C---:B------:R-:W-:Y:S02]  /*3d0c0*/  IADD3 R78, P4, PT, R18.reuse, R7, RZ ;  /* 0x00000007124e7210 */ /* 0x040fe40007f9e0ff */
[----:B------:R1:W2:Y:S02]  /*3d0d0*/  @P2 LDG.E.U8 R19, desc[UR20][R16.64] ;  /* 0x0000001410132981 */ /* 0x0002a4000c1e1100 */
[----:B------:R-:W-:Y:S02]  /*3d0e0*/  LEA.HI.X.SX32 R21, R18, R6, 0x1, P4 ;  /* 0x0000000612157211 */ /* 0x000fe400020f0eff */
[----:B------:R-:W-:Y:S01]  /*3d0f0*/  PRMT R18, RZ, 0x7610, R18 ;  /* 0x00007610ff127816 */ /* 0x000fe20000000012 */
[----:B-1----:R-:W-:Y:S02]  /*3d100*/  @P2 IMAD.MOV.U32 R16, RZ, RZ, R84 ;  /* 0x000000ffff102224 */ /* 0x002fe400078e0054 */
[----:B------:R-:W-:Y:S01]  /*3d110*/  @P2 IMAD.MOV.U32 R17, RZ, RZ, R86 ;  /* 0x000000ffff112224 */ /* 0x000fe200078e0056 */
[----:B------:R-:W-:Y:S04]  /*3d120*/  STL [R1+0xf80], R87 ;  /* 0x000f805701007387 */ /* 0x000fe80000100800 */
[----:B------:R1:W5:Y:S04]  /*3d130*/  @P2 LDG.E.U8 R83, desc[UR20][R16.64] ;  /* 0x0000001410532981 */ /* 0x000368000c1e1100 */
[----:B------:R0:W-:Y:S04]  /*3d140*/  STL [R1+0xf7c], R91 ;  /* 0x000f7c5b01007387 */ /* 0x0001e80000100800 */
[----:B------:R-:W-:Y:S04]  /*3d150*/  STL [R1+0xf88], R84 ;  /* 0x000f885401007387 */ /* 0x000fe80000100800 */
[----:B------:R-:W4:Y:S04]  /*3d160*/  LDL.LU R88, [R1+0x1100] ;  /* 0x0011000001587983 */ /* 0x000f280000300800 */
[----:B------:R-:W4:Y:S04]  /*3d170*/  LDL.LU R89, [R1+0x10f4] ;  /* 0x0010f40001597983 */ /* 0x000f280000300800 */
[----:B------:R-:W4:Y:S01]  /*3d180*/  LDL.LU R90, [R1+0x10ec] ;  /* 0x0010ec00015a7983 */ /* 0x000f220000300800 */
[----:B-1----:R-:W-:-:S02]  /*3d190*/  @P2 IMAD.MOV.U32 R16, RZ, RZ, R80 ;  /* 0x000000ffff102224 */ /* 0x002fc400078e0050 */
[----:B------:R-:W-:-:S05]  /*3d1a0*/  @P2 IMAD.MOV.U32 R17, RZ, RZ, R82 ;  /* 0x000000ffff112224 */ /* 0x000fca00078e0052 */
[----:B------:R1:W4:Y:S04]  /*3d1b0*/  @P2 LDG.E.U8 R18, desc[UR20][R16.64] ;  /* 0x0000001410122981 */ /* 0x000328000c1e1100 */
[----:B------:R-:W-:Y:S01]  /*3d1c0*/  STL [R1+0xf84], R86 ;  /* 0x000f845601007387 */ /* 0x000fe20000100800 */
[----:B---3--:R-:W-:-:S03]  /*3d1d0*/  IMAD R15, R15, UR5, RZ ;  /* 0x000000050f0f7c24 */ /* 0x008fc6000f8e02ff */
[----:B------:R-:W-:Y:S04]  /*3d1e0*/  STL [R1+0xf90], R80 ;  /* 0x000f905001007387 */ /* 0x000fe80000100800 */
[----:B------:R-:W-:Y:S04]  /*3d1f0*/  STL [R1+0xf8c], R82 ;  /* 0x000f8c5201007387 */ /* 0x000fe80000100800 */
[----:B0-----:R-:W3:Y:S04]  /*3d200*/  LDL.LU R91, [R1+0x10bc] ;  /* 0x0010bc00015b7983 */ /* 0x001ee80000300800 */
[----:B------:R-:W-:Y:S01]  /*3d210*/  STL [R1+0xf98], R78 ;  /* 0x000f984e01007387 */ /* 0x000fe20000100800 */
[----:B------:R-:W0:Y:S01]  /*3d220*/  LDCU UR5, c[0x0][0x3b0] ;  /* 0x00007600ff0577ac */ /* 0x000e220008000800 */
[----:B-1----:R-:W-:-:S02]  /*3d230*/  @P2 IMAD.MOV.U32 R16, RZ, RZ, R78 ;  /* 0x000000ffff102224 */ /* 0x002fc400078e004e */
[----:B------:R-:W-:-:S05]  /*3d240*/  @P2 IMAD.MOV.U32 R17, RZ, RZ, R21 ;  /* 0x000000ffff112224 */ /* 0x000fca00078e0015 */
[----:B------:R1:W5:Y:S04]  /*3d250*/  @P2 LDG.E.U8 R63, desc[UR20][R16.64] ;  /* 0x00000014103f2981 */ /* 0x000368000c1e1100 */
[----:B--2---:R2:W-:Y:S04]  /*3d260*/  STL [R1+0x34], R19 ;  /* 0x0000341301007387 */ /* 0x0045e80000100800 */
[----:B------:R-:W5:Y:S04]  /*3d270*/  LDL.LU R92, [R1+0x1078] ;  /* 0x00107800015c7983 */ /* 0x000f680000300800 */
[----:B------:R-:W-:Y:S01]  /*3d280*/  STL [R1+0xf94], R21 ;  /* 0x000f941501007387 */ /* 0x000fe20000100800 */
[----:B--2---:R-:W-:-:S04]  /*3d290*/  IADD3 R19, P4, PT, R15, R7, RZ ;  /* 0x000000070f137210 */ /* 0x004fc80007f9e0ff */
[----:B------:R-:W-:Y:S01]  /*3d2a0*/  LEA.HI.X.SX32 R15, R15, R6, 0x1, P4 ;  /* 0x000000060f0f7211 */ /* 0x000fe200020f0eff */
[----:B------:R-:W-:Y:S01]  /*3d2b0*/  STL [R1+0xfa0], R19 ;  /* 0x000fa01301007387 */ /* 0x000fe20000100800 */
[----:B------:R-:W-:-:S03]  /*3d2c0*/  ISETP.GT.U32.AND P4, PT, R8, R11, PT ;  /* 0x0000000b0800720c */ /* 0x000fc60003f84070 */
[----:B------:R2:W-:Y:S04]  /*3d2d0*/  STL [R1+0xf9c], R15 ;  /* 0x000f9c0f01007387 */ /* 0x0005e80000100800 */
[----:B------:R-:W5:Y:S01]  /*3d2e0*/  LDL.LU R93, [R1+0x109c] ;  /* 0x00109c00015d7983 */ /* 0x000f620000300800 */
[----:B-1----:R-:W-:Y:S02]  /*3d2f0*/  @P2 IMAD.MOV.U32 R16, RZ, RZ, R19 ;  /* 0x000000ffff102224 */ /* 0x002fe400078e0013 */
[----:B------:R-:W-:-:S05]  /*3d300*/  @P2 IMAD.MOV.U32 R17, RZ, RZ, R15 ;  /* 0x000000ffff112224 */ /* 0x000fca00078e000f */
[----:B------:R0:W5:Y:S04]  /*3d310*/  @P2 LDG.E.U8 R62, desc[UR20][R16.64] ;  /* 0x00000014103e2981 */ /* 0x000168000c1e1100 */
[----:B----4-:R1:W-:Y:S01]  /*3d320*/  STL [R1+0xcc], R18 ;  /* 0x0000cc1201007387 */ /* 0x0103e20000100800 */
[C---:B--2---:R-:W-:Y:S02]  /*3d330*/  SEL R15, R20.reuse, R89, !P3 ;  /* 0x00000059140f7207 */ /* 0x044fe40005800000 */
[----:B-1----:R-:W-:Y:S01]  /*3d340*/  SEL R18, R20, R88, !P3 ;  /* 0x0000005814127207 */ /* 0x002fe20005800000 */
[----:B------:R-:W-:-:S04]  /*3d350*/  @!P4 IMAD.IADD R11, R11, 0x1, -R8 ;  /* 0x000000010b0bc824 */ /* 0x000fc800078e0a08 */
[----:B------:R-:W-:Y:S02]  /*3d360*/  IMAD R18, R18, UR4, RZ ;  /* 0x0000000412127c24 */ /* 0x000fe4000f8e02ff */
[----:B0-----:R-:W-:Y:S01]  /*3d370*/  IMAD R17, R15, UR5, RZ ;  /* 0x000000050f117c24 */ /* 0x001fe2000f8e02ff */
[----:B------:R-:W-:Y:S01]  /*3d380*/  SEL R16, R20, R90, !P3 ;  /* 0x0000005a14107207 */ /* 0x000fe20005800000 */
[----:B------:R-:W0:Y:S01]  /*3d390*/  LDCU UR4, c[0x0][0x3b0] ;  /* 0x00007600ff0477ac */ /* 0x000e220008000800 */
[----:B------:R-:W-:Y:S02]  /*3d3a0*/  IADD3 R80, P4, PT, R18, R7, RZ ;  /* 0x0000000712507210 */ /* 0x000fe40007f9e0ff */
[----:B---3--:R-:W-:Y:S02]  /*3d3b0*/  SEL R15, R20, R91, !P3 ;  /* 0x0000005b140f7207 */ /* 0x008fe40005800000 */
[----:B------:R-:W-:Y:S01]  /*3d3c0*/  PRMT R81, RZ, 0x7610, R81 ;  /* 0x00007610ff517816 */ /* 0x000fe20000000051 */
[----:B------:R-:W1:Y:S01]  /*3d3d0*/  LDCU UR5, c[0x0][0x3b0] ;  /* 0x00007600ff0577ac */ /* 0x000e620008000800 */
[----:B------:R-:W-:-:S02]  /*3d3e0*/  LEA.HI.X.SX32 R82, R18, R6, 0x1, P4 ;  /* 0x0000000612527211 */ /* 0x000fc400020f0eff */
[CC--:B------:R-:W-:Y:S01]  /*3d3f0*/  IADD3 R86, P4, PT, R17.reuse, R7.reuse, RZ ;  /* 0x0000000711567210 */ /* 0x0c0fe20007f9e0ff */
[----:B------:R-:W-:Y:S02]  /*3d400*/  IMAD R19, R16, UR7, RZ ;  /* 0x0000000710137c24 */ /* 0x000fe4000f8e02ff */
[----:B------:R-:W-:Y:S01]  /*3d410*/  @P2 IMAD.MOV.U32 R16, RZ, RZ, R80 ;  /* 0x000000ffff102224 */ /* 0x000fe200078e0050 */
[----:B------:R-:W-:Y:S01]  /*3d420*/  STL [R1+0xfa8], R80 ;  /* 0x000fa85001007387 */ /* 0x000fe20000100800 */
[-C--:B------:R-:W-:Y:S01]  /*3d430*/  LEA.HI.X.SX32 R87, R17, R6.reuse, 0x1, P4 ;  /* 0x0000000611577211 */ /* 0x080fe200020f0eff */
[----:B------:R-:W-:Y:S01]  /*3d440*/  @P2 IMAD.MOV.U32 R17, RZ, RZ, R82 ;  /* 0x000000ffff112224 */ /* 0x000fe200078e0052 */
[----:B------:R-:W-:Y:S01]  /*3d450*/  IADD3 R78, P4, PT, R19, R7, RZ ;  /* 0x00000007134e7210 */ /* 0x000fe20007f9e0ff */
[----:B------:R-:W-:Y:S01]  /*3d460*/  IMAD R21, R15, UR16, RZ ;  /* 0x000000100f157c24 */ /* 0x000fe2000f8e02ff */
[----:B-----5:R-:W-:Y:S04]  /*3d470*/  STL [R1+0x80], R83 ;  /* 0x0000805301007387 */ /* 0x020fe80000100800 */
[----:B------:R2:W3:Y:S01]  /*3d480*/  @P2 LDG.E.U8 R70, desc[UR20][R16.64] ;  /* 0x0000001410462981 */ /* 0x0004e2000c1e1100 */
[----:B------:R-:W-:-:S02]  /*3d490*/  LEA.HI.X.SX32 R84, R19, R6, 0x1, P4 ;  /* 0x0000000613547211 */ /* 0x000fc400020f0eff */
[----:B------:R-:W-:Y:S01]  /*3d4a0*/  PRMT R61, RZ, 0x7610, R61 ;  /* 0x00007610ff3d7816 */ /* 0x000fe2000000003d */
[----:B------:R-:W4:Y:S01]  /*3d4b0*/  LDCU UR7, c[0x0][0x3b0] ;  /* 0x00007600ff0777ac */ /* 0x000f220008000800 */
[----:B------:R-:W-:Y:S02]  /*3d4c0*/  PRMT R60, RZ, 0x7610, R60 ;  /* 0x00007610ff3c7816 */ /* 0x000fe4000000003c */
[----:B------:R-:W-:Y:S02]  /*3d4d0*/  PRMT R69, RZ, 0x7610, R69 ;  /* 0x00007610ff457816 */ /* 0x000fe40000000045 */
[----:B------:R-:W-:Y:S02]  /*3d4e0*/  PRMT R79, RZ, 0x7610, R79 ;  /* 0x00007610ff4f7816 */ /* 0x000fe4000000004f */
[----:B------:R-:W-:Y:S01]  /*3d4f0*/  PRMT R77, RZ, 0x7610, R77 ;  /* 0x00007610ff4d7816 */ /* 0x000fe2000000004d */
[----:B------:R-:W5:Y:S01]  /*3d500*/  LDCU UR16, c[0x0][0x3b0] ;  /* 0x00007600ff1077ac */ /* 0x000f620008000800 */
[----:B--2---:R-:W-:-:S02]  /*3d510*/  @P2 IMAD.MOV.U32 R16, RZ, RZ, R86 ;  /* 0x000000ffff102224 */ /* 0x004fc400078e0056 */
[----:B------:R-:W-:-:S05]  /*3d520*/  @P2 IMAD.MOV.U32 R17, RZ, RZ, R87 ;  /* 0x000000ffff112224 */ /* 0x000fca00078e0057 */
[----:B------:R2:W3:Y:S02]  /*3d530*/  @P2 LDG.E.U8 R85, desc[UR20][R16.64] ;  /* 0x0000001410552981 */ /* 0x0004e4000c1e1100 */
[----:B--2---:R-:W-:Y:S02]  /*3d540*/  @P2 IMAD.MOV.U32 R16, RZ, RZ, R78 ;  /* 0x000000ffff102224 */ /* 0x004fe400078e004e */
[----:B------:R-:W-:-:S05]  /*3d550*/  @P2 IMAD.MOV.U32 R17, RZ, RZ, R84 ;  /* 0x000000ffff112224 */ /* 0x000fca00078e0054 */
[----:B------:R2:W3:Y:S04]  /*3d560*/  @P2 LDG.E.U8 R5, desc[UR20][R16.64] ;  /* 0x0000001410052981 */ /* 0x0004e8000c1e1100 */
[----:B------:R0:W-:Y:S04]  /*3d570*/  STL [R1+0xfa4], R82 ;  /* 0x000fa45201007387 */ /* 0x0001e80000100800 */
[----:B------:R-:W-:Y:S04]  /*3d580*/  STL [R1+0xfb0], R86 ;  /* 0x000fb05601007387 */ /* 0x000fe80000100800 */
[----:B------:R-:W4:Y:S04]  /*3d590*/  LDL.LU R91, [R1+0x10b0] ;  /* 0x0010b000015b7983 */ /* 0x000f280000300800 */
[----:B------:R-:W-:Y:S04]  /*3d5a0*/  STL [R1+0xfac], R87 ;  /* 0x000fac5701007387 */ /* 0x000fe80000100800 */
[----:B------:R-:W-:Y:S01]  /*3d5b0*/  STL [R1+0xfb8], R78 ;  /* 0x000fb84e01007387 */ /* 0x000fe20000100800 */
[----:B0-----:R-:W-:-:S04]  /*3d5c0*/  IADD3 R82, P4, PT, R21, R7, RZ ;  /* 0x0000000715527210 */ /* 0x001fc80007f9e0ff */
[----:B------:R-:W-:Y:S01]  /*3d5d0*/  LEA.HI.X.SX32 R83, R21, R6, 0x1, P4 ;  /* 0x0000000615537211 */ /* 0x000fe200020f0eff */
[----:B--2---:R-:W-:-:S04]  /*3d5e0*/  @P2 IMAD.MOV.U32 R16, RZ, RZ, R82 ;  /* 0x000000ffff102224 */ /* 0x004fc800078e0052 */
[----:B------:R-:W-:-:S05]  /*3d5f0*/  @P2 IMAD.MOV.U32 R17, RZ, RZ, R83 ;  /* 0x000000ffff112224 */ /* 0x000fca00078e0053 */
[----:B------:R0:W2:Y:S01]  /*3d600*/  @P2 LDG.E.U8 R81, desc[UR20][R16.64] ;  /* 0x0000001410512981 */ /* 0x0000a2000c1e1100 */
[----:B------:R-:W-:-:S03]  /*3d610*/  SEL R18, R20, R92, !P3 ;  /* 0x0000005c14127207 */ /* 0x000fc60005800000 */
[----:B------:R-:W2:Y:S02]  /*3d620*/  LDL.LU R92, [R1+0x10e0] ;  /* 0x0010e000015c7983 */ /* 0x000ea40000300800 */
[----:B------:R-:W-:Y:S01]  /*3d630*/  IMAD R18, R18, UR4, RZ ;  /* 0x0000000412127c24 */ /* 0x000fe2000f8e02ff */
[----:B------:R-:W0:Y:S04]  /*3d640*/  LDCU UR4, c[0x0][0x3b0] ;  /* 0x00007600ff0477ac */ /* 0x000e280008000800 */
[----:B------:R-:W-:Y:S02]  /*3d650*/  IADD3 R80, P4, PT, R18, R7, RZ ;  /* 0x0000000712507210 */ /* 0x000fe40007f9e0ff */
[----:B------:R-:W-:Y:S02]  /*3d660*/  SEL R15, R20, R93, !P3 ;  /* 0x0000005d140f7207 */ /* 0x000fe40005800000 */
[----:B------:R-:W5:Y:S01]  /*3d670*/  LDL.LU R93, [R1+0x10dc] ;  /* 0x0010dc00015d7983 */ /* 0x000f620000300800 */
[----:B------:R-:W-:-:S03]  /*3d680*/  LEA.HI.X.SX32 R18, R18, R6, 0x1, P4 ;  /* 0x0000000612127211 */ /* 0x000fc600020f0eff */
[----:B------:R-:W-:Y:S04]  /*3d690*/  STL [R1+0xfb4], R84 ;  /* 0x000fb45401007387 */ /* 0x000fe80000100800 */
[----:B------:R-:W-:Y:S04]  /*3d6a0*/  STL [R1+0xfc0], R82 ;  /* 0x000fc05201007387 */ /* 0x000fe80000100800 */
[----:B------:R-:W-:Y:S04]  /*3d6b0*/  STL [R1+0xfbc], R83 ;  /* 0x000fbc5301007387 */ /* 0x000fe80000100800 */
[----:B------:R-:W-:Y:S04]  /*3d6c0*/  STL [R1+0xfc8], R80 ;  /* 0x000fc85001007387 */ /* 0x000fe80000100800 */
[----:B------:R-:W-:Y:S04]  /*3d6d0*/  STL [R1+0xfc4], R18 ;  /* 0x000fc41201007387 */ /* 0x000fe80000100800 */
[----:B---3--:R3:W-:Y:S04]  /*3d6e0*/  STL [R1+0x7c], R5 ;  /* 0x00007c0501007387 */ /* 0x0087e80000100800 */
[----:B---3--:R-:W3:Y:S01]  /*3d6f0*/  LDL.LU R5, [R1+0x10e8] ;  /* 0x0010e80001057983 */ /* 0x008ee20000300800 */
[----:B-1----:R-:W-:Y:S01]  /*3d700*/  IMAD R15, R15, UR5, RZ ;  /* 0x000000050f0f7c24 */ /* 0x002fe2000f8e02ff */
[----:B------:R-:W1:Y:S04]  /*3d710*/  LDCU UR5, c[0x0][0x3b0] ;  /* 0x00007600ff0577ac */ /* 0x000e680008000800 */
[----:B------:R-:W-:Y:S01]  /*3d720*/  IADD3 R19, P4, PT, R15, R7, RZ ;  /* 0x000000070f137210 */ /* 0x000fe20007f9e0ff */
[----:B0-----:R-:W-:-:S03]  /*3d730*/  @P2 IMAD.MOV.U32 R16, RZ, RZ, R80 ;  /* 0x000000ffff102224 */ /* 0x001fc600078e0050 */
[----:B------:R-:W-:Y:S02]  /*3d740*/  LEA.HI.X.SX32 R78, R15, R6, 0x1, P4 ;  /* 0x000000060f4e7211 */ /* 0x000fe400020f0eff */
[----:B------:R-:W-:Y:S01]  /*3d750*/  ISETP.GT.U32.AND P4, PT, R8, R11, PT ;  /* 0x0000000b0800720c */ /* 0x000fe20003f84070 */
[----:B------:R-:W-:Y:S01]  /*3d760*/  @P2 IMAD.MOV.U32 R17, RZ, RZ, R18 ;  /* 0x000000ffff112224 */ /* 0x000fe200078e0012 */
[----:B----4-:R-:W-:-:S04]  /*3d770*/  SEL R15, R20, R91, !P3 ;  /* 0x0000005b140f7207 */ /* 0x010fc80005800000 */
[----:B------:R0:W4:Y:S01]  /*3d780*/  @P2 LDG.E.U8 R61, desc[UR20][R16.64] ;  /* 0x00000014103d2981 */ /* 0x000122000c1e1100 */
[----:B------:R-:W-:-:S03]  /*3d790*/  IMAD R18, R15, UR4, RZ ;  /* 0x000000040f127c24 */ /* 0x000fc6000f8e02ff */
[----:B------:R-:W-:Y:S01]  /*3d7a0*/  STL [R1+0xfd0], R19 ;  /* 0x000fd01301007387 */ /* 0x000fe20000100800 */
[----:B0-----:R-:W-:Y:S02]  /*3d7b0*/  @P2 IMAD.MOV.U32 R16, RZ, RZ, R19 ;  /* 0x000000ffff102224 */ /* 0x001fe400078e0013 */
[----:B------:R-:W-:Y:S02]  /*3d7c0*/  @P2 IMAD.MOV.U32 R17, RZ, RZ, R78 ;  /* 0x000000ffff112224 */ /* 0x000fe400078e004e */
[----:B------:R-:W-:Y:S01]  /*3d7d0*/  @!P4 IMAD.IADD R11, R11, 0x1, -R8 ;  /* 0x000000010b0bc824 */ /* 0x000fe200078e0a08 */
[----:B------:R-:W0:Y:S02]  /*3d7e0*/  LDCU UR4, c[0x0][0x3b0] ;  /* 0x00007600ff0477ac */ /* 0x000e240008000800 */
[----:B------:R1:W4:Y:S04]  /*3d7f0*/  @P2 LDG.E.U8 R60, desc[UR20][R16.64] ;  /* 0x00000014103c2981 */ /* 0x000328000c1e1100 */
[----:B------:R0:W-:Y:S04]  /*3d800*/  STL [R1+0xfcc], R78 ;  /* 0x000fcc4e01007387 */ /* 0x0001e80000100800 */
[----:B------:R-:W4:Y:S04]  /*3d810*/  LDL.LU R91, [R1+0x10c8] ;  /* 0x0010c800015b7983 */ /* 0x000f280000300800 */
[----:B------:R-:W-:Y:S01]  /*3d820*/  STL [R1+0x30], R85 ;  /* 0x0000305501007387 */ /* 0x000fe20000100800 */
[----:B-1----:R-:W-:-:S04]  /*3d830*/  IADD3 R17, P4, PT, R18, R7, RZ ;  /* 0x0000000712117210 */ /* 0x002fc80007f9e0ff */
[----:B0-----:R-:W-:Y:S02]  /*3d840*/  LEA.HI.X.SX32 R78, R18, R6, 0x1, P4 ;  /* 0x00000006124e7211 */ /* 0x001fe400020f0eff */
[C---:B--2---:R-:W-:Y:S02]  /*3d850*/  SEL R15, R20.reuse, R92, !P3 ;  /* 0x0000005c140f7207 */ /* 0x044fe40005800000 */
[----:B------:R-:W2:Y:S04]  /*3d860*/  LDL.LU R92, [R1+0x10e4] ;  /* 0x0010e400015c7983 */ /* 0x000ea80000300800 */
[----:B------:R0:W-:Y:S01]  /*3d870*/  STL [R1+0xfd8], R17 ;  /* 0x000fd81101007387 */ /* 0x0001e20000100800 */
[----:B------:R-:W-:Y:S01]  /*3d880*/  IMAD R19, R15, UR5, RZ ;  /* 0x000000050f137c24 */ /* 0x000fe2000f8e02ff */
[----:B------:R-:W-:Y:S01]  /*3d890*/  PRMT R21, RZ, 0x7610, R21 ;  /* 0x00007610ff157816 */ /* 0x000fe20000000015 */
[----:B------:R-:W1:Y:S01]  /*3d8a0*/  LDCU UR5, c[0x0][0x3b0] ;  /* 0x00007600ff0577ac */ /* 0x000e620008000800 */
[----:B-----5:R-:W-:-:S02]  /*3d8b0*/  SEL R16, R20, R93, !P3 ;  /* 0x0000005d14107207 */ /* 0x020fc40005800000 */
[----:B------:R-:W5:Y:S04]  /*3d8c0*/  LDL.LU R93, [R1+0x10b8] ;  /* 0x0010b800015d7983 */ /* 0x000f680000300800 */
[----:B------:R-:W-:Y:S01]  /*3d8d0*/  STL [R1+0xfd4], R78 ;  /* 0x000fd44e01007387 */ /* 0x000fe20000100800 */
[----:B------:R-:W-:Y:S02]  /*3d8e0*/  IMAD R18, R16, UR7, RZ ;  /* 0x0000000710127c24 */ /* 0x000fe4000f8e02ff */
[----:B------:R-:W-:Y:S02]  /*3d8f0*/  @P2 IMAD.MOV.U32 R16, RZ, RZ, R17 ;  /* 0x000000ffff102224 */ /* 0x000fe400078e0011 */
[----:B0-----:R-:W-:Y:S01]  /*3d900*/  @P2 IMAD.MOV.U32 R17, RZ, RZ, R78 ;  /* 0x000000ffff112224 */ /* 0x001fe200078e004e */
[----:B------:R0:W-:Y:S01]  /*3d910*/  STL [R1+0xc8], R81 ;  /* 0x0000c85101007387 */ /* 0x0001e20000100800 */
[----:B------:R-:W1:Y:S03]  /*3d920*/  LDCU UR7, c[0x0][0x3b0] ;  /* 0x00007600ff0777ac */ /* 0x000e660008000800 */
[----:B------:R0:W2:Y:S02]  /*3d930*/  @P2 LDG.E.U8 R69, desc[UR20][R16.64] ;  /* 0x0000001410452981 */ /* 0x0000a4000c1e1100 */
[----:B0-----:R-:W-:-:S04]  /*3d940*/  IADD3 R81, P4, PT, R19, R7, RZ ;  /* 0x0000000713517210 */ /* 0x001fc80007f9e0ff */
[----:B------:R-:W-:Y:S01]  /*3d950*/  LEA.HI.X.SX32 R16, R19, R6, 0x1, P4 ;  /* 0x0000000613107211 */ /* 0x000fe200020f0eff */
[----:B------:R-:W-:Y:S04]  /*3d960*/  STL [R1+0xfe0], R81 ;  /* 0x000fe05101007387 */ /* 0x000fe80000100800 */
[----:B------:R-:W-:Y:S01]  /*3d970*/  @P2 IMAD.MOV.U32 R17, RZ, RZ, R16 ;  /* 0x000000ffff112224 */ /* 0x000fe200078e0010 */
[----:B---3--:R-:W-:Y:S02]  /*3d980*/  SEL R15, R20, R5, !P3 ;  /* 0x00000005140f7207 */ /* 0x008fe40005800000 */
[----:B------:R-:W3:Y:S04]  /*3d990*/  LDL.LU R5, [R1+0x10d8] ;  /* 0x0010d80001057983 */ /* 0x000ee80000300800 */
[----:B------:R0:W-:Y:S02]  /*3d9a0*/  STL [R1+0xfdc], R16 ;  /* 0x000fdc1001007387 */ /* 0x0001e40000100800 */
[----:B0-----:R-:W-:-:S05]  /*3d9b0*/  @P2 IMAD.MOV.U32 R16, RZ, RZ, R81 ;  /* 0x000000ffff102224 */ /* 0x001fca00078e0051 */
[----:B------:R0:W2:Y:S01]  /*3d9c0*/  @P2 LDG.E.U8 R79, desc[UR20][R16.64] ;  /* 0x00000014104f2981 */ /* 0x0000a2000c1e1100 */
[----:B------:R-:W-:-:S04]  /*3d9d0*/  IADD3 R78, P4, PT, R18, R7, RZ ;  /* 0x00000007124e7210 */ /* 0x000fc80007f9e0ff */
[----:B------:R-:W-:Y:S01]  /*3d9e0*/  LEA.HI.X.SX32 R80, R18, R6, 0x1, P4 ;  /* 0x0000000612507211 */ /* 0x000fe200020f0eff */
[----:B------:R-:W-:Y:S02]  /*3d9f0*/  IMAD R19, R15, UR4, RZ ;  /* 0x000000040f137c24 */ /* 0x000fe4000f8e02ff */
[----:B0-----:R-:W-:Y:S02]  /*3da00*/  @P2 IMAD.MOV.U32 R16, RZ, RZ, R78 ;  /* 0x000000ffff102224 */ /* 0x001fe400078e004e */
[----:B------:R-:W-:Y:S01]  /*3da10*/  @P2 IMAD.MOV.U32 R17, RZ, RZ, R80 ;  /* 0x000000ffff112224 */ /* 0x000fe200078e0050 */
[----:B------:R-:W-:Y:S04]  /*3da20*/  STL [R1+0xfe8], R78 ;  /* 0x000fe84e01007387 */ /* 0x000fe80000100800 */
[----:B------:R-:W-:Y:S01]  /*3da30*/  STL [R1+0xfe4], R80 ;  /* 0x000fe45001007387 */ /* 0x000fe20000100800 */
[----:B------:R-:W0:Y:S03]  /*3da40*/  LDCU UR4, c[0x0][0x3b0] ;  /* 0x00007600ff0477ac */ /* 0x000e260008000800 */
[----:B------:R0:W3:Y:S04]  /*3da50*/  @P2 LDG.E.U8 R21, desc[UR20][R16.64] ;  /* 0x0000001410152981 */ /* 0x0000e8000c1e1100 */
[----:B--2---:R2:W-:Y:S04]  /*3da60*/  STL [R1+0x2c], R79 ;  /* 0x00002c4f01007387 */ /* 0x0045e80000100800 */
[----:B------:R-:W5:Y:S01]  /*3da70*/  LDL.LU R89, [R1+0x10c0] ;  /* 0x0010c00001597983 */ /* 0x000f620000300800 */
[----:B--2---:R-:W-:-:S04]  /*3da80*/  IADD3 R79, P4, PT, R19, R7, RZ ;  /* 0x00000007134f7210 */ /* 0x004fc80007f9e0ff */
[----:B------:R-:W-:Y:S01]  /*3da90*/  LEA.HI.X.SX32 R19, R19, R6, 0x1, P4 ;  /* 0x0000000613137211 */ /* 0x000fe200020f0eff */
[----:B0-----:R-:W-:-:S04]  /*3daa0*/  @P2 IMAD.MOV.U32 R16, RZ, RZ, R79 ;  /* 0x000000ffff102224 */ /* 0x001fc800078e004f */
[----:B------:R-:W-:-:S05]  /*3dab0*/  @P2 IMAD.MOV.U32 R17, RZ, RZ, R19 ;  /* 0x000000ffff112224 */ /* 0x000fca00078e0013 */
[----:B------:R0:W2:Y:S01]  /*3dac0*/  @P2 LDG.E.U8 R77, desc[UR20][R16.64] ;  /* 0x00000014104d2981 */ /* 0x0000a2000c1e1100 */
[----:B----4-:R-:W-:-:S03]  /*3dad0*/  SEL R15, R20, R91, !P3 ;  /* 0x0000005b140f7207 */ /* 0x010fc60005800000 */
[----:B------:R-:W-:Y:S04]  /*3dae0*/  STL [R1+0xff0], R79 ;  /* 0x000ff04f01007387 */ /* 0x000fe80000100800 */
[----:B---3--:R3:W-:Y:S01]  /*3daf0*/  STL [R1+0x78], R21 ;  /* 0x0000781501007387 */ /* 0x0087e20000100800 */
[----:B------:R-:W-:Y:S01]  /*3db00*/  SEL R18, R20, R92, !P3 ;  /* 0x0000005c14127207 */ /* 0x000fe20005800000 */
[----:B---3--:R-:W-:Y:S02]  /*3db10*/  IMAD R21, R15, UR16, RZ ;  /* 0x000000100f157c24 */ /* 0x008fe4000f8e02ff */
[----:B------:R3:W-:Y:S02]  /*3db20*/  STL [R1+0xfec], R19 ;  /* 0x000fec1301007387 */ /* 0x0007e40000100800 */
[----:B-1----:R-:W-:Y:S01]  /*3db30*/  IMAD R18, R18, UR5, RZ ;  /* 0x0000000512127c24 */ /* 0x002fe2000f8e02ff */
[----:B-----5:R-:W-:-:S02]  /*3db40*/  SEL R15, R20, R93, !P3 ;  /* 0x0000005d140f7207 */ /* 0x020fc40005800000 */
[----:B------:R-:W-:Y:S02]  /*3db50*/  PRMT R59, RZ, 0x7610, R59 ;  /* 0x00007610ff3b7816 */ /* 0x000fe4000000003b */
[C---:B------:R-:W-:Y:S01]  /*3db60*/  IADD3 R78, P4, PT, R21.reuse, R7, RZ ;  /* 0x00000007154e7210 */ /* 0x040fe20007f9e0ff */
[----:B------:R-:W1:Y:S01]  /*3db70*/  LDCU UR5, c[0x0][0x3b0] ;  /* 0x00007600ff0577ac */ /* 0x000e620008000800 */
[----:B------:R-:W-:Y:S02]  /*3db80*/  PRMT R58, RZ, 0x7610, R58 ;  /* 0x00007610ff3a7816 */ /* 0x000fe4000000003a */
[----:B------:R-:W-:Y:S02]  /*3db90*/  PRMT R68, RZ, 0x7610, R68 ;  /* 0x00007610ff447816 */ /* 0x000fe40000000044 */
[----:B0-----:R-:W-:Y:S01]  /*3dba0*/  LEA.HI.X.SX32 R16, R21, R6, 0x1, P4 ;  /* 0x0000000615107211 */ /* 0x001fe200020f0eff */
[----:B------:R-:W-:Y:S04]  /*3dbb0*/  STL [R1+0xff8], R78 ;  /* 0x000ff84e01007387 */ /* 0x000fe80000100800 */
[----:B------:R-:W4:Y:S01]  /*3dbc0*/  LDL.LU R90, [R1+0x10cc] ;  /* 0x0010cc00015a7983 */ /* 0x000f220000300800 */
[----:B------:R-:W-:Y:S01]  /*3dbd0*/  @P2 IMAD.MOV.U32 R17, RZ, RZ, R16 ;  /* 0x000000ffff112224 */ /* 0x000fe200078e0010 */
[----:B------:R-:W-:-:S02]  /*3dbe0*/  PRMT R75, RZ, 0x7610, R75 ;  /* 0x00007610ff4b7816 */ /* 0x000fc4000000004b */
[----:B------:R0:W-:Y:S01]  /*3dbf0*/  STL [R1+0xff4], R16 ;  /* 0x000ff41001007387 */ /* 0x0001e20000100800 */
[----:B---3--:R-:W-:Y:S01]  /*3dc00*/  IMAD R19, R15, UR7, RZ ;  /* 0x000000070f137c24 */ /* 0x008fe2000f8e02ff */
[----:B------:R-:W-:Y:S01]  /*3dc10*/  SEL R15, R20, R5, !P3 ;  /* 0x00000005140f7207 */ /* 0x000fe20005800000 */
[----:B------:R-:W3:Y:S01]  /*3dc20*/  LDCU UR7, c[0x0][0x3b0] ;  /* 0x00007600ff0777ac */ /* 0x000ee20008000800 */
[----:B------:R-:W5:Y:S01]  /*3dc30*/  LDCU UR16, c[0x0][0x3b0] ;  /* 0x00007600ff1077ac */ /* 0x000f620008000800 */
[----:B0-----:R-:W-:-:S05]  /*3dc40*/  @P2 IMAD.MOV.U32 R16, RZ, RZ, R78 ;  /* 0x000000ffff102224 */ /* 0x001fca00078e004e */
[----:B------:R0:W3:Y:S01]  /*3dc50*/  @P2 LDG.E.U8 R59, desc[UR20][R16.64] ;  /* 0x00000014103b2981 */ /* 0x0000e2000c1e1100 */
[----:B------:R-:W-:Y:S01]  /*3dc60*/  IMAD R21, R15, UR4, RZ ;  /* 0x000000040f157c24 */ /* 0x000fe2000f8e02ff */
[----:B------:R-:W0:Y:S01]  /*3dc70*/  LDCU UR4, c[0x0][0x3b0] ;  /* 0x00007600ff0477ac */ /* 0x000e220008000800 */
[----:B------:R-:W-:Y:S01]  /*3dc80*/  SEL R15, R20, R89, !P3 ;  /* 0x00000059140f7207 */ /* 0x000fe20005800000 */
[----:B--2---:R2:W-:Y:S02]  /*3dc90*/  STL [R1+0xc4], R77 ;  /* 0x0000c44d01007387 */ /* 0x0045e40000100800 */
[----:B--2---:R-:W-:-:S04]  /*3dca0*/  IADD3 R77, P4, PT, R18, R7, RZ ;  /* 0x00000007124d7210 */ /* 0x004fc80007f9e0ff */
[----:B0-----:R-:W-:Y:S01]  /*3dcb0*/  LEA.HI.X.SX32 R16, R18, R6, 0x1, P4 ;  /* 0x0000000612107211 */ /* 0x001fe200020f0eff */
[----:B------:R-:W-:Y:S04]  /*3dcc0*/  STL [R1+0x1000], R77 ;  /* 0x0010004d01007387 */ /* 0x000fe80000100800 */
[----:B------:R-:W2:Y:S04]  /*3dcd0*/  LDL.LU R91, [R1+0x10a4] ;  /* 0x0010a400015b7983 */ /* 0x000ea80000300800 */
[----:B------:R-:W2:Y:S01]  /*3dce0*/  LDL.LU R92, [R1+0x10a0] ;  /* 0x0010a000015c7983 */ /* 0x000ea20000300800 */
[----:B------:R-:W-:-:S03]  /*3dcf0*/  IADD3 R5, P4, PT, R19, R7, RZ ;  /* 0x0000000713057210 */ /* 0x000fc60007f9e0ff */
[----:B------:R-:W2:Y:S04]  /*3dd00*/  LDL.LU R93, [R1+0x108c] ;  /* 0x00108c00015d7983 */ /* 0x000ea80000300800 */
[----:B------:R0:W-:Y:S01]  /*3dd10*/  STL [R1+0xffc], R16 ;  /* 0x000ffc1001007387 */ /* 0x0001e20000100800 */
[----:B------:R-:W-:Y:S01]  /*3dd20*/  @P2 IMAD.MOV.U32 R17, RZ, RZ, R16 ;  /* 0x000000ffff112224 */ /* 0x000fe200078e0010 */
[----:B------:R-:W-:Y:S01]  /*3dd30*/  LEA.HI.X.SX32 R78, R19, R6, 0x1, P4 ;  /* 0x00000006134e7211 */ /* 0x000fe200020f0eff */
[----:B0-----:R-:W-:Y:S01]  /*3dd40*/  @P2 IMAD.MOV.U32 R16, RZ, RZ, R77 ;  /* 0x000000ffff102224 */ /* 0x001fe200078e004d */
[----:B------:R-:W-:-:S04]  /*3dd50*/  IADD3 R77, P4, PT, R21, R7, RZ ;  /* 0x00000007154d7210 */ /* 0x000fc80007f9e0ff */
[----:B------:R0:W2:Y:S01]  /*3dd60*/  @P2 LDG.E.U8 R58, desc[UR20][R16.64] ;  /* 0x00000014103a2981 */ /* 0x0000a2000c1e1100 */
[----:B------:R-:W-:Y:S02]  /*3dd70*/  LEA.HI.X.SX32 R79, R21, R6, 0x1, P4 ;  /* 0x00000006154f7211 */ /* 0x000fe400020f0eff */
[----:B------:R-:W-:Y:S01]  /*3dd80*/  PRMT R19, RZ, 0x7610, R19 ;  /* 0x00007610ff137816 */ /* 0x000fe20000000013 */
[----:B-1----:R-:W-:Y:S02]  /*3dd90*/  IMAD R18, R15, UR5, RZ ;  /* 0x000000050f127c24 */ /* 0x002fe4000f8e02ff */
[----:B0-----:R-:W-:Y:S02]  /*3dda0*/  @P2 IMAD.MOV.U32 R16, RZ, RZ, R5 ;  /* 0x000000ffff102224 */ /* 0x001fe400078e0005 */
[----:B------:R-:W-:Y:S01]  /*3ddb0*/  @P2 IMAD.MOV.U32 R17, RZ, RZ, R78 ;  /* 0x000000ffff112224 */ /* 0x000fe200078e004e */
[----:B------:R0:W-:Y:S01]  /*3ddc0*/  STL [R1+0x1008], R5 ;  /* 0x0010080501007387 */ /* 0x0001e20000100800 */
[----:B------:R-:W-:-:S02]  /*3ddd0*/  PRMT R21, RZ, 0x7610, R21 ;  /* 0x00007610ff157816 */ /* 0x000fc40000000015 */
[----:B----4-:R-:W-:Y:S01]  /*3dde0*/  SEL R15, R20, R90, !P3 ;  /* 0x0000005a140f7207 */ /* 0x010fe20005800000 */
[----:B------:R-:W1:Y:S01]  /*3ddf0*/  LDCU UR5, c[0x0][0x3b0] ;  /* 0x00007600ff0577ac */ /* 0x000e620008000800 */
[----:B------:R4:W2:Y:S04]  /*3de00*/  @P2 LDG.E.U8 R68, desc[UR20][R16.64] ;  /* 0x0000001410442981 */ /* 0x0008a8000c1e1100 */
[----:B------:R3:W-:Y:S04]  /*3de10*/  STL [R1+0x1004], R78 ;  /* 0x0010044e01007387 */ /* 0x0007e80000100800 */
[----:B0-----:R-:W2:Y:S01]  /*3de20*/  LDL.LU R5, [R1+0x1098] ;  /* 0x0010980001057983 */ /* 0x001ea20000300800 */
[----:B----4-:R-:W-:-:S02]  /*3de30*/  @P2 IMAD.MOV.U32 R16, RZ, RZ, R77 ;  /* 0x000000ffff102224 */ /* 0x010fc400078e004d */
[----:B------:R-:W-:Y:S01]  /*3de40*/  @P2 IMAD.MOV.U32 R17, RZ, RZ, R79 ;  /* 0x000000ffff112224 */ /* 0x000fe200078e004f */
[C---:B---3--:R-:W-:Y:S01]  /*3de50*/  IADD3 R78, P4, PT, R18.reuse, R7, RZ ;  /* 0x00000007124e7210 */ /* 0x048fe20007f9e0ff */
[----:B------:R-:W-:Y:S04]  /*3de60*/  STL [R1+0x1010], R77 ;  /* 0x0010104d01007387 */ /* 0x000fe80000100800 */
[----:B------:R0:W3:Y:S04]  /*3de70*/  @P2 LDG.E.U8 R19, desc[UR20][R16.64] ;  /* 0x0000001410132981 */ /* 0x0000e8000c1e1100 */
[----:B------:R4:W-:Y:S02]  /*3de80*/  STL [R1+0x100c], R79 ;  /* 0x00100c4f01007387 */ /* 0x0009e40000100800 */
[----:B----4-:R-:W-:Y:S01]  /*3de90*/  LEA.HI.X.SX32 R79, R18, R6, 0x1, P4 ;  /* 0x00000006124f7211 */ /* 0x010fe200020f0eff */
[----:B0-----:R-:W-:-:S04]  /*3dea0*/  @P2 IMAD.MOV.U32 R16, RZ, RZ, R78 ;  /* 0x000000ffff102224 */ /* 0x001fc800078e004e */
[----:B------:R-:W-:-:S05]  /*3deb0*/  @P2 IMAD.MOV.U32 R17, RZ, RZ, R79 ;  /* 0x000000ffff112224 */ /* 0x000fca00078e004f */
[----:B------:R0:W4:Y:S04]  /*3dec0*/  @P2 LDG.E.U8 R21, desc[UR20][R16.64] ;  /* 0x0000001410152981 */ /* 0x000128000c1e1100 */
[----:B------:R-:W-:Y:S04]  /*3ded0*/  STL [R1+0x1018], R78 ;  /* 0x0010184e01007387 */ /* 0x000fe80000100800 */
[----:B---3--:R3:W-:Y:S02]  /*3dee0*/  STL [R1+0x28], R19 ;  /* 0x0000281301007387 */ /* 0x0087e40000100800 */
[----:B---3--:R-:W-:-:S02]  /*3def0*/  IMAD R19, R15, UR7, RZ ;  /* 0x000000070f137c24 */ /* 0x008fc4000f8e02ff */
[----:B------:R-:W-:Y:S01]  /*3df00*/  STL [R1+0x1014], R79 ;  /* 0x0010144f01007387 */ /* 0x000fe20000100800 */
[C---:B--2---:R-:W-:Y:S02]  /*3df10*/  SEL R18, R20.reuse, R91, !P3 ;  /* 0x0000005b14127207 */ /* 0x044fe40005800000 */
[----:B------:R-:W-:Y:S01]  /*3df20*/  SEL R15, R20, R92, !P3 ;  /* 0x0000005c140f7207 */ /* 0x000fe20005800000 */
[----:B------:R-:W2:Y:S01]  /*3df30*/  LDCU UR7, c[0x0][0x3b0] ;  /* 0x00007600ff0777ac */ /* 0x000ea20008000800 */
[----:B------:R-:W-:-:S04]  /*3df40*/  IADD3 R77, P4, PT, R19, R7, RZ ;  /* 0x00000007134d7210 */ /* 0x000fc80007f9e0ff */
[----:B0-----:R-:W-:Y:S01]  /*3df50*/  LEA.HI.X.SX32 R16, R19, R6, 0x1, P4 ;  /* 0x0000000613107211 */ /* 0x001fe200020f0eff */
[----:B------:R-:W-:Y:S04]  /*3df60*/  STL [R1+0x1020], R77 ;  /* 0x0010204d01007387 */ /* 0x000fe80000100800 */
[----:B----4-:R-:W-:Y:S01]  /*3df70*/  STL [R1+0x74], R21 ;  /* 0x0000741501007387 */ /* 0x010fe20000100800 */
[----:B------:R-:W-:-:S03]  /*3df80*/  @P2 IMAD.MOV.U32 R17, RZ, RZ, R16 ;  /* 0x000000ffff112224 */ /* 0x000fc600078e0010 */
[----:B------:R0:W-:Y:S01]  /*3df90*/  STL [R1+0x101c], R16 ;  /* 0x00101c1001007387 */ /* 0x0001e20000100800 */
[----:B-1----:R-:W-:Y:S02]  /*3dfa0*/  IMAD R19, R15, UR5, RZ ;  /* 0x000000050f137c24 */ /* 0x002fe4000f8e02ff */
[----:B0-----:R-:W-:Y:S02]  /*3dfb0*/  @P2 IMAD.MOV.U32 R16, RZ, RZ, R77 ;  /* 0x000000ffff102224 */ /* 0x001fe400078e004d */
[----:B------:R-:W-:Y:S01]  /*3dfc0*/  IMAD R21, R18, UR4, RZ ;  /* 0x0000000412157c24 */ /* 0x000fe2000f8e02ff */
[C---:B------:R-:W-:Y:S01]  /*3dfd0*/  SEL R15, R20.reuse, R5, !P3 ;  /* 0x00000005140f7207 */ /* 0x040fe20005800000 */
[----:B------:R-:W3:Y:S04]  /*3dfe0*/  LDL.LU R89, [R1+0x10a8] ;  /* 0x0010a80001597983 */ /* 0x000ee80000300800 */
[----:B------:R0:W4:Y:S01]  /*3dff0*/  @P2 LDG.E.U8 R75, desc[UR20][R16.64] ;  /* 0x00000014104b2981 */ /* 0x000122000c1e1100 */
[----:B------:R-:W-:-:S02]  /*3e000*/  SEL R18, R20, R93, !P3 ;  /* 0x0000005d14127207 */ /* 0x000fc40005800000 */
[C---:B------:R-:W-:Y:S02]  /*3e010*/  IADD3 R78, P4, PT, R21.reuse, R7, RZ ;  /* 0x00000007154e7210 */ /* 0x040fe40007f9e0ff */
[----:B------:R-:W-:Y:S02]  /*3e020*/  PRMT R57, RZ, 0x7610, R57 ;  /* 0x00007610ff397816 */ /* 0x000fe40000000039 */
[----:B------:R-:W-:Y:S02]  /*3e030*/  PRMT R56, RZ, 0x7610, R56 ;  /* 0x00007610ff387816 */ /* 0x000fe40000000038 */
[----:B------:R-:W-:Y:S01]  /*3e040*/  PRMT R67, RZ, 0x7610, R67 ;  /* 0x00007610ff437816 */ /* 0x000fe20000000043 */
[----:B------:R-:W1:Y:S01]  /*3e050*/  LDCU UR4, c[0x0][0x3b0] ;  /* 0x00007600ff0477ac */ /* 0x000e620008000800 */
[----:B------:R-:W-:Y:S04]  /*3e060*/  STL [R1+0x1028], R78 ;  /* 0x0010284e01007387 */ /* 0x000fe80000100800 */
[----:B------:R-:W3:Y:S04]  /*3e070*/  LDL.LU R90, [R1+0x10ac] ;  /* 0x0010ac00015a7983 */ /* 0x000ee80000300800 */
[----:B------:R-:W3:Y:S01]  /*3e080*/  LDL.LU R91, [R1+0x1094] ;  /* 0x00109400015b7983 */ /* 0x000ee20000300800 */
[----:B0-----:R-:W-:-:S02]  /*3e090*/  LEA.HI.X.SX32 R16, R21, R6, 0x1, P4 ;  /* 0x0000000615107211 */ /* 0x001fc400020f0eff */
[----:B------:R-:W-:Y:S01]  /*3e0a0*/  IADD3 R5, P4, PT, R19, R7, RZ ;  /* 0x0000000713057210 */ /* 0x000fe20007f9e0ff */
[----:B-----5:R-:W-:Y:S02]  /*3e0b0*/  IMAD R18, R18, UR16, RZ ;  /* 0x0000001012127c24 */ /* 0x020fe4000f8e02ff */
[----:B--2---:R-:W-:Y:S01]  /*3e0c0*/  IMAD R15, R15, UR7, RZ ;  /* 0x000000070f0f7c24 */ /* 0x004fe2000f8e02ff */
[----:B------:R-:W0:Y:S01]  /*3e0d0*/  LDCU UR7, c[0x0][0x3b0] ;  /* 0x00007600ff0777ac */ /* 0x000e220008000800 */
[----:B------:R2:W-:Y:S04]  /*3e0e0*/  STL [R1+0x1024], R16 ;  /* 0x0010241001007387 */ /* 0x0005e80000100800 */
[----:B------:R-:W-:Y:S01]  /*3e0f0*/  STL [R1+0x1030], R5 ;  /* 0x0010300501007387 */ /* 0x000fe20000100800 */
[----:B------:R-:W-:Y:S01]  /*3e100*/  @P2 IMAD.MOV.U32 R17, RZ, RZ, R16 ;  /* 0x000000ffff112224 */ /* 0x000fe200078e0010 */
[----:B------:R-:W-:Y:S01]  /*3e110*/  PRMT R22, RZ, 0x7610, R22 ;  /* 0x00007610ff167816 */ /* 0x000fe20000000016 */
[----:B------:R-:W5:Y:S01]  /*3e120*/  LDCU UR5, c[0x0][0x3b0] ;  /* 0x00007600ff0577ac */ /* 0x000f620008000800 */
[----:B------:R-:W-:Y:S01]  /*3e130*/  PRMT R2, RZ, 0x7610, R2 ;  /* 0x00007610ff027816 */ /* 0x000fe20000000002 */
[----:B------:R-:W0:Y:S01]  /*3e140*/  LDCU UR16, c[0x0][0x3b0] ;  /* 0x00007600ff1077ac */ /* 0x000e220008000800 */
[----:B--2---:R-:W-:-:S05]  /*3e150*/  @P2 IMAD.MOV.U32 R16, RZ, RZ, R78 ;  /* 0x000000ffff102224 */ /* 0x004fca00078e004e */
[----:B------:R2:W3:Y:S02]  /*3e160*/  @P2 LDG.E.U8 R57, desc[UR20][R16.64] ;  /* 0x0000001410392981 */ /* 0x0004e4000c1e1100 */
[----:B--2---:R-:W-:Y:S02]  /*3e170*/  @P2 IMAD.MOV.U32 R16, RZ, RZ, R5 ;  /* 0x000000ffff102224 */ /* 0x004fe400078e0005 */
[----:B----4-:R2:W-:Y:S02]  /*3e180*/  STL [R1+0xc0], R75 ;  /* 0x0000c04b01007387 */ /* 0x0105e40000100800 */
[----:B--2---:R-:W-:Y:S02]  /*3e190*/  LEA.HI.X.SX32 R75, R19, R6, 0x1, P4 ;  /* 0x00000006134b7211 */ /* 0x004fe400020f0eff */
[----:B------:R-:W-:-:S03]  /*3e1a0*/  IADD3 R77, P4, PT, R18, R7, RZ ;  /* 0x00000007124d7210 */ /* 0x000fc60007f9e0ff */
[----:B------:R-:W-:Y:S01]  /*3e1b0*/  @P2 IMAD.MOV.U32 R17, RZ, RZ, R75 ;  /* 0x000000ffff112224 */ /* 0x000fe200078e004b */
[----:B------:R-:W-:Y:S02]  /*3e1c0*/  LEA.HI.X.SX32 R18, R18, R6, 0x1, P4 ;  /* 0x0000000612127211 */ /* 0x000fe400020f0eff */
[----:B------:R-:W-:Y:S01]  /*3e1d0*/  IADD3 R21, P4, PT, R15, R7, RZ ;  /* 0x000000070f157210 */ /* 0x000fe20007f9e0ff */
[----:B------:R2:W-:Y:S04]  /*3e1e0*/  STL [R1+0x102c], R75 ;  /* 0x00102c4b01007387 */ /* 0x0005e80000100800 */
[----:B------:R4:W5:Y:S01]  /*3e1f0*/  @P2 LDG.E.U8 R56, desc[UR20][R16.64] ;  /* 0x0000001410382981 */ /* 0x000962000c1e1100 */
[----:B------:R-:W-:-:S03]  /*3e200*/  PRMT R19, RZ, 0x7610, R19 ;  /* 0x00007610ff137816 */ /* 0x000fc60000000013 */
[----:B------:R-:W5:Y:S01]  /*3e210*/  LDL.LU R92, [R1+0x1088] ;  /* 0x00108800015c7983 */ /* 0x000f620000300800 */
[----:B--2---:R-:W-:Y:S01]  /*3e220*/  LEA.HI.X.SX32 R75, R15, R6, 0x1, P4 ;  /* 0x000000060f4b7211 */ /* 0x004fe200020f0eff */
[----:B----4-:R-:W-:Y:S02]  /*3e230*/  @P2 IMAD.MOV.U32 R16, RZ, RZ, R77 ;  /* 0x000000ffff102224 */ /* 0x010fe400078e004d */
[----:B------:R-:W-:-:S05]  /*3e240*/  @P2 IMAD.MOV.U32 R17, RZ, RZ, R18 ;  /* 0x000000ffff112224 */ /* 0x000fca00078e0012 */
[----:B------:R2:W4:Y:S02]  /*3e250*/  @P2 LDG.E.U8 R67, desc[UR20][R16.64] ;  /* 0x0000001410432981 */ /* 0x000524000c1e1100 */
[----:B--2---:R-:W-:Y:S02]  /*3e260*/  @P2 IMAD.MOV.U32 R16, RZ, RZ, R21 ;  /* 0x000000ffff102224 */ /* 0x004fe400078e0015 */
[----:B------:R-:W-:-:S05]  /*3e270*/  @P2 IMAD.MOV.U32 R17, RZ, RZ, R75 ;  /* 0x000000ffff112224 */ /* 0x000fca00078e004b */
[----:B------:R2:W4:Y:S01]  /*3e280*/  @P2 LDG.E.U8 R19, desc[UR20][R16.64] ;  /* 0x0000001410132981 */ /* 0x000522000c1e1100 */
[----:B------:R-:W-:Y:S02]  /*3e290*/  ISETP.GT.U32.AND P4, PT, R8, R10, PT ;  /* 0x0000000a0800720c */ /* 0x000fe40003f84070 */
[----:B---3--:R-:W-:Y:S01]  /*3e2a0*/  SEL R15, R20, R89, !P3 ;  /* 0x00000059140f7207 */ /* 0x008fe20005800000 */
[----:B------:R-:W-:Y:S04]  /*3e2b0*/  STL [R1+0x1038], R77 ;  /* 0x0010384d01007387 */ /* 0x000fe80000100800 */
[----:B------:R-:W3:Y:S04]  /*3e2c0*/  LDL.LU R93, [R1+0x1070] ;  /* 0x00107000015d7983 */ /* 0x000ee80000300800 */
[----:B------:R-:W3:Y:S04]  /*3e2d0*/  LDL.LU R5, [R1+0x1080] ;  /* 0x0010800001057983 */ /* 0x000ee80000300800 */
[----:B------:R1:W-:Y:S04]  /*3e2e0*/  STL [R1+0x1034], R18 ;  /* 0x0010341201007387 */ /* 0x0003e80000100800 */
[----:B------:R0:W-:Y:S04]  /*3e2f0*/  STL [R1+0x1040], R21 ;  /* 0x0010401501007387 */ /* 0x0001e80000100800 */
[----:B------:R0:W-:Y:S01]  /*3e300*/  STL [R1+0x103c], R75 ;  /* 0x00103c4b01007387 */ /* 0x0001e20000100800 */
[----:B-1----:R-:W-:-:S02]  /*3e310*/  IMAD R18, R15, UR4, RZ ;  /* 0x000000040f127c24 */ /* 0x002fc4000f8e02ff */
[----:B------:R-:W-:Y:S01]  /*3e320*/  @!P4 IMAD.IADD R10, R10, 0x1, -R8 ;  /* 0x000000010a0ac824 */ /* 0x000fe200078e0a08 */
[----:B--2---:R-:W-:Y:S01]  /*3e330*/  SEL R16, R20, R91, !P3 ;  /* 0x0000005b14107207 */ /* 0x004fe20005800000 */
[----:B----4-:R-:W-:Y:S01]  /*3e340*/  STL [R1+0x24], R19 ;  /* 0x0000241301007387 */ /* 0x010fe20000100800 */
[----:B------:R-:W-:-:S03]  /*3e350*/  IADD3 R17, P4, PT, R18, R7, RZ ;  /* 0x0000000712117210 */ /* 0x000fc60007f9e0ff */
[----:B0-----:R-:W-:Y:S01]  /*3e360*/  IMAD R21, R16, UR7, RZ ;  /* 0x0000000710157c24 */ /* 0x001fe2000f8e02ff */
[----:B------:R-:W-:Y:S01]  /*3e370*/  SEL R15, R20, R90, !P3 ;  /* 0x0000005a140f7207 */ /* 0x000fe20005800000 */
[----:B------:R-:W0:Y:S01]  /*3e380*/  LDCU UR4, c[0x0][0x3b0] ;  /* 0x00007600ff0477ac */ /* 0x000e220008000800 */
[----:B------:R-:W-:Y:S01]  /*3e390*/  LEA.HI.X.SX32 R75, R18, R6, 0x1, P4 ;  /* 0x00000006124b7211 */ /* 0x000fe200020f0eff */
[----:B------:R1:W-:Y:S01]  /*3e3a0*/  STL [R1+0x1048], R17 ;  /* 0x0010481101007387 */ /* 0x0003e20000100800 */
[----:B------:R-:W-:Y:S01]  /*3e3b0*/  @P2 IMAD.MOV.U32 R16, RZ, RZ, R17 ;  /* 0x000000ffff102224 */ /* 0x000fe200078e0011 */
[----:B------:R-:W-:Y:S02]  /*3e3c0*/  PRMT R55, RZ, 0x7610, R55 ;  /* 0x00007610ff377816 */ /* 0x000fe40000000037 */
[----:B------:R-:W-:Y:S02]  /*3e3d0*/  PRMT R54, RZ, 0x7610, R54 ;  /* 0x00007610ff367816 */ /* 0x000fe40000000036 */
[----:B------:R-:W-:-:S02]  /*3e3e0*/  PRMT R66, RZ, 0x7610, R66 ;  /* 0x00007610ff427816 */ /* 0x000fc40000000042 */
[----:B------:R-:W-:Y:S01]  /*3e3f0*/  PRMT R73, RZ, 0x7610, R73 ;  /* 0x00007610ff497816 */ /* 0x000fe20000000049 */
[----:B------:R-:W2:Y:S01]  /*3e400*/  LDCU UR7, c[0x0][0x3b0] ;  /* 0x00007600ff0777ac */ /* 0x000ea20008000800 */
[----:B-1----:R-:W-:-:S05]  /*3e410*/  @P2 IMAD.MOV.U32 R17, RZ, RZ, R75 ;  /* 0x000000ffff112224 */ /* 0x002fca00078e004b */
[----:B------:R1:W4:Y:S01]  /*3e420*/  @P2 LDG.E.U8 R22, desc[UR20][R16.64] ;  /* 0x0000001410162981 */ /* 0x000322000c1e1100 */
[----:B-----5:R-:W-:-:S03]  /*3e430*/  IMAD R19, R15, UR5, RZ ;  /* 0x000000050f137c24 */ /* 0x020fc6000f8e02ff */
[----:B------:R5:W-:Y:S01]  /*3e440*/  STL [R1+0x1044], R75 ;  /* 0x0010444b01007387 */ /* 0x000be20000100800 */
[C---:B------:R-:W-:Y:S02]  /*3e450*/  SEL R18, R20.reuse, R92, !P3 ;  /* 0x0000005c14127207 */ /* 0x040fe40005800000 */
[----:B---3--:R-:W-:Y:S01]  /*3e460*/  SEL R15, R20, R93, !P3 ;  /* 0x0000005d140f7207 */ /* 0x008fe20005800000 */
[----:B------:R-:W3:Y:S01]  /*3e470*/  LDCU UR5, c[0x0][0x3b0] ;  /* 0x00007600ff0577ac */ /* 0x000ee20008000800 */
[----:B------:R-:W-:-:S04]  /*3e480*/  IADD3 R78, P4, PT, R19, R7, RZ ;  /* 0x00000007134e7210 */ /* 0x000fc80007f9e0ff */
[----:B-1----:R-:W-:Y:S01]  /*3e490*/  LEA.HI.X.SX32 R16, R19, R6, 0x1, P4 ;  /* 0x0000000613107211 */ /* 0x002fe200020f0eff */
[----:B------:R-:W-:Y:S04]  /*3e4a0*/  STL [R1+0x1050], R78 ;  /* 0x0010504e01007387 */ /* 0x000fe80000100800 */
[----:B------:R-:W-:Y:S01]  /*3e4b0*/  @P2 IMAD.MOV.U32 R17, RZ, RZ, R16 ;  /* 0x000000ffff112224 */ /* 0x000fe200078e0010 */
[----:B----4-:R-:W-:Y:S04]  /*3e4c0*/  STL [R1+0x70], R22 ;  /* 0x0000701601007387 */ /* 0x010fe80000100800 */
[----:B------:R1:W-:Y:S01]  /*3e4d0*/  STL [R1+0x104c], R16 ;  /* 0x00104c1001007387 */ /* 0x0003e20000100800 */
[----:B-----5:R-:W-:-:S03]  /*3e4e0*/  IADD3 R75, P4, PT, R21, R7, RZ ;  /* 0x00000007154b7210 */ /* 0x020fc60007f9e0ff */
[----:B------:R-:W4:Y:S01]  /*3e4f0*/  LDL.LU R91, [R1+0x10b4] ;  /* 0x0010b400015b7983 */ /* 0x000f220000300800 */
[----:B-1----:R-:W-:-:S05]  /*3e500*/  @P2 IMAD.MOV.U32 R16, RZ, RZ, R78 ;  /* 0x000000ffff102224 */ /* 0x002fca00078e004e */
[----:B------:R1:W5:Y:S04]  /*3e510*/  @P2 LDG.E.U8 R2, desc[UR20][R16.64] ;  /* 0x0000001410022981 */ /* 0x000368000c1e1100 */
[----:B------:R-:W-:Y:S04]  /*3e520*/  STL [R1+0x1058], R75 ;  /* 0x0010584b01007387 */ /* 0x000fe80000100800 */
[----:B------:R-:W2:Y:S01]  /*3e530*/  LDL.LU R92, [R1+0x1090] ;  /* 0x00109000015c7983 */ /* 0x000ea20000300800 */
[----:B------:R-:W-:-:S05]  /*3e540*/  LEA.HI.X.SX32 R77, R21, R6, 0x1, P4 ;  /* 0x00000006154d7211 */ /* 0x000fca00020f0eff */
[----:B------:R-:W-:Y:S01]  /*3e550*/  STL [R1+0x1054], R77 ;  /* 0x0010544d01007387 */ /* 0x000fe20000100800 */
[----:B------:R-:W-:Y:S01]  /*3e560*/  IMAD R22, R18, UR16, RZ ;  /* 0x0000001012167c24 */ /* 0x000fe2000f8e02ff */
[----:B------:R-:W-:Y:S01]  /*3e570*/  SEL R18, R20, R5, !P3 ;  /* 0x0000000514127207 */ /* 0x000fe20005800000 */
[----:B0-----:R-:W-:Y:S02]  /*3e580*/  IMAD R15, R15, UR4, RZ ;  /* 0x000000040f0f7c24 */ /* 0x001fe4000f8e02ff */
[----:B-1----:R-:W-:Y:S02]  /*3e590*/  @P2 IMAD.MOV.U32 R16, RZ, RZ, R75 ;  /* 0x000000ffff102224 */ /* 0x002fe400078e004b */
[----:B------:R-:W-:Y:S01]  /*3e5a0*/  @P2 IMAD.MOV.U32 R17, RZ, RZ, R77 ;  /* 0x000000ffff112224 */ /* 0x000fe200078e004d */
[----:B------:R-:W-:Y:S01]  /*3e5b0*/  IADD3 R5, P4, PT, R22, R7, RZ ;  /* 0x0000000716057210 */ /* 0x000fe20007f9e0ff */
[----:B------:R-:W-:Y:S01]  /*3e5c0*/  IMAD R18, R18, UR17, RZ ;  /* 0x0000001112127c24 */ /* 0x000fe2000f8e02ff */
[----:B------:R-:W0:Y:S01]  /*3e5d0*/  LDCU UR4, c[0x0][0x3b0] ;  /* 0x00007600ff0477ac */ /* 0x000e220008000800 */
[----:B------:R-:W-:-:S02]  /*3e5e0*/  PRMT R19, RZ, 0x7610, R19 ;  /* 0x00007610ff137816 */ /* 0x000fc40000000013 */
[-C--:B------:R-:W-:Y:S02]  /*3e5f0*/  LEA.HI.X.SX32 R79, R22, R6.reuse, 0x1, P4 ;  /* 0x00000006164f7211 */ /* 0x080fe400020f0eff */
[CC--:B------:R-:W-:Y:S01]  /*3e600*/  IADD3 R78, P4, PT, R15.reuse, R7.reuse, RZ ;  /* 0x000000070f4e7210 */ /* 0x0c0fe20007f9e0ff */
[----:B------:R1:W2:Y:S01]  /*3e610*/  @P2 LDG.E.U8 R55, desc[UR20][R16.64] ;  /* 0x0000001410372981 */ /* 0x0002a2000c1e1100 */
[----:B------:R-:W0:Y:S02]  /*3e620*/  LDCU UR16, c[0x0][0x3b0] ;  /* 0x00007600ff1077ac */ /* 0x000e240008000800 */
[----:B------:R-:W-:Y:S01]  /*3e630*/  LEA.HI.X.SX32 R15, R15, R6, 0x1, P4 ;  /* 0x000000060f0f7211 */ /* 0x000fe200020f0eff */
[----:B-----5:R5:W-:Y:S04]  /*3e640*/  STL [R1+0xbc], R2 ;  /* 0x0000bc0201007387 */ /* 0x020be80000100800 */
[----:B-----5:R-:W5:Y:S01]  /*3e650*/  LDL.LU R2, [R1+0x1074] ;  /* 0x0010740001027983 */ /* 0x020f620000300800 */
[----:B------:R-:W-:Y:S01]  /*3e660*/  IADD3 R75, P4, PT, R18, R7, RZ ;  /* 0x00000007124b7210 */ /* 0x000fe20007f9e0ff */
[----:B-1----:R-:W-:-:S02]  /*3e670*/  @P2 IMAD.MOV.U32 R16, RZ, RZ, R5 ;  /* 0x000000ffff102224 */ /* 0x002fc400078e0005 */
[----:B------:R-:W-:Y:S01]  /*3e680*/  @P2 IMAD.MOV.U32 R17, RZ, RZ, R79 ;  /* 0x000000ffff112224 */ /* 0x000fe200078e004f */
[----:B------:R-:W-:Y:S02]  /*3e690*/  LEA.HI.X.SX32 R77, R18, R6, 0x1, P4 ;  /* 0x00000006124d7211 */ /* 0x000fe400020f0eff */
[----:B------:R-:W-:Y:S02]  /*3e6a0*/  ISETP.GT.U32.AND P4, PT, R8, R10, PT ;  /* 0x0000000a0800720c */ /* 0x000fe40003f84070 */
[----:B------:R1:W5:Y:S04]  /*3e6b0*/  @P2 LDG.E.U8 R54, desc[UR20][R16.64] ;  /* 0x0000001410362981 */ /* 0x000368000c1e1100 */
[----:B------:R0:W-:Y:S01]  /*3e6c0*/  STL [R1+0x1060], R5 ;  /* 0x0010600501007387 */ /* 0x0001e20000100800 */
[----:B----4-:R-:W-:-:S03]  /*3e6d0*/  SEL R18, R20, R91, !P3 ;  /* 0x0000005b14127207 */ /* 0x010fc60005800000 */
[----:B------:R-:W-:Y:S04]  /*3e6e0*/  STL [R1+0x105c], R79 ;  /* 0x00105c4f01007387 */ /* 0x000fe80000100800 */
[----:B------:R-:W4:Y:S04]  /*3e6f0*/  LDL.LU R93, [R1+0x107c] ;  /* 0x00107c00015d7983 */ /* 0x000f280000300800 */
[----:B------:R-:W-:Y:S01]  /*3e700*/  STL [R1+0x1068], R78 ;  /* 0x0010684e01007387 */ /* 0x000fe20000100800 */
[----:B-1----:R-:W-:Y:S02]  /*3e710*/  @P2 IMAD.MOV.U32 R16, RZ, RZ, R78 ;  /* 0x000000ffff102224 */ /* 0x002fe400078e004e */
[----:B------:R-:W-:Y:S01]  /*3e720*/  @P2 IMAD.MOV.U32 R17, RZ, RZ, R15 ;  /* 0x000000ffff112224 */ /* 0x000fe200078e000f */
[----:B------:R2:W-:Y:S01]  /*3e730*/  STL [R1+0x1064], R15 ;  /* 0x0010640f01007387 */ /* 0x0005e20000100800 */
[----:B0-----:R-:W-:-:S03]  /*3e740*/  IMAD R18, R18, UR4, RZ ;  /* 0x0000000412127c24 */ /* 0x001fc6000f8e02ff */
[----:B------:R0:W4:Y:S04]  /*3e750*/  @P2 LDG.E.U8 R66, desc[UR20][R16.64] ;  /* 0x0000001410422981 */ /* 0x000128000c1e1100 */
[----:B------:R-:W-:Y:S04]  /*3e760*/  STL [R1+0x1070], R75 ;  /* 0x0010704b01007387 */ /* 0x000fe80000100800 */
[----:B------:R-:W4:Y:S01]  /*3e770*/  LDL.LU R5, [R1+0x1084] ;  /* 0x0010840001057983 */ /* 0x000f220000300800 */
[----:B--2---:R-:W-:Y:S01]  /*3e780*/  SEL R15, R20, R92, !P3 ;  /* 0x0000005c140f7207 */ /* 0x004fe20005800000 */
[----:B------:R-:W-:Y:S01]  /*3e790*/  @!P4 IMAD.IADD R10, R10, 0x1, -R8 ;  /* 0x000000010a0ac824 */ /* 0x000fe200078e0a08 */
[----:B------:R-:W1:Y:S01]  /*3e7a0*/  LDCU UR4, c[0x0][0x3b0] ;  /* 0x00007600ff0477ac */ /* 0x000e620008000800 */
[----:B0-----:R-:W-:-:S02]  /*3e7b0*/  @P2 IMAD.MOV.U32 R16, RZ, RZ, R75 ;  /* 0x000000ffff102224 */ /* 0x001fc400078e004b */
[----:B------:R-:W-:Y:S01]  /*3e7c0*/  @P2 IMAD.MOV.U32 R17, RZ, RZ, R77 ;  /* 0x000000ffff112224 */ /* 0x000fe200078e004d */
[----:B------:R0:W-:Y:S04]  /*3e7d0*/  STL [R1+0x106c], R77 ;  /* 0x00106c4d01007387 */ /* 0x0001e80000100800 */
[----:B------:R3:W2:Y:S01]  /*3e7e0*/  @P2 LDG.E.U8 R19, desc[UR20][R16.64] ;  /* 0x0000001410132981 */ /* 0x0006a2000c1e1100 */
[----:B0-----:R-:W-:Y:S01]  /*3e7f0*/  IADD3 R77, P4, PT, R18, R7, RZ ;  /* 0x00000007124d7210 */ /* 0x001fe20007f9e0ff */
[----:B---3--:R-:W-:-:S03]  /*3e800*/  IMAD R16, R15, UR5, RZ ;  /* 0x000000050f107c24 */ /* 0x008fc6000f8e02ff */
[----:B------:R-:W-:Y:S01]  /*3e810*/  LEA.HI.X.SX32 R17, R18, R6, 0x1, P4 ;  /* 0x0000000612117211 */ /* 0x000fe200020f0eff */
[----:B------:R-:W-:Y:S01]  /*3e820*/  STL [R1+0x1078], R77 ;  /* 0x0010784d01007387 */ /* 0x000fe20000100800 */
[----:B------:R-:W0:Y:S01]  /*3e830*/  LDCU UR5, c[0x0][0x3b0] ;  /* 0x00007600ff0577ac */ /* 0x000e220008000800 */
[----:B-----5:R-:W-:Y:S02]  /*3e840*/  SEL R15, R20, R2, !P3 ;  /* 0x00000002140f7207 */ /* 0x020fe40005800000 */
[----:B------:R-:W-:-:S04]  /*3e850*/  IADD3 R2, P4, PT, R16, R7, RZ ;  /* 0x0000000710027210 */ /* 0x000fc80007f9e0ff */
[----:B------:R-:W-:Y:S01]  /*3e860*/  LEA.HI.X.SX32 R75, R16, R6, 0x1, P4 ;  /* 0x00000006104b7211 */ /* 0x000fe200020f0eff */
[----:B------:R-:W-:-:S05]  /*3e870*/  @P2 IMAD.MOV.U32 R16, RZ, RZ, R77 ;  /* 0x000000ffff102224 */ /* 0x000fca00078e004d */
[----:B------:R3:W5:Y:S04]  /*3e880*/  @P2 LDG.E.U8 R73, desc[UR20][R16.64] ;  /* 0x0000001410492981 */ /* 0x000768000c1e1100 */
[----:B------:R0:W-:Y:S01]  /*3e890*/  STL [R1+0x1074], R17 ;  /* 0x0010741101007387 */ /* 0x0001e20000100800 */
[----:B------:R-:W-:Y:S02]  /*3e8a0*/  PRMT R3, RZ, 0x7610, R3 ;  /* 0x00007610ff037816 */ /* 0x000fe40000000003 */
[----:B----4-:R-:W-:Y:S01]  /*3e8b0*/  SEL R18, R20, R93, !P3 ;  /* 0x0000005d14127207 */ /* 0x010fe20005800000 */
[----:B---3--:R-:W-:Y:S02]  /*3e8c0*/  @P2 IMAD.MOV.U32 R16, RZ, RZ, R2 ;  /* 0x000000ffff102224 */ /* 0x008fe400078e0002 */
[----:B0-----:R-:W-:-:S02]  /*3e8d0*/  @P2 IMAD.MOV.U32 R17, RZ, RZ, R75 ;  /* 0x000000ffff112224 */ /* 0x001fc400078e004b */
[----:B------:R-:W-:Y:S01]  /*3e8e0*/  IMAD R18, R18, UR16, RZ ;  /* 0x0000001012127c24 */ /* 0x000fe2000f8e02ff */
[C---:B------:R-:W-:Y:S02]  /*3e8f0*/  SEL R76, R20.reuse, R76, !P3 ;  /* 0x0000004c144c7207 */ /* 0x040fe40005800000 */
[----:B------:R-:W-:Y:S02]  /*3e900*/  PRMT R53, RZ, 0x7610, R53 ;  /* 0x00007610ff357816 */ /* 0x000fe40000000035 */
[----:B------:R-:W-:Y:S01]  /*3e910*/  PRMT R52, RZ, 0x7610, R52 ;  /* 0x00007610ff347816 */ /* 0x000fe20000000034 */
[----:B------:R0:W3:Y:S01]  /*3e920*/  @P2 LDG.E.U8 R3, desc[UR20][R16.64] ;  /* 0x0000001410032981 */ /* 0x0000e2000c1e1100 */
[----:B------:R-:W-:-:S03]  /*3e930*/  SEL R74, R20, R74, !P3 ;  /* 0x0000004a144a7207 */ /* 0x000fc60005800000 */
[----:B--2---:R2:W-:Y:S04]  /*3e940*/  STL [R1+0x20], R19 ;  /* 0x0000201301007387 */ /* 0x0045e80000100800 */
[----:B------:R-:W-:Y:S04]  /*3e950*/  STL [R1+0x1080], R2 ;  /* 0x0010800201007387 */ /* 0x000fe80000100800 */
[----:B------:R-:W-:Y:S01]  /*3e960*/  STL [R1+0x107c], R75 ;  /* 0x00107c4b01007387 */ /* 0x000fe20000100800 */
[----:B------:R-:W-:Y:S02]  /*3e970*/  PRMT R51, RZ, 0x7610, R51 ;  /* 0x00007610ff337816 */ /* 0x000fe40000000033 */
[C---:B------:R-:W-:Y:S01]  /*3e980*/  SEL R14, R20.reuse, R14, !P3 ;  /* 0x0000000e140e7207 */ /* 0x040fe20005800000 */
[----:B------:R-:W4:Y:S01]  /*3e990*/  LDCU UR16, c[0x0][0x3b0] ;  /* 0x00007600ff1077ac */ /* 0x000f220008000800 */
[----:B--2---:R-:W-:Y:S01]  /*3e9a0*/  IMAD R19, R15, UR7, RZ ;  /* 0x000000070f137c24 */ /* 0x004fe2000f8e02ff */
[----:B------:R-:W-:Y:S01]  /*3e9b0*/  SEL R15, R20, R5, !P3 ;  /* 0x00000005140f7207 */ /* 0x000fe20005800000 */
[----:B------:R-:W-:Y:S01]  /*3e9c0*/  IMAD R76, R76, UR5, RZ ;  /* 0x000000054c4c7c24 */ /* 0x000fe2000f8e02ff */
[----:B------:R-:W2:Y:S01]  /*3e9d0*/  LDCU UR5, c[0x0][0x3b0] ;  /* 0x00007600ff0577ac */ /* 0x000ea20008000800 */
[----:B------:R-:W0:Y:S02]  /*3e9e0*/  LDCU UR7, c[0x0][0x3b0] ;  /* 0x00007600ff0777ac */ /* 0x000e240008000800 */
[----:B-1----:R-:W-:Y:S01]  /*3e9f0*/  IMAD R15, R15, UR4, RZ ;  /* 0x000000040f0f7c24 */ /* 0x002fe2000f8e02ff */
[----:B------:R-:W1:Y:S01]  /*3ea00*/  LDCU UR4, c[0x0][0x3b0] ;  /* 0x00007600ff0477ac */ /* 0x000e620008000800 */
[----:B------:R-:W-:-:S02]  /*3ea10*/  @!P6 IMAD.MOV R11, RZ, RZ, -R11 ;  /* 0x000000ffff0be224 */ /* 0x000fc400078e0a0b */
[----:B------:R-:W-:-:S03]  /*3ea20*/  @!P0 IMAD.MOV R10, RZ, RZ, -R10 ;  /* 0x000000ffff0a8224 */ /* 0x000fc600078e0a0a */
[----:B------:R-:W-:Y:S01]  /*3ea30*/  SEL R11, R20, R11, !P3 ;  /* 0x0000000b140b7207 */ /* 0x000fe20005800000 */
[----:B--2---:R-:W-:Y:S01]  /*3ea40*/  IMAD R14, R14, UR5, RZ ;  /* 0x000000050e0e7c24 */ /* 0x004fe2000f8e02ff */
[----:B------:R-:W-:Y:S02]  /*3ea50*/  PRMT R64, RZ, 0x7610, R64 ;  /* 0x00007610ff407816 */ /* 0x000fe40000000040 */
[----:B------:R-:W-:Y:S02]  /*3ea60*/  PRMT R50, RZ, 0x7610, R50 ;  /* 0x00007610ff327816 */ /* 0x000fe40000000032 */
[----:B------:R-:W-:Y:S01]  /*3ea70*/  PRMT R49, RZ, 0x7610, R49 ;  /* 0x00007610ff317816 */ /* 0x000fe20000000031 */
[----:B-1----:R-:W-:Y:S01]  /*3ea80*/  IMAD R74, R74, UR4, RZ ;  /* 0x000000044a4a7c24 */ /* 0x002fe2000f8e02ff */
[----:B------:R-:W1:Y:S01]  /*3ea90*/  LDCU UR4, c[0x0][0x3b0] ;  /* 0x00007600ff0477ac */ /* 0x000e620008000800 */
        /* <DEDUP_REMOVED lines=28> */
[----:B------:R-:W-:Y:S01]  /*3ec60*/  PRMT R65, RZ, 0x7610, R65 ;  /* 0x00007610ff417816 */ /* 0x000fe20000000041 */
[----:B------:R-:W2:Y:S01]  /*3ec70*/  LDCU UR5, c[0x0][0x3b0] ;  /* 0x00007600ff0577ac */ /* 0x000ea20008000800 */
[----:B-----5:R5:W-:Y:S02]  /*3ec80*/  STL [R1+0x6c], R73 ;  /* 0x00006c4901007387 */ /* 0x020be40000100800 */
[----:B-----5:R-:W-:-:S04]  /*3ec90*/  IADD3 R73, P4, PT, R19, R7, RZ ;  /* 0x0000000713497210 */ /* 0x020fc80007f9e0ff */
[-C--:B0-----:R-:W-:Y:S02]  /*3eca0*/  LEA.HI.X.SX32 R16, R19, R6.reuse, 0x1, P4 ;  /* 0x0000000613107211 */ /* 0x081fe400020f0eff */
[CC--:B------:R-:W-:Y:S01]  /*3ecb0*/  IADD3 R2, P4, PT, R18.reuse, R7.reuse, RZ ;  /* 0x0000000712027210 */ /* 0x0c0fe20007f9e0ff */
[----:B------:R-:W-:Y:S04]  /*3ecc0*/  STL [R1+0x1088], R73 ;  /* 0x0010884901007387 */ /* 0x000fe80000100800 */
[----:B------:R0:W-:Y:S01]  /*3ecd0*/  STL [R1+0x1084], R16 ;  /* 0x0010841001007387 */ /* 0x0001e20000100800 */
[----:B------:R-:W-:Y:S01]  /*3ece0*/  @P2 IMAD.MOV.U32 R17, RZ, RZ, R16 ;  /* 0x000000ffff112224 */ /* 0x000fe200078e0010 */
[----:B------:R-:W-:Y:S02]  /*3ecf0*/  LEA.HI.X.SX32 R5, R18, R6, 0x1, P4 ;  /* 0x0000000612057211 */ /* 0x000fe400020f0eff */
[----:B------:R5:W-:Y:S01]  /*3ed00*/  STL [R1+0x1090], R2 ;  /* 0x0010900201007387 */ /* 0x000be20000100800 */
[----:B0-----:R-:W-:Y:S01]  /*3ed10*/  @P2 IMAD.MOV.U32 R16, RZ, RZ, R73 ;  /* 0x000000ffff102224 */ /* 0x001fe200078e0049 */
[----:B------:R-:W-:-:S04]  /*3ed20*/  IADD3 R73, P4, PT, R15, R7, RZ ;  /* 0x000000070f497210 */ /* 0x000fc80007f9e0ff */
[----:B------:R0:W2:Y:S01]  /*3ed30*/  @P2 LDG.E.U8 R53, desc[UR20][R16.64] ;  /* 0x0000001410352981 */ /* 0x0000a2000c1e1100 */
[----:B------:R-:W-:-:S03]  /*3ed40*/  LEA.HI.X.SX32 R15, R15, R6, 0x1, P4 ;  /* 0x000000060f0f7211 */ /* 0x000fc600020f0eff */
[----:B------:R1:W-:Y:S01]  /*3ed50*/  STL [R1+0x108c], R5 ;  /* 0x00108c0501007387 */ /* 0x0003e20000100800 */
[----:B0-----:R-:W-:Y:S01]  /*3ed60*/  @P2 IMAD.MOV.U32 R16, RZ, RZ, R2 ;  /* 0x000000ffff102224 */ /* 0x001fe200078e0002 */
[----:B-----5:R-:W-:Y:S01]  /*3ed70*/  IADD3 R2, P4, PT, R76, R7, RZ ;  /* 0x000000074c027210 */ /* 0x020fe20007f9e0ff */
[----:B------:R-:W-:-:S03]  /*3ed80*/  @P2 IMAD.MOV.U32 R17, RZ, RZ, R5 ;  /* 0x000000ffff112224 */ /* 0x000fc600078e0005 */
[----:B-1----:R-:W-:Y:S02]  /*3ed90*/  LEA.HI.X.SX32 R5, R76, R6, 0x1, P4 ;  /* 0x000000064c057211 */ /* 0x002fe400020f0eff */
[----:B------:R-:W-:Y:S01]  /*3eda0*/  ISETP.GT.U32.AND P4, PT, R8, R12, PT ;  /* 0x0000000c0800720c */ /* 0x000fe20003f84070 */
[----:B------:R0:W5:Y:S04]  /*3edb0*/  @P2 LDG.E.U8 R52, desc[UR20][R16.64] ;  /* 0x0000001410342981 */ /* 0x000168000c1e1100 */
[----:B------:R-:W-:Y:S04]  /*3edc0*/  STL [R1+0x1098], R73 ;  /* 0x0010984901007387 */ /* 0x000fe80000100800 */
[----:B------:R-:W-:Y:S04]  /*3edd0*/  STL [R1+0x1094], R15 ;  /* 0x0010940f01007387 */ /* 0x000fe80000100800 */
[----:B------:R-:W-:Y:S04]  /*3ede0*/  STL [R1+0x10a0], R2 ;  /* 0x0010a00201007387 */ /* 0x000fe80000100800 */
[----:B------:R1:W-:Y:S01]  /*3edf0*/  STL [R1+0x109c], R5 ;  /* 0x00109c0501007387 */ /* 0x0003e20000100800 */
[----:B0-----:R-:W-:-:S02]  /*3ee00*/  @P2 IMAD.MOV.U32 R16, RZ, RZ, R73 ;  /* 0x000000ffff102224 */ /* 0x001fc400078e0049 */
[----:B------:R-:W-:Y:S02]  /*3ee10*/  @P2 IMAD.MOV.U32 R17, RZ, RZ, R15 ;  /* 0x000000ffff112224 */ /* 0x000fe400078e000f */
[----:B------:R-:W-:-:S03]  /*3ee20*/  @!P4 IMAD.IADD R12, R12, 0x1, -R8 ;  /* 0x000000010c0cc824 */ /* 0x000fc600078e0a08 */
[----:B------:R0:W2:Y:S02]  /*3ee30*/  @P2 LDG.E.U8 R51, desc[UR20][R16.64] ;  /* 0x0000001410332981 */ /* 0x0000a4000c1e1100 */
[----:B------:R-:W-:Y:S01]  /*3ee40*/  ISETP.GT.U32.AND P0, PT, R8, R12, PT ;  /* 0x0000000c0800720c */ /* 0x000fe20003f04070 */
[----:B0-----:R-:W-:Y:S01]  /*3ee50*/  @P2 IMAD.MOV.U32 R17, RZ, RZ, R5 ;  /* 0x000000ffff112224 */ /* 0x001fe200078e0005 */
[-C--:B-1----:R-:W-:Y:S01]  /*3ee60*/  IADD3 R5, P4, PT, R74, R7.reuse, RZ ;  /* 0x000000074a057210 */ /* 0x082fe20007f9e0ff */
[----:B------:R-:W-:Y:S01]  /*3ee70*/  @P2 IMAD.MOV.U32 R16, RZ, RZ, R2 ;  /* 0x000000ffff102224 */ /* 0x000fe200078e0002 */
[----:B------:R-:W-:Y:S02]  /*3ee80*/  IADD3 R2, P6, PT, R14, R7, RZ ;  /* 0x000000070e027210 */ /* 0x000fe40007fde0ff */
[-C--:B------:R-:W-:Y:S01]  /*3ee90*/  LEA.HI.X.SX32 R75, R74, R6.reuse, 0x1, P4 ;  /* 0x000000064a4b7211 */ /* 0x080fe200020f0eff */
[----:B------:R-:W-:Y:S01]  /*3eea0*/  IMAD R15, R11, UR7, RZ ;  /* 0x000000070b0f7c24 */ /* 0x000fe2000f8e02ff */
[----:B------:R-:W-:-:S02]  /*3eeb0*/  LEA.HI.X.SX32 R73, R14, R6, 0x1, P6 ;  /* 0x000000060e497211 */ /* 0x000fc400030f0eff */
[----:B------:R-:W-:Y:S01]  /*3eec0*/  SEL R14, R20, R10, !P3 ;  /* 0x0000000a140e7207 */ /* 0x000fe20005800000 */
[----:B------:R-:W-:Y:S02]  /*3eed0*/  @P2 IMAD.MOV.U32 R10, RZ, RZ, R5 ;  /* 0x000000ffff0a2224 */ /* 0x000fe400078e0005 */
[----:B------:R-:W-:Y:S01]  /*3eee0*/  @P2 IMAD.MOV.U32 R11, RZ, RZ, R75 ;  /* 0x000000ffff0b2224 */ /* 0x000fe200078e004b */
[----:B------:R0:W-:Y:S01]  /*3eef0*/  STL [R1+0x10a8], R5 ;  /* 0x0010a80501007387 */ /* 0x0001e20000100800 */
[----:B------:R-:W-:Y:S02]  /*3ef00*/  @!P0 IMAD.IADD R12, R12, 0x1, -R8 ;  /* 0x000000010c0c8824 */ /* 0x000fe400078e0a08 */
[----:B----4-:R-:W-:Y:S01]  /*3ef10*/  IMAD R14, R14, UR16, RZ ;  /* 0x000000100e0e7c24 */ /* 0x010fe2000f8e02ff */
[----:B------:R-:W-:Y:S01]  /*3ef20*/  PRMT R18, RZ, 0x7610, R18 ;  /* 0x00007610ff127816 */ /* 0x000fe20000000012 */
[----:B------:R1:W4:Y:S04]  /*3ef30*/  @P2 LDG.E.U8 R64, desc[UR20][R10.64] ;  /* 0x000000140a402981 */ /* 0x000328000c1e1100 */
[----:B------:R1:W-:Y:S04]  /*3ef40*/  STL [R1+0x10b0], R2 ;  /* 0x0010b00201007387 */ /* 0x0003e80000100800 */
[----:B------:R-:W-:Y:S01]  /*3ef50*/  STL [R1+0x10a4], R75 ;  /* 0x0010a44b01007387 */ /* 0x000fe20000100800 */
[----:B------:R-:W-:-:S03]  /*3ef60*/  PRMT R19, RZ, 0x7610, R19 ;  /* 0x00007610ff137816 */ /* 0x000fc60000000013 */
[----:B------:R-:W2:Y:S01]  /*3ef70*/  @P2 LDG.E.U8 R65, desc[UR20][R16.64] ;  /* 0x0000001410412981 */ /* 0x000ea2000c1e1100 */
[CC--:B0-----:R-:W-:Y:S01]  /*3ef80*/  IADD3 R5, P4, PT, R15.reuse, R7.reuse, RZ ;  /* 0x000000070f057210 */ /* 0x0c1fe20007f9e0ff */
[----:B-1----:R-:W-:Y:S02]  /*3ef90*/  @P2 IMAD.MOV.U32 R10, RZ, RZ, R2 ;  /* 0x000000ffff0a2224 */ /* 0x002fe400078e0002 */
[----:B------:R-:W-:Y:S01]  /*3efa0*/  @P2 IMAD.MOV.U32 R11, RZ, RZ, R73 ;  /* 0x000000ffff0b2224 */ /* 0x000fe200078e0049 */
[C---:B------:R-:W-:Y:S01]  /*3efb0*/  IADD3 R2, P0, PT, R14.reuse, R7, RZ ;  /* 0x000000070e027210 */ /* 0x040fe20007f1e0ff */
[----:B------:R-:W-:Y:S04]  /*3efc0*/  STL [R1+0x10ac], R73 ;  /* 0x0010ac4901007387 */ /* 0x000fe80000100800 */
[----:B------:R0:W2:Y:S04]  /*3efd0*/  @P2 LDG.E.U8 R50, desc[UR20][R10.64] ;  /* 0x000000140a322981 */ /* 0x0000a8000c1e1100 */
[----:B------:R1:W-:Y:S01]  /*3efe0*/  STL [R1+0x10b8], R5 ;  /* 0x0010b80501007387 */ /* 0x0003e20000100800 */
[-C--:B------:R-:W-:Y:S01]  /*3eff0*/  LEA.HI.X.SX32 R15, R15, R6.reuse, 0x1, P4 ;  /* 0x000000060f0f7211 */ /* 0x080fe200020f0eff */
[----:B0-----:R-:W-:Y:S01]  /*3f000*/  @P2 IMAD.MOV.U32 R10, RZ, RZ, R5 ;  /* 0x000000ffff0a2224 */ /* 0x001fe200078e0005 */
[----:B-1----:R-:W-:-:S02]  /*3f010*/  LEA.HI.X.SX32 R5, R14, R6, 0x1, P0 ;  /* 0x000000060e057211 */ /* 0x002fc400000f0eff */
[----:B------:R-:W-:Y:S01]  /*3f020*/  ISETP.GT.U32.AND P0, PT, R8, R13, PT ;  /* 0x0000000d0800720c */ /* 0x000fe20003f04070 */
[----:B------:R-:W-:Y:S02]  /*3f030*/  @P2 IMAD.MOV.U32 R11, RZ, RZ, R15 ;  /* 0x000000ffff0b2224 */ /* 0x000fe400078e000f */
[----:B------:R-:W-:Y:S01]  /*3f040*/  @!P5 IMAD.MOV R12, RZ, RZ, -R12 ;  /* 0x000000ffff0cd224 */ /* 0x000fe200078e0a0c */
[----:B------:R0:W-:Y:S04]  /*3f050*/  STL [R1+0x10b4], R15 ;  /* 0x0010b40f01007387 */ /* 0x0001e80000100800 */
[----:B------:R1:W2:Y:S01]  /*3f060*/  @P2 LDG.E.U8 R49, desc[UR20][R10.64] ;  /* 0x000000140a312981 */ /* 0x0002a2000c1e1100 */
[----:B------:R-:W-:Y:S01]  /*3f070*/  @P2 IMAD.MOV.U32 R14, RZ, RZ, R2 ;  /* 0x000000ffff0e2224 */ /* 0x000fe200078e0002 */
[----:B------:R-:W-:Y:S01]  /*3f080*/  SEL R12, R20, R12, !P3 ;  /* 0x0000000c140c7207 */ /* 0x000fe20005800000 */
[----:B-1----:R-:W-:-:S02]  /*3f090*/  VIADD R11, R0, 0x1d6 ;  /* 0x000001d6000b7836 */ /* 0x002fc40000000000 */
[----:B0-----:R-:W-:Y:S02]  /*3f0a0*/  @P2 IMAD.MOV.U32 R15, RZ, RZ, R5 ;  /* 0x000000ffff0f2224 */ /* 0x001fe400078e0005 */
[----:B------:R-:W-:Y:S01]  /*3f0b0*/  @!P0 IMAD.IADD R13, R13, 0x1, -R8 ;  /* 0x000000010d0d8824 */ /* 0x000fe200078e0a08 */
[----:B------:R-:W-:Y:S02]  /*3f0c0*/  IABS R10, R11 ;  /* 0x0000000b000a7213 */ /* 0x000fe40000000000 */
[----:B------:R0:W2:Y:S02]  /*3f0d0*/  @P2 LDG.E.U8 R48, desc[UR20][R14.64] ;  /* 0x000000140e302981 */ /* 0x0000a4000c1e1100 */
[----:B------:R-:W-:Y:S02]  /*3f0e0*/  ISETP.GT.U32.AND P5, PT, R8, R13, PT ;  /* 0x0000000d0800720c */ /* 0x000fe40003fa4070 */
[----:B------:R-:W-:Y:S04]  /*3f0f0*/  STL [R1+0x10c0], R2 ;  /* 0x0010c00201007387 */ /* 0x000fe80000100800 */
[----:B------:R1:W-:Y:S01]  /*3f100*/  STL [R1+0x10bc], R5 ;  /* 0x0010bc0501007387 */ /* 0x0003e20000100800 */
[----:B0-----:R-:W-:-:S02]  /*3f110*/  IMAD R14, R12, UR4, RZ ;  /* 0x000000040c0e7c24 */ /* 0x001fc4000f8e02ff */
[----:B------:R-:W-:-:S04]  /*3f120*/  IMAD.HI.U32 R12, R9, R10, RZ ;  /* 0x0000000a090c7227 */ /* 0x000fc800078e00ff */
[----:B-1----:R-:W-:Y:S01]  /*3f130*/  VIADD R5, R0, 0x1d5 ;  /* 0x000001d500057836 */ /* 0x002fe20000000000 */
[----:B------:R-:W0:Y:S01]  /*3f140*/  LDCU UR4, c[0x0][0x3b0] ;  /* 0x00007600ff0477ac */ /* 0x000e220008000800 */
[----:B------:R-:W-:-:S03]  /*3f150*/  IMAD.MOV R12, RZ, RZ, -R12 ;  /* 0x000000ffff0c7224 */ /* 0x000fc600078e0a0c */
[----:B------:R-:W-:Y:S01]  /*3f160*/  ISETP.GE.AND P4, PT, R5, RZ, PT ;  /* 0x000000ff0500720c */ /* 0x000fe20003f86270 */
[----:B------:R-:W-:Y:S02]  /*3f170*/  IMAD R10, R8, R12, R10 ;  /* 0x0000000c080a7224 */ /* 0x000fe400078e020a */
[----:B------:R-:W-:Y:S01]  /*3f180*/  @!P5 IMAD.IADD R13, R13, 0x1, -R8 ;  /* 0x000000010d0dd824 */ /* 0x000fe200078e0a08 */
[----:B------:R-:W-:Y:S02]  /*3f190*/  IADD3 R2, P0, PT, R14, R7, RZ ;  /* 0x000000070e027210 */ /* 0x000fe40007f1e0ff */
[----:B------:R-:W-:Y:S02]  /*3f1a0*/  ISETP.GT.U32.AND P5, PT, R8, R10, PT ;  /* 0x0000000a0800720c */ /* 0x000fe40003fa4070 */
[----:B------:R-:W-:Y:S01]  /*3f1b0*/  LEA.HI.X.SX32 R5, R14, R6, 0x1, P0 ;  /* 0x000000060e057211 */ /* 0x000fe200000f0eff */
[----:B------:R-:W-:-:S04]  /*3f1c0*/  VIADD R12, R0, 0x1d7 ;  /* 0x000001d7000c7836 */ /* 0x000fc80000000000 */
[----:B------:R-:W-:Y:S02]  /*3f1d0*/  @!P4 IMAD.MOV R13, RZ, RZ, -R13 ;  /* 0x000000ffff0dc224 */ /* 0x000fe400078e0a0d */
[----:B------:R-:W-:Y:S02]  /*3f1e0*/  @P2 IMAD.MOV.U32 R14, RZ, RZ, R2 ;  /* 0x000000ffff0e2224 */ /* 0x000fe400078e0002 */
[----:B------:R-:W-:Y:S01]  /*3f1f0*/  @P2 IMAD.MOV.U32 R15, RZ, RZ, R5 ;  /* 0x000000ffff0f2224 */ /* 0x000fe200078e0005 */
[----:B------:R-:W-:Y:S02]  /*3f200*/  ISETP.GE.AND P0, PT, R11, RZ, PT ;  /* 0x000000ff0b00720c */ /* 0x000fe40003f06270 */
[----:B------:R-:W-:Y:S02]  /*3f210*/  IABS R11, R12 ;  /* 0x0000000c000b7213 */ /* 0x000fe40000000000 */
[----:B------:R-:W-:Y:S01]  /*3f220*/  SEL R13, R20, R13, !P3 ;  /* 0x0000000d140d7207 */ /* 0x000fe20005800000 */
[----:B------:R-:W-:Y:S01]  /*3f230*/  @!P5 IMAD.IADD R10, R10, 0x1, -R8 ;  /* 0x000000010a0ad824 */ /* 0x000fe200078e0a08 */
[----:B------:R0:W2:Y:S04]  /*3f240*/  @P2 LDG.E.U8 R47, desc[UR20][R14.64] ;  /* 0x000000140e2f2981 */ /* 0x0000a8000c1e1100 */
[----:B------:R-:W-:Y:S01]  /*3f250*/  ISETP.GT.U32.AND P5, PT, R8, R10, PT ;  /* 0x0000000a0800720c */ /* 0x000fe20003fa4070 */
[----:B0-----:R-:W-:-:S02]  /*3f260*/  IMAD R14, R13, UR4, RZ ;  /* 0x000000040d0e7c24 */ /* 0x001fc4000f8e02ff */
[----:B------:R-:W-:Y:S01]  /*3f270*/  IMAD.HI.U32 R13, R9, R11, RZ ;  /* 0x0000000b090d7227 */ /* 0x000fe200078e00ff */
[----:B------:R0:W-:Y:S01]  /*3f280*/  STL [R1+0x10c8], R2 ;  /* 0x0010c80201007387 */ /* 0x0001e20000100800 */
[----:B------:R-:W1:Y:S02]  /*3f290*/  LDCU UR4, c[0x0][0x3b0] ;  /* 0x00007600ff0477ac */ /* 0x000e640008000800 */
[----:B------:R-:W-:-:S04]  /*3f2a0*/  IMAD.MOV R13, RZ, RZ, -R13 ;  /* 0x000000ffff0d7224 */ /* 0x000fc800078e0a0d */
[----:B------:R-:W-:Y:S02]  /*3f2b0*/  IMAD R11, R8, R13, R11 ;  /* 0x0000000d080b7224 */ /* 0x000fe400078e020b */
[----:B------:R-:W-:Y:S01]  /*3f2c0*/  @!P5 IMAD.IADD R10, R10, 0x1, -R8 ;  /* 0x000000010a0ad824 */ /* 0x000fe200078e0a08 */
[----:B0-----:R-:W-:Y:S02]  /*3f2d0*/  IADD3 R2, P4, PT, R14, R7, RZ ;  /* 0x000000070e027210 */ /* 0x001fe40007f9e0ff */
[----:B------:R-:W-:Y:S01]  /*3f2e0*/  ISETP.GT.U32.AND P5, PT, R8, R11, PT ;  /* 0x0000000b0800720c */ /* 0x000fe20003fa4070 */
[----:B------:R0:W-:Y:S01]  /*3f2f0*/  STL [R1+0x10c4], R5 ;  /* 0x0010c40501007387 */ /* 0x0001e20000100800 */
[----:B------:R-:W-:Y:S01]  /*3f300*/  @!P0 IMAD.MOV R10, RZ, RZ, -R10 ;  /* 0x000000ffff0a8224 */ /* 0x000fe200078e0a0a */
[----:B0-----:R-:W-:Y:S02]  /*3f310*/  LEA.HI.X.SX32 R5, R14, R6, 0x1, P4 ;  /* 0x000000060e057211 */ /* 0x001fe400020f0eff */
[----:B------:R-:W-:Y:S01]  /*3f320*/  ISETP.GE.AND P4, PT, R12, RZ, PT ;  /* 0x000000ff0c00720c */ /* 0x000fe20003f86270 */
[----:B------:R-:W-:-:S02]  /*3f330*/  VIADD R12, R0, 0x1da ;  /* 0x000001da000c7836 */ /* 0x000fc40000000000 */
[----:B------:R-:W-:Y:S02]  /*3f340*/  @P2 IMAD.MOV.U32 R14, RZ, RZ, R2 ;  /* 0x000000ffff0e2224 */ /* 0x000fe400078e0002 */
[----:B------:R-:W-:Y:S01]  /*3f350*/  @P2 IMAD.MOV.U32 R15, RZ, RZ, R5 ;  /* 0x000000ffff0f2224 */ /* 0x000fe200078e0005 */
[----:B------:R-:W-:Y:S02]  /*3f360*/  IABS R13, R12 ;  /* 0x0000000c000d7213 */ /* 0x000fe40000000000 */
[----:B------:R-:W-:Y:S02]  /*3f370*/  @!P5 IMAD.IADD R11, R11, 0x1, -R8 ;  /* 0x000000010b0bd824 */ /* 0x000fe400078e0a08 */
[----:B------:R0:W2:Y:S03]  /*3f380*/  @P2 LDG.E.U8 R46, desc[UR20][R14.64] ;  /* 0x000000140e2e2981 */ /* 0x0000a6000c1e1100 */
[----:B------:R-:W-:-:S02]  /*3f390*/  ISETP.GT.U32.AND P5, PT, R8, R11, PT ;  /* 0x0000000b0800720c */ /* 0x000fc40003fa4070 */
[----:B0-----:R-:W-:Y:S01]  /*3f3a0*/  SEL R14, R20, R10, !P3 ;  /* 0x0000000a140e7207 */ /* 0x001fe20005800000 */
[----:B------:R-:W-:-:S04]  /*3f3b0*/  IMAD.MOV.U32 R10, RZ, RZ, R13 ;  /* 0x000000ffff0a7224 */ /* 0x000fc800078e000d */
[----:B------:R-:W-:-:S04]  /*3f3c0*/  IMAD.HI.U32 R13, R9, R10, RZ ;  /* 0x0000000a090d7227 */ /* 0x000fc800078e00ff */
[----:B-1----:R-:W-:Y:S01]  /*3f3d0*/  IMAD R14, R14, UR4, RZ ;  /* 0x000000040e0e7c24 */ /* 0x002fe2000f8e02ff */
[----:B------:R0:W-:Y:S01]  /*3f3e0*/  STL [R1+0x10d0], R2 ;  /* 0x0010d00201007387 */ /* 0x0001e20000100800 */
[----:B------:R-:W-:Y:S02]  /*3f3f0*/  IMAD.MOV R13, RZ, RZ, -R13 ;  /* 0x000000ffff0d7224 */ /* 0x000fe400078e0a0d */
[----:B------:R-:W-:Y:S01]  /*3f400*/  @!P5 IMAD.IADD R11, R11, 0x1, -R8 ;  /* 0x000000010b0bd824 */ /* 0x000fe200078e0a08 */
[----:B------:R-:W1:Y:S01]  /*3f410*/  LDCU UR4, c[0x0][0x3b0] ;  /* 0x00007600ff0477ac */ /* 0x000e620008000800 */
[----:B------:R-:W-:Y:S01]  /*3f420*/  IMAD R10, R8, R13, R10 ;  /* 0x0000000d080a7224 */ /* 0x000fe200078e020a */
[----:B------:R3:W-:Y:S01]  /*3f430*/  STL [R1+0x10cc], R5 ;  /* 0x0010cc0501007387 */ /* 0x0007e20000100800 */
[----:B0-----:R-:W-:-:S03]  /*3f440*/  IADD3 R2, P0, PT, R14, R7, RZ ;  /* 0x000000070e027210 */ /* 0x001fc60007f1e0ff */
[----:B------:R-:W-:Y:S02]  /*3f450*/  ISETP.GT.U32.AND P5, PT, R8, R10, PT ;  /* 0x0000000a0800720c */ /* 0x000fe40003fa4070 */
[----:B---3--:R-:W-:Y:S02]  /*3f460*/  LEA.HI.X.SX32 R5, R14, R6, 0x1, P0 ;  /* 0x000000060e057211 */ /* 0x008fe400000f0eff */
[----:B------:R-:W-:Y:S01]  /*3f470*/  ISETP.GE.AND P0, PT, R12, RZ, PT ;  /* 0x000000ff0c00720c */ /* 0x000fe20003f06270 */
[----:B------:R-:W-:Y:S02]  /*3f480*/  VIADD R12, R0, 0x1db ;  /* 0x000001db000c7836 */ /* 0x000fe40000000000 */
[----:B------:R-:W-:Y:S02]  /*3f490*/  @P2 IMAD.MOV.U32 R14, RZ, RZ, R2 ;  /* 0x000000ffff0e2224 */ /* 0x000fe400078e0002 */
[----:B------:R-:W-:Y:S02]  /*3f4a0*/  @!P4 IMAD.MOV R11, RZ, RZ, -R11 ;  /* 0x000000ffff0bc224 */ /* 0x000fe400078e0a0b */
[----:B------:R-:W-:Y:S01]  /*3f4b0*/  @P2 IMAD.MOV.U32 R15, RZ, RZ, R5 ;  /* 0x000000ffff0f2224 */ /* 0x000fe200078e0005 */
[----:B------:R-:W-:Y:S01]  /*3f4c0*/  IABS R13, R12 ;  /* 0x0000000c000d7213 */ /* 0x000fe20000000000 */
[----:B------:R-:W-:-:S03]  /*3f4d0*/  @!P5 IMAD.IADD R10, R10, 0x1, -R8 ;  /* 0x000000010a0ad824 */ /* 0x000fc600078e0a08 */
[----:B------:R0:W3:Y:S02]  /*3f4e0*/  @P2 LDG.E.U8 R45, desc[UR20][R14.64] ;  /* 0x000000140e2d2981 */ /* 0x0000e4000c1e1100 */
[----:B------:R-:W-:Y:S02]  /*3f4f0*/  ISETP.GT.U32.AND P5, PT, R8, R10, PT ;  /* 0x0000000a0800720c */ /* 0x000fe40003fa4070 */
        /* <DEDUP_REMOVED lines=9> */
[----:B------:R0:W-:Y:S02]  /*3f590*/  STL [R1+0x10d4], R5 ;  /* 0x0010d40501007387 */ /* 0x0001e40000100800 */
[----:B0-----:R-:W-:Y:S02]  /*3f5a0*/  IADD3 R2, P4, PT, R14, R7, RZ ;  /* 0x000000070e027210 */ /* 0x001fe40007f9e0ff */
[----:B------:R-:W-:-:S02]  /*3f5b0*/  ISETP.GT.U32.AND P5, PT, R8, R11, PT ;  /* 0x0000000b0800720c */ /* 0x000fc40003fa4070 */
[----:B------:R-:W-:Y:S02]  /*3f5c0*/  LEA.HI.X.SX32 R5, R14, R6, 0x1, P4 ;  /* 0x000000060e057211 */ /* 0x000fe400020f0eff */
[----:B------:R-:W-:Y:S01]  /*3f5d0*/  ISETP.GE.AND P4, PT, R12, RZ, PT ;  /* 0x000000ff0c00720c */ /* 0x000fe20003f86270 */
[----:B------:R-:W-:Y:S02]  /*3f5e0*/  VIADD R12, R0, 0x1dc ;  /* 0x000001dc000c7836 */ /* 0x000fe40000000000 */
[----:B------:R-:W-:Y:S02]  /*3f5f0*/  @P2 IMAD.MOV.U32 R14, RZ, RZ, R2 ;  /* 0x000000ffff0e2224 */ /* 0x000fe400078e0002 */
[----:B------:R-:W-:Y:S02]  /*3f600*/  @!P0 IMAD.MOV R10, RZ, RZ, -R10 ;  /* 0x000000ffff0a8224 */ /* 0x000fe400078e0a0a */
[----:B------:R-:W-:Y:S01]  /*3f610*/  @P2 IMAD.MOV.U32 R15, RZ, RZ, R5 ;  /* 0x000000ffff0f2224 */ /* 0x000fe200078e0005 */
[----:B------:R-:W-:Y:S01]  /*3f620*/  IABS R13, R12 ;  /* 0x0000000c000d7213 */ /* 0x000fe20000000000 */
[----:B------:R-:W-:-:S03]  /*3f630*/  @!P5 IMAD.IADD R11, R11, 0x1, -R8 ;  /* 0x000000010b0bd824 */ /* 0x000fc600078e0a08 */
[----:B------:R0:W2:Y:S02]  /*3f640*/  @P2 LDG.E.U8 R44, desc[UR20][R14.64] ;  /* 0x000000140e2c2981 */ /* 0x0000a4000c1e1100 */
        /* <DEDUP_REMOVED lines=13> */
[----:B-----5:R-:W-:Y:S02]  /*3f720*/  LEA.HI.X.SX32 R5, R14, R6, 0x1, P0 ;  /* 0x000000060e057211 */ /* 0x020fe400000f0eff */
[----:B------:R-:W-:Y:S01]  /*3f730*/  ISETP.GE.AND P0, PT, R12, RZ, PT ;  /* 0x000000ff0c00720c */ /* 0x000fe20003f06270 */
[----:B------:R-:W-:Y:S02]  /*3f740*/  VIADD R12, R0, 0x1dd ;  /* 0x000001dd000c7836 */ /* 0x000fe40000000000 */
[----:B------:R-:W-:Y:S02]  /*3f750*/  @P2 IMAD.MOV.U32 R14, RZ, RZ, R2 ;  /* 0x000000ffff0e2224 */ /* 0x000fe400078e0002 */
[----:B------:R-:W-:Y:S02]  /*3f760*/  @!P4 IMAD.MOV R11, RZ, RZ, -R11 ;  /* 0x000000ffff0bc224 */ /* 0x000fe400078e0a0b */
[----:B------:R-:W-:Y:S01]  /*3f770*/  @P2 IMAD.MOV.U32 R15, RZ, RZ, R5 ;  /* 0x000000ffff0f2224 */ /* 0x000fe200078e0005 */
[----:B------:R-:W-:Y:S01]  /*3f780*/  IABS R13, R12 ;  /* 0x0000000c000d7213 */ /* 0x000fe20000000000 */
[----:B------:R-:W-:-:S03]  /*3f790*/  @!P5 IMAD.IADD R10, R10, 0x1, -R8 ;  /* 0x000000010a0ad824 */ /* 0x000fc600078e0a08 */
[----:B------:R0:W5:Y:S02]  /*3f7a0*/  @P2 LDG.E.U8 R43, desc[UR20][R14.64] ;  /* 0x000000140e2b2981 */ /* 0x000164000c1e1100 */
        /* <DEDUP_REMOVED lines=13> */
[----:B----4-:R-:W-:Y:S02]  /*3f880*/  LEA.HI.X.SX32 R5, R14, R6, 0x1, P4 ;  /* 0x000000060e057211 */ /* 0x010fe400020f0eff */
[----:B------:R-:W-:Y:S01]  /*3f890*/  ISETP.GE.AND P4, PT, R12, RZ, PT ;  /* 0x000000ff0c00720c */ /* 0x000fe20003f86270 */
[----:B------:R-:W-:Y:S02]  /*3f8a0*/  VIADD R12, R0, 0x1de ;  /* 0x000001de000c7836 */ /* 0x000fe40000000000 */
[----:B------:R-:W-:Y:S02]  /*3f8b0*/  @P2 IMAD.MOV.U32 R14, RZ, RZ, R2 ;  /* 0x000000ffff0e2224 */ /* 0x000fe400078e0002 */
[----:B------:R-:W-:Y:S02]  /*3f8c0*/  @!P0 IMAD.MOV R10, RZ, RZ, -R10 ;  /* 0x000000ffff0a8224 */ /* 0x000fe400078e0a0a */
[----:B------:R-:W-:Y:S01]  /*3f8d0*/  @P2 IMAD.MOV.U32 R15, RZ, RZ, R5 ;  /* 0x000000ffff0f2224 */ /* 0x000fe200078e0005 */
[----:B------:R-:W-:Y:S01]  /*3f8e0*/  IABS R13, R12 ;  /* 0x0000000c000d7213 */ /* 0x000fe20000000000 */
[----:B------:R-:W-:-:S03]  /*3f8f0*/  @!P5 IMAD.IADD R11, R11, 0x1, -R8 ;  /* 0x000000010b0bd824 */ /* 0x000fc600078e0a08 */
[----:B------:R0:W4:Y:S02]  /*3f900*/  @P2 LDG.E.U8 R42, desc[UR20][R14.64] ;  /* 0x000000140e2a2981 */ /* 0x000124000c1e1100 */
        /* <DEDUP_REMOVED lines=444> */
[----:B------:R-:W-:Y:S02]  /*414d0*/  IMAD.MOV R13, RZ, RZ, -R13 ;  /* 0x000000ffff0d7224 */ /* 0x000fe400078e0a0d */
[----:B-1----:R-:W-:Y:S02]  /*414e0*/  IMAD R14, R14, UR4, RZ ;  /* 0x000000040e0e7c24 */ /* 0x002fe4000f8e02ff */
[----:B------:R-:W-:Y:S01]  /*414f0*/  @!P5 IMAD.IADD R11, R11, 0x1, -R8 ;  /* 0x000000010b0bd824 */ /* 0x000fe200078e0a08 */
[----:B------:R0:W-:Y:S01]  /*41500*/  STL [R1+0x11a0], R2 ;  /* 0x0011a00201007387 */ /* 0x0001e20000100800 */
[----:B------:R-:W-:-:S03]  /*41510*/  IMAD R10, R8, R13, R10 ;  /* 0x0000000d080a7224 */ /* 0x000fc600078e020a */
[----:B------:R1:W-:Y:S01]  /*41520*/  STL [R1+0x119c], R5 ;  /* 0x00119c0501007387 */ /* 0x0003e20000100800 */
[----:B------:R-:W4:Y:S01]  /*41530*/  LDCU UR4, c[0x0][0x3b0] ;  /* 0x00007600ff0477ac */ /* 0x000f220008000800 */
[----:B------:R-:W-:Y:S02]  /*41540*/  ISETP.GT.U32.AND P5, PT, R8, R10, PT ;  /* 0x0000000a0800720c */ /* 0x000fe40003fa4070 */
[----:B0-----:R-:W-:-:S04]  /*41550*/  IADD3 R2, P0, PT, R14, R7, RZ ;  /* 0x000000070e027210 */ /* 0x001fc80007f1e0ff */
[----:B-1----:R-:W-:Y:S02]  /*41560*/  LEA.HI.X.SX32 R5, R14, R6, 0x1, P0 ;  /* 0x000000060e057211 */ /* 0x002fe400000f0eff */
[----:B------:R-:W-:Y:S01]  /*41570*/  ISETP.GE.AND P0, PT, R12, RZ, PT ;  /* 0x000000ff0c00720c */ /* 0x000fe20003f06270 */
[----:B------:R-:W-:Y:S02]  /*41580*/  VIADD R12, R0, 0x1fc ;  /* 0x000001fc000c7836 */ /* 0x000fe40000000000 */
[----:B------:R-:W-:Y:S02]  /*41590*/  @P2 IMAD.MOV.U32 R14, RZ, RZ, R2 ;  /* 0x000000ffff0e2224 */ /* 0x000fe400078e0002 */
[----:B------:R-:W-:Y:S02]  /*415a0*/  @!P4 IMAD.MOV R11, RZ, RZ, -R11 ;  /* 0x000000ffff0bc224 */ /* 0x000fe400078e0a0b */
[----:B------:R-:W-:Y:S02]  /*415b0*/  @P2 IMAD.MOV.U32 R15, RZ, RZ, R5 ;  /* 0x000000ffff0f2224 */ /* 0x000fe400078e0005 */
[----:B------:R-:W-:Y:S01]  /*415c0*/  @!P5 IMAD.IADD R10, R10, 0x1, -R8 ;  /* 0x000000010a0ad824 */ /* 0x000fe200078e0a08 */
[----:B------:R-:W-:-:S02]  /*415d0*/  IABS R13, R12 ;  /* 0x0000000c000d7213 */ /* 0x000fc40000000000 */
[----:B------:R0:W3:Y:S02]  /*415e0*/  @P2 LDG.E.U8 R21, desc[UR20][R14.64] ;  /* 0x000000140e152981 */ /* 0x0000e4000c1e1100 */
[----:B------:R-:W-:Y:S02]  /*415f0*/  ISETP.GT.U32.AND P4, PT, R8, R10, PT ;  /* 0x0000000a0800720c */ /* 0x000fe40003f84070 */
[----:B0-----:R-:W-:Y:S01]  /*41600*/  SEL R14, R20, R11, !P3 ;  /* 0x0000000b140e7207 */ /* 0x001fe20005800000 */
[----:B------:R-:W-:-:S04]  /*41610*/  IMAD.MOV.U32 R11, RZ, RZ, R13 ;  /* 0x000000ffff0b7224 */ /* 0x000fc800078e000d */
[----:B------:R-:W-:-:S04]  /*41620*/  IMAD.HI.U32 R13, R9, R11, RZ ;  /* 0x0000000b090d7227 */ /* 0x000fc800078e00ff */
[----:B----4-:R-:W-:Y:S01]  /*41630*/  IMAD R14, R14, UR4, RZ ;  /* 0x000000040e0e7c24 */ /* 0x010fe2000f8e02ff */
[----:B------:R-:W0:Y:S01]  /*41640*/  LDCU UR4, c[0x0][0x3b0] ;  /* 0x00007600ff0477ac */ /* 0x000e220008000800 */
[----:B------:R-:W-:Y:S02]  /*41650*/  IMAD.MOV R13, RZ, RZ, -R13 ;  /* 0x000000ffff0d7224 */ /* 0x000fe400078e0a0d */
[----:B------:R-:W-:Y:S02]  /*41660*/  @!P4 IMAD.IADD R10, R10, 0x1, -R8 ;  /* 0x000000010a0ac824 */ /* 0x000fe400078e0a08 */
[----:B------:R-:W-:Y:S02]  /*41670*/  IMAD R11, R8, R13, R11 ;  /* 0x0000000d080b7224 */ /* 0x000fe400078e020b */
[----:B------:R-:W-:-:S03]  /*41680*/  @!P0 IMAD.MOV R10, RZ, RZ, -R10 ;  /* 0x000000ffff0a8224 */ /* 0x000fc600078e0a0a */
[----:B------:R-:W-:Y:S02]  /*41690*/  ISETP.GT.U32.AND P4, PT, R8, R11, PT ;  /* 0x0000000b0800720c */ /* 0x000fe40003f84070 */
[----:B------:R-:W-:Y:S01]  /*416a0*/  SEL R10, R20, R10, !P3 ;  /* 0x0000000a140a7207 */ /* 0x000fe20005800000 */
[----:B------:R1:W-:Y:S04]  /*416b0*/  STL [R1+0x1190], R2 ;  /* 0x0011900201007387 */ /* 0x0003e80000100800 */
[----:B------:R4:W-:Y:S01]  /*416c0*/  STL [R1+0x118c], R5 ;  /* 0x00118c0501007387 */ /* 0x0009e20000100800 */
[----:B0-----:R-:W-:Y:S01]  /*416d0*/  IMAD R10, R10, UR4, RZ ;  /* 0x000000040a0a7c24 */ /* 0x001fe2000f8e02ff */
[----:B------:R-:W0:Y:S01]  /*416e0*/  LDCU UR4, c[0x0][0x3b0] ;  /* 0x00007600ff0477ac */ /* 0x000e220008000800 */
[----:B-1----:R-:W-:-:S03]  /*416f0*/  IADD3 R2, P5, PT, R14, R7, RZ ;  /* 0x000000070e027210 */ /* 0x002fc60007fbe0ff */
[----:B------:R-:W-:Y:S01]  /*41700*/  @!P4 IMAD.IADD R11, R11, 0x1, -R8 ;  /* 0x000000010b0bc824 */ /* 0x000fe200078e0a08 */
[----:B----4-:R-:W-:Y:S01]  /*41710*/  LEA.HI.X.SX32 R5, R14, R6, 0x1, P5 ;  /* 0x000000060e057211 */ /* 0x010fe200028f0eff */
[----:B------:R1:W-:Y:S01]  /*41720*/  STL [R1+0x11a8], R2 ;  /* 0x0011a80201007387 */ /* 0x0003e20000100800 */
[----:B------:R-:W-:Y:S02]  /*41730*/  @P2 IMAD.MOV.U32 R14, RZ, RZ, R2 ;  /* 0x000000ffff0e2224 */ /* 0x000fe400078e0002 */
[----:B------:R-:W-:Y:S01]  /*41740*/  ISETP.GT.U32.AND P0, PT, R8, R11, PT ;  /* 0x0000000b0800720c */ /* 0x000fe20003f04070 */
[----:B------:R4:W-:Y:S01]  /*41750*/  STL [R1+0x11a4], R5 ;  /* 0x0011a40501007387 */ /* 0x0009e20000100800 */
[----:B------:R-:W-:Y:S01]  /*41760*/  @P2 IMAD.MOV.U32 R15, RZ, RZ, R5 ;  /* 0x000000ffff0f2224 */ /* 0x000fe200078e0005 */
[----:B-1----:R-:W-:Y:S02]  /*41770*/  IADD3 R2, P4, PT, R10, R7, RZ ;  /* 0x000000070a027210 */ /* 0x002fe40007f9e0ff */
[----:B------:R-:W-:-:S02]  /*41780*/  ISETP.GE.AND P5, PT, R12, RZ, PT ;  /* 0x000000ff0c00720c */ /* 0x000fc40003fa6270 */
[----:B------:R-:W3:Y:S01]  /*41790*/  @P2 LDG.E.U8 R19, desc[UR20][R14.64] ;  /* 0x000000140e132981 */ /* 0x000ee2000c1e1100 */
[----:B----4-:R-:W-:Y:S01]  /*417a0*/  LEA.HI.X.SX32 R5, R10, R6, 0x1, P4 ;  /* 0x000000060a057211 */ /* 0x010fe200020f0eff */
[----:B------:R-:W-:-:S04]  /*417b0*/  @P2 IMAD.MOV.U32 R12, RZ, RZ, R2 ;  /* 0x000000ffff0c2224 */ /* 0x000fc800078e0002 */
[----:B------:R-:W-:Y:S02]  /*417c0*/  @P2 IMAD.MOV.U32 R13, RZ, RZ, R5 ;  /* 0x000000ffff0d2224 */ /* 0x000fe400078e0005 */
[----:B------:R-:W-:-:S03]  /*417d0*/  @!P0 IMAD.IADD R11, R11, 0x1, -R8 ;  /* 0x000000010b0b8824 */ /* 0x000fc600078e0a08 */
[----:B------:R1:W4:Y:S01]  /*417e0*/  @P2 LDG.E.U8 R18, desc[UR20][R12.64] ;  /* 0x000000140c122981 */ /* 0x000322000c1e1100 */
[----:B------:R-:W-:Y:S02]  /*417f0*/  @!P5 IMAD.MOV R11, RZ, RZ, -R11 ;  /* 0x000000ffff0bd224 */ /* 0x000fe400078e0a0b */
[----:B-1----:R-:W-:-:S03]  /*41800*/  VIADD R12, R0, 0x1fd ;  /* 0x000001fd000c7836 */ /* 0x002fc60000000000 */
[----:B------:R-:W-:Y:S02]  /*41810*/  SEL R13, R20, R11, !P3 ;  /* 0x0000000b140d7207 */ /* 0x000fe40005800000 */
[----:B------:R-:W-:-:S05]  /*41820*/  IABS R10, R12 ;  /* 0x0000000c000a7213 */ /* 0x000fca0000000000 */
[----:B------:R-:W-:-:S04]  /*41830*/  IMAD.HI.U32 R11, R9, R10, RZ ;  /* 0x0000000a090b7227 */ /* 0x000fc800078e00ff */
[----:B0-----:R-:W-:Y:S01]  /*41840*/  IMAD R13, R13, UR4, RZ ;  /* 0x000000040d0d7c24 */ /* 0x001fe2000f8e02ff */
[----:B------:R0:W-:Y:S01]  /*41850*/  STL [R1+0x1198], R2 ;  /* 0x0011980201007387 */ /* 0x0001e20000100800 */
[----:B------:R-:W-:Y:S01]  /*41860*/  IMAD.MOV R11, RZ, RZ, -R11 ;  /* 0x000000ffff0b7224 */ /* 0x000fe200078e0a0b */
[----:B------:R-:W-:Y:S01]  /*41870*/  PRMT R17, RZ, 0x7610, R17 ;  /* 0x00007610ff117816 */ /* 0x000fe20000000011 */
[----:B------:R-:W1:Y:S02]  /*41880*/  LDCU UR4, c[0x0][0x3b0] ;  /* 0x00007600ff0477ac */ /* 0x000e640008000800 */
[----:B------:R-:W-:Y:S01]  /*41890*/  IMAD R10, R8, R11, R10 ;  /* 0x0000000b080a7224 */ /* 0x000fe200078e020a */
[----:B------:R1:W-:Y:S01]  /*418a0*/  STL [R1+0x1194], R5 ;  /* 0x0011940501007387 */ /* 0x0003e20000100800 */
[----:B0-----:R-:W-:-:S03]  /*418b0*/  IADD3 R2, P0, PT, R13, R7, RZ ;  /* 0x000000070d027210 */ /* 0x001fc60007f1e0ff */
[----:B------:R-:W-:Y:S02]  /*418c0*/  ISETP.GT.U32.AND P4, PT, R8, R10, PT ;  /* 0x0000000a0800720c */ /* 0x000fe40003f84070 */
[----:B-1----:R-:W-:Y:S01]  /*418d0*/  LEA.HI.X.SX32 R5, R13, R6, 0x1, P0 ;  /* 0x000000060d057211 */ /* 0x002fe200000f0eff */
[----:B------:R-:W-:-:S04]  /*418e0*/  @P2 IMAD.MOV.U32 R14, RZ, RZ, R2 ;  /* 0x000000ffff0e2224 */ /* 0x000fc800078e0002 */
[----:B------:R-:W-:-:S06]  /*418f0*/  @P2 IMAD.MOV.U32 R15, RZ, RZ, R5 ;  /* 0x000000ffff0f2224 */ /* 0x000fcc00078e0005 */
[----:B------:R-:W-:Y:S01]  /*41900*/  @!P4 IMAD.IADD R10, R10, 0x1, -R8 ;  /* 0x000000010a0ac824 */ /* 0x000fe200078e0a08 */
[----:B------:R0:W3:Y:S04]  /*41910*/  @P2 LDG.E.U8 R17, desc[UR20][R14.64] ;  /* 0x000000140e112981 */ /* 0x0000e8000c1e1100 */
[----:B------:R-:W-:Y:S01]  /*41920*/  ISETP.GT.U32.AND P4, PT, R8, R10, PT ;  /* 0x0000000a0800720c */ /* 0x000fe20003f84070 */
[----:B0-----:R-:W-:Y:S01]  /*41930*/  VIADD R14, R0, 0x1f7 ;  /* 0x000001f7000e7836 */ /* 0x001fe20000000000 */
[----:B------:R-:W-:-:S04]  /*41940*/  ISETP.GE.AND P0, PT, R12, RZ, PT ;  /* 0x000000ff0c00720c */ /* 0x000fc80003f06270 */
[----:B------:R-:W-:-:S05]  /*41950*/  IABS R11, R14 ;  /* 0x0000000e000b7213 */ /* 0x000fca0000000000 */
[----:B------:R-:W-:-:S04]  /*41960*/  IMAD.HI.U32 R74, R9, R11, RZ ;  /* 0x0000000b094a7227 */ /* 0x000fc800078e00ff */
[----:B------:R-:W-:Y:S02]  /*41970*/  IMAD.MOV R74, RZ, RZ, -R74 ;  /* 0x000000ffff4a7224 */ /* 0x000fe400078e0a4a */
[----:B------:R-:W-:Y:S02]  /*41980*/  @!P4 IMAD.IADD R10, R10, 0x1, -R8 ;  /* 0x000000010a0ac824 */ /* 0x000fe400078e0a08 */
[----:B------:R-:W-:Y:S02]  /*41990*/  IMAD R11, R8, R74, R11 ;  /* 0x0000004a080b7224 */ /* 0x000fe400078e020b */
[----:B------:R-:W-:-:S03]  /*419a0*/  @!P0 IMAD.MOV R10, RZ, RZ, -R10 ;  /* 0x000000ffff0a8224 */ /* 0x000fc600078e0a0a */
[----:B------:R-:W-:Y:S02]  /*419b0*/  ISETP.GT.U32.AND P5, PT, R8, R11, PT ;  /* 0x0000000b0800720c */ /* 0x000fe40003fa4070 */
[----:B------:R-:W-:Y:S01]  /*419c0*/  SEL R10, R20, R10, !P3 ;  /* 0x0000000a140a7207 */ /* 0x000fe20005800000 */
[----:B------:R0:W-:Y:S04]  /*419d0*/  STL [R1+0x11b0], R2 ;  /* 0x0011b00201007387 */ /* 0x0001e80000100800 */
[----:B------:R-:W-:Y:S01]  /*419e0*/  IMAD R10, R10, UR4, RZ ;  /* 0x000000040a0a7c24 */ /* 0x000fe2000f8e02ff */
[----:B------:R1:W-:Y:S01]  /*419f0*/  STL [R1+0x11ac], R5 ;  /* 0x0011ac0501007387 */ /* 0x0003e20000100800 */
[C---:B------:R-:W-:Y:S02]  /*41a00*/  VIADD R16, R0.reuse, 0x166 ;  /* 0x0000016600107836 */ /* 0x040fe40000000000 */
[----:B------:R-:W-:Y:S01]  /*41a10*/  VIADD R15, R0, 0x1fe ;  /* 0x000001fe000f7836 */ /* 0x000fe20000000000 */
[----:B------:R-:W-:Y:S01]  /*41a20*/  ISETP.GE.AND P0, PT, R14, RZ, PT ;  /* 0x000000ff0e00720c */ /* 0x000fe20003f06270 */
[----:B------:R-:W2:Y:S01]  /*41a30*/  LDCU UR4, c[0x0][0x3b0] ;  /* 0x00007600ff0477ac */ /* 0x000ea20008000800 */
[----:B------:R-:W-:Y:S01]  /*41a40*/  @!P5 IMAD.IADD R11, R11, 0x1, -R8 ;  /* 0x000000010b0bd824 */ /* 0x000fe200078e0a08 */
[----:B0-----:R-:W-:-:S04]  /*41a50*/  IADD3 R2, P5, PT, R10, R7, RZ ;  /* 0x000000070a027210 */ /* 0x001fc80007fbe0ff */
[----:B-1----:R-:W-:Y:S01]  /*41a60*/  LEA.HI.X.SX32 R5, R10, R6, 0x1, P5 ;  /* 0x000000060a057211 */ /* 0x002fe200028f0eff */
[----:B------:R0:W-:Y:S01]  /*41a70*/  STL [R1+0x608], R2 ;  /* 0x0006080201007387 */ /* 0x0001e20000100800 */
[----:B------:R-:W-:-:S03]  /*41a80*/  @P2 IMAD.MOV.U32 R74, RZ, RZ, R2 ;  /* 0x000000ffff4a2224 */ /* 0x000fc600078e0002 */
[----:B------:R1:W-:Y:S04]  /*41a90*/  STL [R1+0x604], R5 ;  /* 0x0006040501007387 */ /* 0x0003e80000100800 */
[----:B------:R-:W3:Y:S01]  /*41aa0*/  LDL.LU R93, [R1+0x424] ;  /* 0x00042400015d7983 */ /* 0x000ee20000300800 */
[----:B------:R-:W-:-:S03]  /*41ab0*/  @P2 IMAD.MOV.U32 R75, RZ, RZ, R5 ;  /* 0x000000ffff4b2224 */ /* 0x000fc600078e0005 */
[----:B0-----:R-:W4:Y:S04]  /*41ac0*/  LDL.LU R2, [R1+0x40c] ;  /* 0x00040c0001027983 */ /* 0x001f280000300800 */
[----:B-1----:R-:W5:Y:S01]  /*41ad0*/  LDL.LU R5, [R1+0x3f4] ;  /* 0x0003f40001057983 */ /* 0x002f620000300800 */
[----:B------:R-:W-:Y:S02]  /*41ae0*/  IABS R12, R16 ;  /* 0x00000010000c7213 */ /* 0x000fe40000000000 */
[----:B------:R-:W-:-:S03]  /*41af0*/  IABS R13, R15 ;  /* 0x0000000f000d7213 */ /* 0x000fc60000000000 */
[----:B------:R-:W-:-:S04]  /*41b00*/  IMAD.HI.U32 R76, R9, R12, RZ ;  /* 0x0000000c094c7227 */ /* 0x000fc800078e00ff */
[----:B------:R-:W-:-:S04]  /*41b10*/  IMAD.HI.U32 R9, R9, R13, RZ ;  /* 0x0000000d09097227 */ /* 0x000fc800078e00ff */
[----:B------:R-:W-:Y:S02]  /*41b20*/  IMAD.MOV R76, RZ, RZ, -R76 ;  /* 0x000000ffff4c7224 */ /* 0x000fe400078e0a4c */
[----:B------:R-:W-:Y:S02]  /*41b30*/  IMAD.MOV R9, RZ, RZ, -R9 ;  /* 0x000000ffff097224 */ /* 0x000fe400078e0a09 */
[C---:B------:R-:W-:Y:S02]  /*41b40*/  IMAD R12, R8.reuse, R76, R12 ;  /* 0x0000004c080c7224 */ /* 0x040fe400078e020c */
[----:B------:R-:W-:-:S03]  /*41b50*/  IMAD R9, R8, R9, R13 ;  /* 0x0000000908097224 */ /* 0x000fc600078e020d */
[C---:B------:R-:W-:Y:S02]  /*41b60*/  ISETP.GT.U32.AND P4, PT, R8.reuse, R12, PT ;  /* 0x0000000c0800720c */ /* 0x040fe40003f84070 */
[----:B------:R-:W-:-:S11]  /*41b70*/  ISETP.GT.U32.AND P6, PT, R8, R9, PT ;  /* 0x000000090800720c */ /* 0x000fd60003fc4070 */
[--C-:B------:R-:W-:Y:S01]  /*41b80*/  @!P4 IMAD.IADD R12, R12, 0x1, -R8.reuse ;  /* 0x000000010c0cc824 */ /* 0x100fe200078e0a08 */
[----:B------:R-:W-:Y:S01]  /*41b90*/  ISETP.GT.U32.AND P4, PT, R8, R11, PT ;  /* 0x0000000b0800720c */ /* 0x000fe20003f84070 */
[----:B------:R-:W-:-:S03]  /*41ba0*/  @!P6 IMAD.IADD R9, R9, 0x1, -R8 ;  /* 0x000000010909e824 */ /* 0x000fc600078e0a08 */
[C---:B------:R-:W-:Y:S02]  /*41bb0*/  ISETP.GT.U32.AND P6, PT, R8.reuse, R12, PT ;  /* 0x0000000c0800720c */ /* 0x040fe40003fc4070 */
[----:B------:R-:W-:-:S07]  /*41bc0*/  ISETP.GT.U32.AND P5, PT, R8, R9, PT ;  /* 0x000000090800720c */ /* 0x000fce0003fa4070 */
[----:B------:R-:W-:-:S04]  /*41bd0*/  @!P4 IMAD.IADD R11, R11, 0x1, -R8 ;  /* 0x000000010b0bc824 */ /* 0x000fc800078e0a08 */
[----:B------:R-:W-:Y:S02]  /*41be0*/  @!P6 IMAD.IADD R12, R12, 0x1, -R8 ;  /* 0x000000010c0ce824 */ /* 0x000fe400078e0a08 */
[----:B------:R-:W-:Y:S01]  /*41bf0*/  @!P0 IMAD.MOV R11, RZ, RZ, -R11 ;  /* 0x000000ffff0b8224 */ /* 0x000fe200078e0a0b */
[----:B------:R-:W-:Y:S02]  /*41c00*/  ISETP.GE.AND P6, PT, R16, RZ, PT ;  /* 0x000000ff1000720c */ /* 0x000fe40003fc6270 */
[----:B------:R-:W-:Y:S02]  /*41c10*/  ISETP.GE.AND P4, PT, R15, RZ, PT ;  /* 0x000000ff0f00720c */ /* 0x000fe40003f86270 */
[----:B------:R-:W-:-:S05]  /*41c20*/  SEL R11, R20, R11, !P3 ;  /* 0x0000000b140b7207 */ /* 0x000fca0005800000 */
[----:B--2---:R-:W-:Y:S01]  /*41c30*/  IMAD R11, R11, UR5, RZ ;  /* 0x000000050b0b7c24 */ /* 0x004fe2000f8e02ff */
[----:B------:R-:W0:Y:S01]  /*41c40*/  LDCU UR5, c[0x0][0x3b0] ;  /* 0x00007600ff0577ac */ /* 0x000e220008000800 */
[----:B------:R-:W-:Y:S02]  /*41c50*/  @!P5 IMAD.IADD R9, R9, 0x1, -R8 ;  /* 0x000000010909d824 */ /* 0x000fe400078e0a08 */
[----:B------:R-:W-:Y:S01]  /*41c60*/  @!P6 IMAD.MOV R12, RZ, RZ, -R12 ;  /* 0x000000ffff0ce224 */ /* 0x000fe200078e0a0c */
[----:B------:R-:W1:Y:S01]  /*41c70*/  S2R R4, SR_TID.X ;  /* 0x0000000000047919 */ /* 0x000e620000002100 */
[----:B------:R-:W-:-:S03]  /*41c80*/  @!P4 IMAD.MOV R9, RZ, RZ, -R9 ;  /* 0x000000ffff09c224 */ /* 0x000fc600078e0a09 */
[C---:B------:R-:W-:Y:S02]  /*41c90*/  SEL R12, R20.reuse, R12, !P3 ;  /* 0x0000000c140c7207 */ /* 0x040fe40005800000 */
[C---:B------:R-:W-:Y:S02]  /*41ca0*/  IADD3 R14, P0, PT, R11.reuse, R7, RZ ;  /* 0x000000070b0e7210 */ /* 0x040fe40007f1e0ff */
[----:B------:R-:W-:Y:S01]  /*41cb0*/  SEL R20, R20, R9, !P3 ;  /* 0x0000000914147207 */ /* 0x000fe20005800000 */
[----:B------:R-:W-:Y:S01]  /*41cc0*/  IMAD R12, R12, UR4, RZ ;  /* 0x000000040c0c7c24 */ /* 0x000fe2000f8e02ff */
[----:B------:R-:W-:Y:S01]  /*41cd0*/  LEA.HI.X.SX32 R73, R11, R6, 0x1, P0 ;  /* 0x000000060b497211 */ /* 0x000fe200000f0eff */
[----:B------:R2:W-:Y:S01]  /*41ce0*/  STL [R1+0x600], R14 ;  /* 0x0006000e01007387 */ /* 0x0005e20000100800 */
[----:B------:R-:W-:Y:S02]  /*41cf0*/  @P2 IMAD.MOV.U32 R8, RZ, RZ, R14 ;  /* 0x000000ffff082224 */ /* 0x000fe400078e000e */
[----:B0-----:R-:W-:Y:S01]  /*41d00*/  IMAD R20, R20, UR5, RZ ;  /* 0x0000000514147c24 */ /* 0x001fe2000f8e02ff */
[----:B--2---:R-:W-:-:S04]  /*41d10*/  IADD3 R14, P0, PT, R12, R7, RZ ;  /* 0x000000070c0e7210 */ /* 0x004fc80007f1e0ff */
[-C--:B------:R-:W-:Y:S02]  /*41d20*/  LEA.HI.X.SX32 R15, R12, R6.reuse, 0x1, P0 ;  /* 0x000000060c0f7211 */ /* 0x080fe400000f0eff */
[C---:B------:R-:W-:Y:S02]  /*41d30*/  IADD3 R7, P0, PT, R20.reuse, R7, RZ ;  /* 0x0000000714077210 */ /* 0x040fe40007f1e0ff */
[----:B------:R-:W-:Y:S01]  /*41d40*/  PRMT R13, RZ, 0x7610, R13 ;  /* 0x00007610ff0d7816 */ /* 0x000fe2000000000d */
[----:B------:R0:W-:Y:S01]  /*41d50*/  STL [R1+0x5fc], R73 ;  /* 0x0005fc4901007387 */ /* 0x0001e20000100800 */
[----:B------:R-:W-:-:S03]  /*41d60*/  LEA.HI.X.SX32 R6, R20, R6, 0x1, P0 ;  /* 0x0000000614067211 */ /* 0x000fc600000f0eff */
[----:B------:R-:W-:Y:S04]  /*41d70*/  STL [R1+0x5f0], R14 ;  /* 0x0005f00e01007387 */ /* 0x000fe80000100800 */
[----:B------:R-:W-:Y:S04]  /*41d80*/  STL [R1+0x5ec], R15 ;  /* 0x0005ec0f01007387 */ /* 0x000fe80000100800 */
[----:B------:R2:W-:Y:S01]  /*41d90*/  STL [R1+0x5f8], R7 ;  /* 0x0005f80701007387 */ /* 0x0005e20000100800 */
[----:B------:R-:W-:-:S03]  /*41da0*/  @P2 IMAD.MOV.U32 R9, RZ, RZ, R73 ;  /* 0x000000ffff092224 */ /* 0x000fc600078e0049 */
[----:B------:R1:W-:Y:S04]  /*41db0*/  STL [R1+0x5f4], R6 ;  /* 0x0005f40601007387 */ /* 0x0003e80000100800 */
[----:B------:R-:W5:Y:S04]  /*41dc0*/  @P2 LDG.E.U8 R13, desc[UR20][R74.64] ;  /* 0x000000144a0d2981 */ /* 0x000f68000c1e1100 */
[----:B0-----:R-:W5:Y:S01]  /*41dd0*/  LDL.LU R73, [R1+0x3dc] ;  /* 0x0003dc0001497983 */ /* 0x001f620000300800 */
[----:B------:R-:W-:Y:S02]  /*41de0*/  PRMT R11, RZ, 0x7610, R11 ;  /* 0x00007610ff0b7816 */ /* 0x000fe4000000000b */
[----:B--2---:R-:W-:-:S02]  /*41df0*/  @P2 LOP3.LUT R7, R7, R6, RZ, 0x3c, !PT ;  /* 0x0000000607072212 */ /* 0x004fc400078e3cff */
[----:B-1----:R-:W-:Y:S02]  /*41e00*/  LOP3.LUT R4, R4, 0x7f, RZ, 0xc0, !PT ;  /* 0x0000007f04047812 */ /* 0x002fe400078ec0ff */
[----:B------:R0:W2:Y:S04]  /*41e10*/  @P2 LDG.E.U8 R11, desc[UR20][R8.64] ;  /* 0x00000014080b2981 */ /* 0x0000a8000c1e1100 */
[----:B------:R-:W2:Y:S04]  /*41e20*/  LDL.LU R75, [R1+0x3c4] ;  /* 0x0003c400014b7983 */ /* 0x000ea80000300800 */
[----:B------:R-:W2:Y:S04]  /*41e30*/  LDL.LU R77, [R1+0x3ac] ;  /* 0x0003ac00014d7983 */ /* 0x000ea80000300800 */
[----:B------:R-:W2:Y:S04]  /*41e40*/  LDL.LU R78, [R1+0x394] ;  /* 0x00039400014e7983 */ /* 0x000ea80000300800 */
[----:B------:R-:W2:Y:S04]  /*41e50*/  LDL.LU R79, [R1+0x37c] ;  /* 0x00037c00014f7983 */ /* 0x000ea80000300800 */
[----:B------:R-:W2:Y:S04]  /*41e60*/  LDL.LU R80, [R1+0x364] ;  /* 0x0003640001507983 */ /* 0x000ea80000300800 */
[----:B------:R-:W2:Y:S01]  /*41e70*/  LDL.LU R81, [R1+0x34c] ;  /* 0x00034c0001517983 */ /* 0x000ea20000300800 */
[----:B------:R-:W-:-:S03]  /*41e80*/  @P2 LOP3.LUT R6, R7, R6, RZ, 0x3c, !PT ;  /* 0x0000000607062212 */ /* 0x000fc600078e3cff */
[----:B------:R-:W2:Y:S04]  /*41e90*/  LDL.LU R82, [R1+0x334] ;  /* 0x0003340001527983 */ /* 0x000ea80000300800 */
[----:B------:R-:W2:Y:S04]  /*41ea0*/  LDL.LU R83, [R1+0x31c] ;  /* 0x00031c0001537983 */ /* 0x000ea80000300800 */
[----:B------:R-:W2:Y:S01]  /*41eb0*/  LDL.LU R84, [R1+0x304] ;  /* 0x0003040001547983 */ /* 0x000ea20000300800 */
[----:B0-----:R-:W-:Y:S02]  /*41ec0*/  PRMT R9, RZ, 0x7610, R9 ;  /* 0x00007610ff097816 */ /* 0x001fe40000000009 */
[----:B------:R-:W-:Y:S01]  /*41ed0*/  PRMT R10, RZ, 0x7610, R10 ;  /* 0x00007610ff0a7816 */ /* 0x000fe2000000000a */
[----:B------:R-:W2:Y:S01]  /*41ee0*/  LDL.LU R85, [R1+0x2ec] ;  /* 0x0002ec0001557983 */ /* 0x000ea20000300800 */
[----:B------:R-:W-:-:S03]  /*41ef0*/  @P2 LOP3.LUT R7, R7, R6, RZ, 0x3c, !PT ;  /* 0x0000000607072212 */ /* 0x000fc600078e3cff */
[----:B------:R-:W2:Y:S01]  /*41f00*/  LDL.LU R86, [R1+0x2d4] ;  /* 0x0002d40001567983 */ /* 0x000ea20000300800 */
[----:B------:R-:W-:-:S03]  /*41f10*/  LOP3.LUT R4, R4, 0x20, RZ, 0x3c, !PT ;  /* 0x0000002004047812 */ /* 0x000fc600078e3cff */
[----:B------:R-:W2:Y:S04]  /*41f20*/  LDL.LU R87, [R1+0x2bc] ;  /* 0x0002bc0001577983 */ /* 0x000ea80000300800 */
[----:B------:R-:W2:Y:S04]  /*41f30*/  LDL.LU R88, [R1+0x2a4] ;  /* 0x0002a40001587983 */ /* 0x000ea80000300800 */
[----:B------:R-:W2:Y:S04]  /*41f40*/  LDL.LU R89, [R1+0x28c] ;  /* 0x00028c0001597983 */ /* 0x000ea80000300800 */
[----:B------:R-:W2:Y:S04]  /*41f50*/  LDL.LU R90, [R1+0x274] ;  /* 0x00027400015a7983 */ /* 0x000ea80000300800 */
[----:B------:R-:W2:Y:S04]  /*41f60*/  @P2 LDG.E.U8 R9, desc[UR20][R14.64] ;  /* 0x000000140e092981 */ /* 0x000ea8000c1e1100 */
[----:B------:R0:W2:Y:S04]  /*41f70*/  @P2 LDG.E.U8 R10, desc[UR20][R6.64] ;  /* 0x00000014060a2981 */ /* 0x0000a8000c1e1100 */
[----:B------:R-:W2:Y:S04]  /*41f80*/  LDL.LU R91, [R1+0x25c] ;  /* 0x00025c00015b7983 */ /* 0x000ea80000300800 */
[----:B------:R-:W2:Y:S04]  /*41f90*/  LDL.LU R92, [R1+0x244] ;  /* 0x00024400015c7983 */ /* 0x000ea80000300800 */
[----:B---3--:R1:W-:Y:S04]  /*41fa0*/  STS.U8 [R4+UR10+0x1d00], R93 ;  /* 0x001d005d04007988 */ /* 0x0083e8000800000a */
[----:B----4-:R3:W-:Y:S04]  /*41fb0*/  STS.U8 [R4+UR10+0x2100], R2 ;  /* 0x0021000204007988 */ /* 0x0107e8000800000a */
[----:B-----5:R4:W-:Y:S04]  /*41fc0*/  STS.U8 [R4+UR10+0x2500], R5 ;  /* 0x0025000504007988 */ /* 0x0209e8000800000a */
[----:B-1----:R-:W5:Y:S04]  /*41fd0*/  LDL.LU R93, [R1+0x22c] ;  /* 0x00022c00015d7983 */ /* 0x002f680000300800 */
[----:B---3--:R-:W3:Y:S04]  /*41fe0*/  LDL.LU R2, [R1+0x214] ;  /* 0x0002140001027983 */ /* 0x008ee80000300800 */
[----:B----4-:R-:W4:Y:S04]  /*41ff0*/  LDL.LU R5, [R1+0x1fc] ;  /* 0x0001fc0001057983 */ /* 0x010f280000300800 */
        /* <DEDUP_REMOVED lines=10> */
[----:B------:R1:W-:Y:S04]  /*420a0*/  STS.U8 [R4+UR10+0x2900], R73 ;  /* 0x0029004904007988 */ /* 0x0003e8000800000a */
[----:B--2---:R2:W-:Y:S04]  /*420b0*/  STS.U8 [R4+UR10+0x2d00], R75 ;  /* 0x002d004b04007988 */ /* 0x0045e8000800000a */
[----:B-1----:R-:W4:Y:S04]  /*420c0*/  LDL.LU R73, [R1+0x17e8] ;  /* 0x0017e80001497983 */ /* 0x002f280000300800 */
[----:B------:R1:W-:Y:S04]  /*420d0*/  STS.U8 [R4+UR10+0x3100], R77 ;  /* 0x0031004d04007988 */ /* 0x0003e8000800000a */
[----:B------:R0:W-:Y:S04]  /*420e0*/  STS.U8 [R4+UR10+0x3500], R78 ;  /* 0x0035004e04007988 */ /* 0x0001e8000800000a */
[----:B------:R0:W-:Y:S04]  /*420f0*/  STS.U8 [R4+UR10+0x3900], R79 ;  /* 0x0039004f04007988 */ /* 0x0001e8000800000a */
[----:B------:R0:W-:Y:S04]  /*42100*/  STS.U8 [R4+UR10+0x3d00], R80 ;  /* 0x003d005004007988 */ /* 0x0001e8000800000a */
[----:B------:R0:W-:Y:S04]  /*42110*/  STS.U8 [R4+UR10+0x4100], R81 ;  /* 0x0041005104007988 */ /* 0x0001e8000800000a */
[----:B--2---:R-:W2:Y:S04]  /*42120*/  LDL.LU R75, [R1+0x17e4] ;  /* 0x0017e400014b7983 */ /* 0x004ea80000300800 */
[----:B-1----:R-:W2:Y:S04]  /*42130*/  LDL.LU R77, [R1+0x17e0] ;  /* 0x0017e000014d7983 */ /* 0x002ea80000300800 */
[----:B0-----:R-:W2:Y:S04]  /*42140*/  LDL.LU R78, [R1+0x17dc] ;  /* 0x0017dc00014e7983 */ /* 0x001ea80000300800 */
[----:B------:R-:W2:Y:S04]  /*42150*/  LDL.LU R79, [R1+0x17d8] ;  /* 0x0017d800014f7983 */ /* 0x000ea80000300800 */
[----:B------:R-:W2:Y:S04]  /*42160*/  LDL.LU R80, [R1+0x17d4] ;  /* 0x0017d40001507983 */ /* 0x000ea80000300800 */
[----:B------:R-:W2:Y:S04]  /*42170*/  LDL.LU R81, [R1+0x17d0] ;  /* 0x0017d00001517983 */ /* 0x000ea80000300800 */
[----:B------:R0:W-:Y:S04]  /*42180*/  STS.U8 [R4+UR10+0x4500], R82 ;  /* 0x0045005204007988 */ /* 0x0001e8000800000a */
[----:B------:R1:W-:Y:S04]  /*42190*/  STS.U8 [R4+UR10+0x4900], R83 ;  /* 0x0049005304007988 */ /* 0x0003e8000800000a */
[----:B------:R0:W-:Y:S04]  /*421a0*/  STS.U8 [R4+UR10+0x4d00], R84 ;  /* 0x004d005404007988 */ /* 0x0001e8000800000a */
[----:B------:R0:W-:Y:S04]  /*421b0*/  STS.U8 [R4+UR10+0x5100], R85 ;  /* 0x0051005504007988 */ /* 0x0001e8000800000a */
[----:B------:R1:W-:Y:S04]  /*421c0*/  STS.U8 [R4+UR10+0x5500], R86 ;  /* 0x0055005604007988 */ /* 0x0003e8000800000a */
[----:B------:R1:W-:Y:S04]  /*421d0*/  STS.U8 [R4+UR10+0x5900], R87 ;  /* 0x0059005704007988 */ /* 0x0003e8000800000a */
[----:B0-----:R-:W2:Y:S04]  /*421e0*/  LDL.LU R82, [R1+0x17cc] ;  /* 0x0017cc0001527983 */ /* 0x001ea80000300800 */
[----:B-1----:R-:W2:Y:S04]  /*421f0*/  LDL.LU R83, [R1+0x17c8] ;  /* 0x0017c80001537983 */ /* 0x002ea80000300800 */
[----:B------:R-:W2:Y:S04]  /*42200*/  LDL.LU R84, [R1+0x17c4] ;  /* 0x0017c40001547983 */ /* 0x000ea80000300800 */
        /* <DEDUP_REMOVED lines=13> */
[----:B-----5:R0:W-:Y:S04]  /*422e0*/  STS.U8 [R4+UR10+0x7100], R93 ;  /* 0x0071005d04007988 */ /* 0x0201e8000800000a */
[----:B---3--:R1:W-:Y:S04]  /*422f0*/  STS.U8 [R4+UR10+0x7500], R2 ;  /* 0x0075000204007988 */ /* 0x0083e8000800000a */
[----:B----4-:R3:W-:Y:S04]  /*42300*/  STS.U8 [R4+UR10+0x7900], R5 ;  /* 0x0079000504007988 */ /* 0x0107e8000800000a */
[----:B0-----:R-:W4:Y:S04]  /*42310*/  LDL.LU R93, [R1+0x17a0] ;  /* 0x0017a000015d7983 */ /* 0x001f280000300800 */
[----:B-1----:R-:W5:Y:S04]  /*42320*/  LDL.LU R2, [R1+0x179c] ;  /* 0x00179c0001027983 */ /* 0x002f680000300800 */
[----:B---3--:R-:W3:Y:S04]  /*42330*/  LDL.LU R5, [R1+0x1798] ;  /* 0x0017980001057983 */ /* 0x008ee80000300800 */
[----:B------:R0:W-:Y:S04]  /*42340*/  STS.U8 [R4+UR10+0x7d00], R6 ;  /* 0x007d000604007988 */ /* 0x0001e8000800000a */
[----:B------:R1:W-:Y:S04]  /*42350*/  STS.U8 [R4+UR10+0x8100], R7 ;  /* 0x0081000704007988 */ /* 0x0003e8000800000a */
[----:B------:R0:W-:Y:S04]  /*42360*/  STS.U8 [R4+UR10+0x8500], R20 ;  /* 0x0085001404007988 */ /* 0x0001e8000800000a */
[----:B------:R0:W-:Y:S04]  /*42370*/  STS.U8 [R4+UR10+0x8900], R14 ;  /* 0x0089000e04007988 */ /* 0x0001e8000800000a */
[----:B------:R1:W-:Y:S04]  /*42380*/  STS.U8 [R4+UR10+0x8d00], R15 ;  /* 0x008d000f04007988 */ /* 0x0003e8000800000a */
[----:B------:R1:W-:Y:S04]  /*42390*/  STS.U8 [R4+UR10+0x9100], R12 ;  /* 0x0091000c04007988 */ /* 0x0003e8000800000a */
[----:B0-----:R-:W5:Y:S04]  /*423a0*/  LDL.LU R6, [R1+0x178c] ;  /* 0x00178c0001067983 */ /* 0x001f680000300800 */
[----:B-1----:R-:W5:Y:S04]  /*423b0*/  LDL.LU R7, [R1+0x169c] ;  /* 0x00169c0001077983 */ /* 0x002f680000300800 */
[----:B------:R-:W5:Y:S04]  /*423c0*/  LDL.LU R20, [R1+0x488] ;  /* 0x0004880001147983 */ /* 0x000f680000300800 */
[----:B------:R-:W5:Y:S04]  /*423d0*/  LDL.LU R14, [R1+0x474] ;  /* 0x00047400010e7983 */ /* 0x000f680000300800 */
[----:B------:R-:W5:Y:S04]  /*423e0*/  LDL.LU R15, [R1+0x460] ;  /* 0x00046000010f7983 */ /* 0x000f680000300800 */
[----:B------:R0:W-:Y:S04]  /*423f0*/  STS.U8 [R4+UR10+0x9500], R8 ;  /* 0x0095000804007988 */ /* 0x0001e8000800000a */
[----:B------:R-:W5:Y:S04]  /*42400*/  LDL.LU R12, [R1+0x44c] ;  /* 0x00044c00010c7983 */ /* 0x000f680000300800 */
[----:B------:R1:W-:Y:S04]  /*42410*/  STS.U8 [R4+UR10+0x9900], R16 ;  /* 0x0099001004007988 */ /* 0x0003e8000800000a */
[----:B------:R1:W-:Y:S04]  /*42420*/  STS.U8 [R4+UR10+0x9d00], R74 ;  /* 0x009d004a04007988 */ /* 0x0003e8000800000a */
[----:B------:R1:W-:Y:S04]  /*42430*/  STS.U8 [R4+UR10+0xa100], R76 ;  /* 0x00a1004c04007988 */ /* 0x0003e8000800000a */
[----:B0-----:R-:W5:Y:S04]  /*42440*/  LDL.LU R8, [R1+0x438] ;  /* 0x0004380001087983 */ /* 0x001f680000300800 */
[----:B-1----:R-:W5:Y:S04]  /*42450*/  LDL.LU R16, [R1+0x420] ;  /* 0x0004200001107983 */ /* 0x002f680000300800 */
[----:B------:R-:W5:Y:S04]  /*42460*/  LDL.LU R74, [R1+0x408] ;  /* 0x00040800014a7983 */ /* 0x000f680000300800 */
[----:B------:R-:W5:Y:S04]  /*42470*/  LDL.LU R76, [R1+0x3f0] ;  /* 0x0003f000014c7983 */ /* 0x000f680000300800 */
        /* <DEDUP_REMOVED lines=22> */
[----:B------:R-:W-:Y:S04]  /*425e0*/  STS.U8 [R4+UR10+0xfd00], R22 ;  /* 0x00fd001604007988 */ /* 0x000fe8000800000a */
[----:B------:R0:W-:Y:S04]  /*425f0*/  STS.U8 [R4+UR10+0xcd00], R73 ;  /* 0x00cd004904007988 */ /* 0x0001e8000800000a */
[----:B--2---:R1:W-:Y:S04]  /*42600*/  STS.U8 [R4+UR10+0xc900], R77 ;  /* 0x00c9004d04007988 */ /* 0x0043e8000800000a */
[----:B0-----:R-:W2:Y:S04]  /*42610*/  LDL.LU R73, [R1+0x2d0] ;  /* 0x0002d00001497983 */ /* 0x001ea80000300800 */
[----:B------:R0:W-:Y:S04]  /*42620*/  STS.U8 [R4+UR10+0xc500], R79 ;  /* 0x00c5004f04007988 */ /* 0x0001e8000800000a */
[----:B------:R0:W-:Y:S04]  /*42630*/  STS.U8 [R4+UR10+0xc100], R81 ;  /* 0x00c1005104007988 */ /* 0x0001e8000800000a */
[----:B-1----:R-:W2:Y:S04]  /*42640*/  LDL.LU R77, [R1+0x2b8] ;  /* 0x0002b800014d7983 */ /* 0x002ea80000300800 */
[----:B0-----:R-:W2:Y:S04]  /*42650*/  LDL.LU R79, [R1+0x2a0] ;  /* 0x0002a000014f7983 */ /* 0x001ea80000300800 */
        /* <DEDUP_REMOVED lines=9> */
[----:B0-----:R-:W2:Y:S04]  /*426f0*/  LDL.LU R89, [R1+0x228] ;  /* 0x0002280001597983 */ /* 0x001ea80000300800 */
[----:B-1----:R-:W2:Y:S04]  /*42700*/  LDL.LU R91, [R1+0x210] ;  /* 0x00021000015b7983 */ /* 0x002ea80000300800 */
[----:B---3--:R0:W-:Y:S02]  /*42710*/  STS.U8 [R4+UR10+0xa500], R5 ;  /* 0x00a5000504007988 */ /* 0x0081e4000800000a */
[----:B0-----:R-:W0:Y:S02]  /*42720*/  S2R R5, SR_TID.X ;  /* 0x0000000000057919 */ /* 0x001e240000002100 */
[----:B----4-:R1:W-:Y:S04]  /*42730*/  STS.U8 [R4+UR10+0xa900], R93 ;  /* 0x00a9005d04007988 */ /* 0x0103e8000800000a */
[----:B-1----:R-:W3:Y:S01]  /*42740*/  LDL.LU R93, [R1+0x1f8] ;  /* 0x0001f800015d7983 */ /* 0x002ee20000300800 */
[----:B0-----:R-:W-:-:S04]  /*42750*/  LOP3.LUT R5, R5, 0x7f, RZ, 0xc0, !PT ;  /* 0x0000007f05057812 */ /* 0x001fc800078ec0ff */
[----:B------:R-:W-:-:S05]  /*42760*/  LOP3.LUT R5, R5, 0x30, RZ, 0x3c, !PT ;  /* 0x0000003005057812 */ /* 0x000fca00078e3cff */
[----:B-----5:R0:W-:Y:S04]  /*42770*/  STS.U8 [R5+UR10+0x180], R6 ;  /* 0x0001800605007988 */ /* 0x0201e8000800000a */
[----:B------:R1:W-:Y:S04]  /*42780*/  STS.U8 [R5+UR10+0x580], R7 ;  /* 0x0005800705007988 */ /* 0x0003e8000800000a */
[----:B------:R4:W-:Y:S04]  /*42790*/  STS.U8 [R5+UR10+0x980], R20 ;  /* 0x0009801405007988 */ /* 0x0009e8000800000a */
[----:B------:R5:W-:Y:S04]  /*427a0*/  STS.U8 [R5+UR10+0xd80], R14 ;  /* 0x000d800e05007988 */ /* 0x000be8000800000a */
[----:B------:R1:W-:Y:S04]  /*427b0*/  STS.U8 [R5+UR10+0x1180], R15 ;  /* 0x0011800f05007988 */ /* 0x0003e8000800000a */
[----:B------:R4:W-:Y:S04]  /*427c0*/  STS.U8 [R5+UR10+0x1580], R12 ;  /* 0x0015800c05007988 */ /* 0x0009e8000800000a */
[----:B0-----:R-:W3:Y:S04]  /*427d0*/  LDL.LU R6, [R1+0x1e0] ;  /* 0x0001e00001067983 */ /* 0x001ee80000300800 */
[----:B-1----:R-:W3:Y:S04]  /*427e0*/  LDL.LU R7, [R1+0x1c8] ;  /* 0x0001c80001077983 */ /* 0x002ee80000300800 */
[----:B----4-:R-:W4:Y:S04]  /*427f0*/  LDL.LU R20, [R1+0x1b0] ;  /* 0x0001b00001147983 */ /* 0x010f280000300800 */
[----:B-----5:R-:W5:Y:S04]  /*42800*/  LDL.LU R14, [R1+0x198] ;  /* 0x00019800010e7983 */ /* 0x020f680000300800 */
        /* <DEDUP_REMOVED lines=11> */
[----:B0-----:R-:W5:Y:S04]  /*428c0*/  LDL.LU R63, [R1+0x1788] ;  /* 0x00178800013f7983 */ /* 0x001f680000300800 */
[----:B--2---:R0:W-:Y:S04]  /*428d0*/  STS.U8 [R5+UR10+0x5580], R73 ;  /* 0x0055804905007988 */ /* 0x0041e8000800000a */
[----:B------:R1:W-:Y:S04]  /*428e0*/  STS.U8 [R5+UR10+0x5980], R77 ;  /* 0x0059804d05007988 */ /* 0x0003e8000800000a */
        /* <DEDUP_REMOVED lines=16> */
[----:B---3--:R0:W-:Y:S04]  /*429f0*/  STS.U8 [R5+UR10+0x7980], R93 ;  /* 0x0079805d05007988 */ /* 0x0081e8000800000a */
[----:B0-----:R-:W3:Y:S04]  /*42a00*/  LDL.LU R93, [R1+0x3d4] ;  /* 0x0003d400015d7983 */ /* 0x001ee80000300800 */
[----:B------:R0:W-:Y:S04]  /*42a10*/  STS.U8 [R5+UR10+0x8180], R7 ;  /* 0x0081800705007988 */ /* 0x0001e8000800000a */
[----:B----4-:R1:W-:Y:S04]  /*42a20*/  STS.U8 [R5+UR10+0x8580], R20 ;  /* 0x0085801405007988 */ /* 0x0103e8000800000a */
[----:B-----5:R4:W-:Y:S04]  /*42a30*/  STS.U8 [R5+UR10+0x8980], R14 ;  /* 0x0089800e05007988 */ /* 0x0209e8000800000a */
[----:B------:R5:W-:Y:S04]  /*42a40*/  STS.U8 [R5+UR10+0x8d80], R15 ;  /* 0x008d800f05007988 */ /* 0x000be8000800000a */
[----:B------:R4:W-:Y:S04]  /*42a50*/  STS.U8 [R5+UR10+0x9180], R12 ;  /* 0x0091800c05007988 */ /* 0x0009e8000800000a */
[----:B0-----:R-:W3:Y:S04]  /*42a60*/  LDL.LU R7, [R1+0x3bc] ;  /* 0x0003bc0001077983 */ /* 0x001ee80000300800 */
[----:B-1----:R-:W3:Y:S04]  /*42a70*/  LDL.LU R20, [R1+0x3a4] ;  /* 0x0003a40001147983 */ /* 0x002ee80000300800 */
[----:B----4-:R-:W4:Y:S04]  /*42a80*/  LDL.LU R14, [R1+0x38c] ;  /* 0x00038c00010e7983 */ /* 0x010f280000300800 */
[----:B-----5:R-:W5:Y:S04]  /*42a90*/  LDL.LU R15, [R1+0x374] ;  /* 0x00037400010f7983 */ /* 0x020f680000300800 */
[----:B------:R0:W-:Y:S04]  /*42aa0*/  STS.U8 [R5+UR10+0x9580], R8 ;  /* 0x0095800805007988 */ /* 0x0001e8000800000a */
[----:B------:R-:W4:Y:S04]  /*42ab0*/  LDL.LU R12, [R1+0x35c] ;  /* 0x00035c00010c7983 */ /* 0x000f280000300800 */
        /* <DEDUP_REMOVED lines=9> */
[----:B------:R-:W5:Y:S01]  /*42b50*/  LDL.LU R22, [R1+0x2e4] ;  /* 0x0002e40001167983 */ /* 0x000f620000300800 */
[----:B0-----:R-:W0:Y:S03]  /*42b60*/  S2R R2, SR_TID.X ;  /* 0x0000000000027919 */ /* 0x001e260000002100 */
[----:B------:R0:W-:Y:S04]  /*42b70*/  STS.U8 [R5+UR10+0x2d80], R31 ;  /* 0x002d801f05007988 */ /* 0x0001e8000800000a */
[----:B-1----:R-:W5:Y:S04]  /*42b80*/  LDL.LU R25, [R1+0x2cc] ;  /* 0x0002cc0001197983 */ /* 0x002f680000300800 */
[----:B------:R1:W-:Y:S04]  /*42b90*/  STS.U8 [R5+UR10+0x3180], R37 ;  /* 0x0031802505007988 */ /* 0x0003e8000800000a */
[----:B------:R0:W-:Y:S04]  /*42ba0*/  STS.U8 [R5+UR10+0x3580], R43 ;  /* 0x0035802b05007988 */ /* 0x0001e8000800000a */
[----:B------:R0:W-:Y:S04]  /*42bb0*/  STS.U8 [R5+UR10+0x3980], R49 ;  /* 0x0039803105007988 */ /* 0x0001e8000800000a */
[----:B------:R-:W-:Y:S04]  /*42bc0*/  STS.U8 [R5+UR10+0x7d80], R6 ;  /* 0x007d800605007988 */ /* 0x000fe8000800000a */
[----:B------:R1:W-:Y:S04]  /*42bd0*/  STS.U8 [R5+UR10+0x3d80], R53 ;  /* 0x003d803505007988 */ /* 0x0003e8000800000a */
[----:B0-----:R-:W5:Y:S04]  /*42be0*/  LDL.LU R31, [R1+0x2b4] ;  /* 0x0002b400011f7983 */ /* 0x001f680000300800 */
[----:B-1----:R-:W5:Y:S04]  /*42bf0*/  LDL.LU R37, [R1+0x29c] ;  /* 0x00029c0001257983 */ /* 0x002f680000300800 */
[----:B------:R-:W5:Y:S04]  /*42c00*/  LDL.LU R43, [R1+0x284] ;  /* 0x00028400012b7983 */ /* 0x000f680000300800 */
[----:B------:R0:W-:Y:S04]  /*42c10*/  STS.U8 [R5+UR10+0x4180], R55 ;  /* 0x0041803705007988 */ /* 0x0001e8000800000a */
[----:B------:R-:W5:Y:S04]  /*42c20*/  LDL.LU R49, [R1+0x26c] ;  /* 0x00026c0001317983 */ /* 0x000f680000300800 */
[----:B------:R-:W5:Y:S04]  /*42c30*/  LDL.LU R53, [R1+0x254] ;  /* 0x0002540001357983 */ /* 0x000f680000300800 */
[----:B------:R1:W-:Y:S04]  /*42c40*/  STS.U8 [R5+UR10+0x4580], R57 ;  /* 0x0045803905007988 */ /* 0x0003e8000800000a */
[----:B------:R0:W-:Y:S04]  /*42c50*/  STS.U8 [R5+UR10+0x4980], R59 ;  /* 0x0049803b05007988 */ /* 0x0001e8000800000a */
[----:B------:R0:W-:Y:S04]  /*42c60*/  STS.U8 [R5+UR10+0x4d80], R61 ;  /* 0x004d803d05007988 */ /* 0x0001e8000800000a */
[----:B------:R-:W-:Y:S04]  /*42c70*/  STS.U8 [R5+UR10+0xa980], R92 ;  /* 0x00a9805c05007988 */ /* 0x000fe8000800000a */
[----:B------:R-:W-:Y:S04]  /*42c80*/  STS.U8 [R5+UR10+0xad80], R90 ;  /* 0x00ad805a05007988 */ /* 0x000fe8000800000a */
[----:B0-----:R-:W5:Y:S04]  /*42c90*/  LDL.LU R55, [R1+0x23c] ;  /* 0x00023c0001377983 */ /* 0x001f680000300800 */
[----:B------:R-:W-:Y:S04]  /*42ca0*/  STS.U8 [R5+UR10+0xb180], R88 ;  /* 0x00b1805805007988 */ /* 0x000fe8000800000a */
[----:B------:R-:W-:Y:S04]  /*42cb0*/  STS.U8 [R5+UR10+0xb580], R86 ;  /* 0x00b5805605007988 */ /* 0x000fe8000800000a */
[----:B-1----:R-:W5:Y:S04]  /*42cc0*/  LDL.LU R57, [R1+0x224] ;  /* 0x0002240001397983 */ /* 0x002f680000300800 */
[----:B------:R-:W-:Y:S04]  /*42cd0*/  STS.U8 [R5+UR10+0xb980], R84 ;  /* 0x00b9805405007988 */ /* 0x000fe8000800000a */
[----:B------:R-:W-:Y:S04]  /*42ce0*/  STS.U8 [R5+UR10+0xbd80], R82 ;  /* 0x00bd805205007988 */ /* 0x000fe8000800000a */
[----:B------:R-:W-:Y:S04]  /*42cf0*/  STS.U8 [R5+UR10+0xc180], R80 ;  /* 0x00c1805005007988 */ /* 0x000fe8000800000a */
[----:B------:R-:W-:Y:S04]  /*42d00*/  STS.U8 [R5+UR10+0xc580], R78 ;  /* 0x00c5804e05007988 */ /* 0x000fe8000800000a */
[----:B------:R-:W-:Y:S04]  /*42d10*/  STS.U8 [R5+UR10+0xc980], R75 ;  /* 0x00c9804b05007988 */ /* 0x000fe8000800000a */
[----:B------:R-:W-:Y:S01]  /*42d20*/  STS.U8 [R5+UR10+0xcd80], R72 ;  /* 0x00cd804805007988 */ /* 0x000fe2000800000a */
[----:B------:R-:W-:-:S03]  /*42d30*/  LOP3.LUT R2, R2, 0x7f, RZ, 0xc0, !PT ;  /* 0x0000007f02027812 */ /* 0x000fc600078ec0ff */
[----:B------:R-:W-:Y:S04]  /*42d40*/  STS.U8 [R5+UR10+0xd180], R62 ;  /* 0x00d1803e05007988 */ /* 0x000fe8000800000a */
[----:B------:R-:W-:Y:S04]  /*42d50*/  STS.U8 [R5+UR10+0xd580], R60 ;  /* 0x00d5803c05007988 */ /* 0x000fe8000800000a */
[----:B------:R-:W-:Y:S01]  /*42d60*/  STS.U8 [R5+UR10+0xd980], R58 ;  /* 0x00d9803a05007988 */ /* 0x000fe2000800000a */
[----:B------:R-:W-:-:S03]  /*42d70*/  LOP3.LUT R6, R2, 0x40, RZ, 0x3c, !PT ;  /* 0x0000004002067812 */ /* 0x000fc600078e3cff */
        /* <DEDUP_REMOVED lines=9> */
[----:B------:R-:W5:Y:S04]  /*42e10*/  LDL.LU R59, [R1+0x20c] ;  /* 0x00020c00013b7983 */ /* 0x000f680000300800 */
[----:B------:R0:W-:Y:S04]  /*42e20*/  STS.U8 [R6+UR10+0x200], R63 ;  /* 0x0002003f06007988 */ /* 0x0001e8000800000a */
[----:B------:R-:W5:Y:S04]  /*42e30*/  LDL.LU R61, [R1+0x1f4] ;  /* 0x0001f400013d7983 */ /* 0x000f680000300800 */
[----:B--2---:R1:W-:Y:S04]  /*42e40*/  STS.U8 [R6+UR10+0x600], R73 ;  /* 0x0006004906007988 */ /* 0x0043e8000800000a */
[----:B------:R2:W-:Y:S04]  /*42e50*/  STS.U8 [R6+UR10+0xa00], R77 ;  /* 0x000a004d06007988 */ /* 0x0005e8000800000a */
[----:B------:R0:W-:Y:S04]  /*42e60*/  STS.U8 [R6+UR10+0xe00], R79 ;  /* 0x000e004f06007988 */ /* 0x0001e8000800000a */
[----:B------:R1:W-:Y:S04]  /*42e70*/  STS.U8 [R6+UR10+0x1200], R81 ;  /* 0x0012005106007988 */ /* 0x0003e8000800000a */
[----:B------:R2:W-:Y:S04]  /*42e80*/  STS.U8 [R6+UR10+0x1600], R83 ;  /* 0x0016005306007988 */ /* 0x0005e8000800000a */
[----:B0-----:R-:W5:Y:S04]  /*42e90*/  LDL.LU R63, [R1+0x1dc] ;  /* 0x0001dc00013f7983 */ /* 0x001f680000300800 */
[----:B-1----:R-:W5:Y:S04]  /*42ea0*/  LDL.LU R73, [R1+0x1c4] ;  /* 0x0001c40001497983 */ /* 0x002f680000300800 */
[----:B--2---:R-:W2:Y:S04]  /*42eb0*/  LDL.LU R77, [R1+0x1ac] ;  /* 0x0001ac00014d7983 */ /* 0x004ea80000300800 */
[----:B------:R-:W2:Y:S04]  /*42ec0*/  LDL.LU R79, [R1+0x194] ;  /* 0x00019400014f7983 */ /* 0x000ea80000300800 */
[----:B------:R-:W2:Y:S04]  /*42ed0*/  LDL.LU R81, [R1+0x17c] ;  /* 0x00017c0001517983 */ /* 0x000ea80000300800 */
[----:B------:R0:W-:Y:S04]  /*42ee0*/  STS.U8 [R6+UR10+0x1a00], R85 ;  /* 0x001a005506007988 */ /* 0x0001e8000800000a */
[----:B------:R-:W2:Y:S04]  /*42ef0*/  LDL.LU R83, [R1+0x160] ;  /* 0x0001600001537983 */ /* 0x000ea80000300800 */
[----:B------:R1:W-:Y:S04]  /*42f00*/  STS.U8 [R6+UR10+0x1e00], R87 ;  /* 0x001e005706007988 */ /* 0x0003e8000800000a */
[----:B------:R1:W-:Y:S04]  /*42f10*/  STS.U8 [R6+UR10+0x2200], R89 ;  /* 0x0022005906007988 */ /* 0x0003e8000800000a */
[----:B------:R3:W-:Y:S04]  /*42f20*/  STS.U8 [R6+UR10+0x2600], R91 ;  /* 0x0026005b06007988 */ /* 0x0007e8000800000a */
[----:B0-----:R-:W2:Y:S04]  /*42f30*/  LDL.LU R85, [R1+0x148] ;  /* 0x0001480001557983 */ /* 0x001ea80000300800 */
[----:B-1----:R-:W2:Y:S04]  /*42f40*/  LDL.LU R87, [R1+0x68] ;  /* 0x0000680001577983 */ /* 0x002ea80000300800 */
[----:B------:R-:W2:Y:S04]  /*42f50*/  LDL.LU R89, [R1+0x64] ;  /* 0x0000640001597983 */ /* 0x000ea80000300800 */
[----:B---3--:R-:W3:Y:S04]  /*42f60*/  LDL.LU R91, [R1+0x60] ;  /* 0x00006000015b7983 */ /* 0x008ee80000300800 */
[----:B------:R0:W-:Y:S04]  /*42f70*/  STS.U8 [R6+UR10+0x2a00], R93 ;  /* 0x002a005d06007988 */ /* 0x0001e8000800000a */
[----:B0-----:R-:W3:Y:S04]  /*42f80*/  LDL.LU R93, [R1+0x5c] ;  /* 0x00005c00015d7983 */ /* 0x001ee80000300800 */
[----:B------:R0:W-:Y:S04]  /*42f90*/  STS.U8 [R6+UR10+0x2e00], R7 ;  /* 0x002e000706007988 */ /* 0x0001e8000800000a */
[----:B------:R1:W-:Y:S04]  /*42fa0*/  STS.U8 [R6+UR10+0x3200], R20 ;  /* 0x0032001406007988 */ /* 0x0003e8000800000a */
[----:B----4-:R4:W-:Y:S04]  /*42fb0*/  STS.U8 [R6+UR10+0x3600], R14 ;  /* 0x0036000e06007988 */ /* 0x0109e8000800000a */
[----:B-----5:R5:W-:Y:S04]  /*42fc0*/  STS.U8 [R6+UR10+0x3a00], R15 ;  /* 0x003a000f06007988 */ /* 0x020be8000800000a */
[----:B------:R4:W-:Y:S04]  /*42fd0*/  STS.U8 [R6+UR10+0x3e00], R12 ;  /* 0x003e000c06007988 */ /* 0x0009e8000800000a */
[----:B0-----:R-:W3:Y:S04]  /*42fe0*/  LDL.LU R7, [R1+0x58] ;  /* 0x0000580001077983 */ /* 0x001ee80000300800 */
[----:B-1----:R-:W3:Y:S04]  /*42ff0*/  LDL.LU R20, [R1+0x54] ;  /* 0x0000540001147983 */ /* 0x002ee80000300800 */
[----:B----4-:R-:W4:Y:S04]  /*43000*/  LDL.LU R14, [R1+0x50] ;  /* 0x00005000010e7983 */ /* 0x010f280000300800 */
[----:B-----5:R-:W5:Y:S04]  /*43010*/  LDL.LU R15, [R1+0x4c] ;  /* 0x00004c00010f7983 */ /* 0x020f680000300800 */
        /* <DEDUP_REMOVED lines=12> */
[----:B0-----:R-:W5:Y:S04]  /*430e0*/  LDL.LU R43, [R1+0x1784] ;  /* 0x00178400012b7983 */ /* 0x001f680000300800 */
[----:B-1----:R-:W5:Y:S04]  /*430f0*/  LDL.LU R49, [R1+0x494] ;  /* 0x0004940001317983 */ /* 0x002f680000300800 */
[----:B------:R0:W-:Y:S04]  /*43100*/  STS.U8 [R6+UR10+0x6e00], R55 ;  /* 0x006e003706007988 */ /* 0x0001e8000800000a */
[----:B------:R-:W5:Y:S04]  /*43110*/  LDL.LU R53, [R1+0x480] ;  /* 0x0004800001357983 */ /* 0x000f680000300800 */
[----:B------:R1:W-:Y:S04]  /*43120*/  STS.U8 [R6+UR10+0x7200], R57 ;  /* 0x0072003906007988 */ /* 0x0003e8000800000a */
[----:B0-----:R-:W5:Y:S04]  /*43130*/  LDL.LU R55, [R1+0x46c] ;  /* 0x00046c0001377983 */ /* 0x001f680000300800 */
[----:B-1----:R-:W5:Y:S04]  /*43140*/  LDL.LU R57, [R1+0x458] ;  /* 0x0004580001397983 */ /* 0x002f680000300800 */
[----:B------:R0:W-:Y:S04]  /*43150*/  STS.U8 [R6+UR10+0x7600], R59 ;  /* 0x0076003b06007988 */ /* 0x0001e8000800000a */
[----:B------:R1:W-:Y:S04]  /*43160*/  STS.U8 [R6+UR10+0x7a00], R61 ;  /* 0x007a003d06007988 */ /* 0x0003e8000800000a */
[----:B0-----:R-:W5:Y:S04]  /*43170*/  LDL.LU R59, [R1+0x444] ;  /* 0x00044400013b7983 */ /* 0x001f680000300800 */
[----:B------:R0:W-:Y:S04]  /*43180*/  STS.U8 [R6+UR10+0x7e00], R63 ;  /* 0x007e003f06007988 */ /* 0x0001e8000800000a */
[----:B-1----:R-:W5:Y:S04]  /*43190*/  LDL.LU R61, [R1+0x430] ;  /* 0x00043000013d7983 */ /* 0x002f680000300800 */
[----:B------:R1:W-:Y:S04]  /*431a0*/  STS.U8 [R6+UR10+0x8200], R73 ;  /* 0x0082004906007988 */ /* 0x0003e8000800000a */
[----:B--2---:R2:W-:Y:S04]  /*431b0*/  STS.U8 [R6+UR10+0x8600], R77 ;  /* 0x0086004d06007988 */ /* 0x0045e8000800000a */
        /* <DEDUP_REMOVED lines=12> */
[----:B---3--:R3:W-:Y:S04]  /*43280*/  STS.U8 [R6+UR10+0xa200], R91 ;  /* 0x00a2005b06007988 */ /* 0x0087e8000800000a */
[----:B0-----:R-:W2:Y:S04]  /*43290*/  LDL.LU R85, [R1+0x388] ;  /* 0x0003880001557983 */ /* 0x001ea80000300800 */
[----:B-1----:R-:W2:Y:S04]  /*432a0*/  LDL.LU R87, [R1+0x370] ;  /* 0x0003700001577983 */ /* 0x002ea80000300800 */
[----:B------:R-:W2:Y:S04]  /*432b0*/  LDL.LU R89, [R1+0x358] ;  /* 0x0003580001597983 */ /* 0x000ea80000300800 */
[----:B---3--:R-:W3:Y:S04]  /*432c0*/  LDL.LU R91, [R1+0x340] ;  /* 0x00034000015b7983 */ /* 0x008ee80000300800 */
[----:B------:R0:W-:Y:S04]  /*432d0*/  STS.U8 [R6+UR10+0xa600], R93 ;  /* 0x00a6005d06007988 */ /* 0x0001e8000800000a */
[----:B0-----:R-:W3:Y:S04]  /*432e0*/  LDL.LU R93, [R1+0x328] ;  /* 0x00032800015d7983 */ /* 0x001ee80000300800 */
[----:B------:R0:W-:Y:S04]  /*432f0*/  STS.U8 [R6+UR10+0xae00], R20 ;  /* 0x00ae001406007988 */ /* 0x0001e8000800000a */
[----:B----4-:R1:W-:Y:S04]  /*43300*/  STS.U8 [R6+UR10+0xb200], R14 ;  /* 0x00b2000e06007988 */ /* 0x0103e8000800000a */
[----:B-----5:R4:W-:Y:S04]  /*43310*/  STS.U8 [R6+UR10+0xb600], R15 ;  /* 0x00b6000f06007988 */ /* 0x0209e8000800000a */
[----:B------:R5:W-:Y:S04]  /*43320*/  STS.U8 [R6+UR10+0xba00], R12 ;  /* 0x00ba000c06007988 */ /* 0x000be8000800000a */
[----:B0-----:R-:W3:Y:S04]  /*43330*/  LDL.LU R20, [R1+0x310] ;  /* 0x0003100001147983 */ /* 0x001ee80000300800 */
[----:B-1----:R-:W3:Y:S04]  /*43340*/  LDL.LU R14, [R1+0x2f8] ;  /* 0x0002f800010e7983 */ /* 0x002ee80000300800 */
[----:B----4-:R-:W4:Y:S04]  /*43350*/  LDL.LU R15, [R1+0x2e0] ;  /* 0x0002e000010f7983 */ /* 0x010f280000300800 */
[----:B------:R0:W-:Y:S04]  /*43360*/  STS.U8 [R6+UR10+0xbe00], R8 ;  /* 0x00be000806007988 */ /* 0x0001e8000800000a */
[----:B-----5:R-:W5:Y:S04]  /*43370*/  LDL.LU R12, [R1+0x2c8] ;  /* 0x0002c800010c7983 */ /* 0x020f680000300800 */
        /* <DEDUP_REMOVED lines=9> */
[----:B------:R-:W5:Y:S04]  /*43410*/  LDL.LU R92, [R1+0x250] ;  /* 0x00025000015c7983 */ /* 0x000f680000300800 */
[----:B------:R0:W-:Y:S04]  /*43420*/  STS.U8 [R6+UR10+0x5600], R25 ;  /* 0x0056001906007988 */ /* 0x0001e8000800000a */
[----:B------:R1:W-:Y:S04]  /*43430*/  STS.U8 [R6+UR10+0x5a00], R31 ;  /* 0x005a001f06007988 */ /* 0x0003e8000800000a */
[----:B------:R1:W-:Y:S04]  /*43440*/  STS.U8 [R6+UR10+0x5e00], R37 ;  /* 0x005e002506007988 */ /* 0x0003e8000800000a */
[----:B------:R-:W-:Y:S01]  /*43450*/  STS.U8 [R6+UR10+0xce00], R71 ;  /* 0x00ce004706007988 */ /* 0x000fe2000800000a */
[----:B0-----:R-:W-:-:S03]  /*43460*/  LOP3.LUT R7, R2, 0x50, RZ, 0x3c, !PT ;  /* 0x0000005002077812 */ /* 0x001fc600078e3cff */
[----:B-1----:R-:W5:Y:S04]  /*43470*/  LDL.LU R22, [R1+0x238] ;  /* 0x0002380001167983 */ /* 0x002f680000300800 */
[----:B------:R-:W5:Y:S04]  /*43480*/  LDL.LU R25, [R1+0x220] ;  /* 0x0002200001197983 */ /* 0x000f680000300800 */
        /* <DEDUP_REMOVED lines=62> */
[----:B0-----:R-:W3:Y:S04]  /*43870*/  LDL.LU R8, [R1+0x2c] ;  /* 0x00002c0001087983 */ /* 0x001ee80000300800 */
[----:B-1----:R-:W3:Y:S04]  /*43880*/  LDL.LU R16, [R1+0x28] ;  /* 0x0000280001107983 */ /* 0x002ee80000300800 */
[----:B------:R-:W3:Y:S04]  /*43890*/  LDL.LU R74, [R1+0x24] ;  /* 0x00002400014a7983 */ /* 0x000ee80000300800 */
[----:B------:R-:W3:Y:S04]  /*438a0*/  LDL.LU R76, [R1+0x20] ;  /* 0x00002000014c7983 */ /* 0x000ee80000300800 */
        /* <DEDUP_REMOVED lines=19> */
[----:B0-----:R-:W5:Y:S04]  /*439e0*/  LDL.LU R63, [R1+0x414] ;  /* 0x00041400013f7983 */ /* 0x001f680000300800 */
[----:B-1----:R-:W5:Y:S04]  /*439f0*/  LDL.LU R73, [R1+0x3fc] ;  /* 0x0003fc0001497983 */ /* 0x002f680000300800 */
[----:B--2---:R-:W2:Y:S04]  /*43a00*/  LDL.LU R77, [R1+0x3e4] ;  /* 0x0003e400014d7983 */ /* 0x004ea80000300800 */
[----:B------:R-:W2:Y:S04]  /*43a10*/  LDL.LU R79, [R1+0x3cc] ;  /* 0x0003cc00014f7983 */ /* 0x000ea80000300800 */
[----:B------:R-:W2:Y:S04]  /*43a20*/  LDL.LU R81, [R1+0x3b4] ;  /* 0x0003b40001517983 */ /* 0x000ea80000300800 */
[----:B---3--:R0:W-:Y:S04]  /*43a30*/  STS.U8 [R7+UR10+0xe280], R76 ;  /* 0x00e2804c07007988 */ /* 0x0081e8000800000a */
[----:B0-----:R-:W3:Y:S04]  /*43a40*/  LDL.LU R76, [R1+0x39c] ;  /* 0x00039c00014c7983 */ /* 0x001ee80000300800 */
        /* <DEDUP_REMOVED lines=11> */
[----:B------:R0:W-:Y:S04]  /*43b00*/  STS.U8 [R7+UR10+0xc680], R20 ;  /* 0x00c6801407007988 */ /* 0x0001e8000800000a */
[----:B------:R1:W-:Y:S04]  /*43b10*/  STS.U8 [R7+UR10+0xd680], R8 ;  /* 0x00d6800807007988 */ /* 0x0003e8000800000a */
[----:B----4-:R-:W4:Y:S04]  /*43b20*/  LDL.LU R93, [R1+0x30c] ;  /* 0x00030c00015d7983 */ /* 0x010f280000300800 */
[----:B------:R0:W-:Y:S04]  /*43b30*/  STS.U8 [R7+UR10+0xca80], R14 ;  /* 0x00ca800e07007988 */ /* 0x0001e8000800000a */
[----:B------:R0:W-:Y:S04]  /*43b40*/  STS.U8 [R7+UR10+0xce80], R15 ;  /* 0x00ce800f07007988 */ /* 0x0001e8000800000a */
[----:B-----5:R5:W-:Y:S04]  /*43b50*/  STS.U8 [R7+UR10+0xd280], R12 ;  /* 0x00d2800c07007988 */ /* 0x020be8000800000a */
[----:B------:R5:W-:Y:S04]  /*43b60*/  STS.U8 [R7+UR10+0xda80], R16 ;  /* 0x00da801007007988 */ /* 0x000be8000800000a */
[----:B0-----:R-:W2:Y:S01]  /*43b70*/  LDL.LU R20, [R1+0x2f4] ;  /* 0x0002f40001147983 */ /* 0x001ea20000300800 */
[----:B-1----:R-:W-:-:S03]  /*43b80*/  LOP3.LUT R8, R2, 0x60, RZ, 0x3c, !PT ;  /* 0x0000006002087812 */ /* 0x002fc600078e3cff */
[----:B------:R-:W2:Y:S04]  /*43b90*/  LDL.LU R14, [R1+0x2dc] ;  /* 0x0002dc00010e7983 */ /* 0x000ea80000300800 */
[----:B------:R-:W2:Y:S04]  /*43ba0*/  LDL.LU R15, [R1+0x2c4] ;  /* 0x0002c400010f7983 */ /* 0x000ea80000300800 */
[----:B-----5:R-:W5:Y:S04]  /*43bb0*/  LDL.LU R12, [R1+0x2ac] ;  /* 0x0002ac00010c7983 */ /* 0x020f680000300800 */
[----:B------:R-:W-:Y:S04]  /*43bc0*/  STS.U8 [R7+UR10+0x6a80], R92 ;  /* 0x006a805c07007988 */ /* 0x000fe8000800000a */
[----:B------:R-:W-:Y:S04]  /*43bd0*/  STS.U8 [R7+UR10+0x6e80], R22 ;  /* 0x006e801607007988 */ /* 0x000fe8000800000a */
[----:B------:R-:W-:Y:S04]  /*43be0*/  STS.U8 [R7+UR10+0x7280], R25 ;  /* 0x0072801907007988 */ /* 0x000fe8000800000a */
[----:B------:R-:W-:Y:S04]  /*43bf0*/  STS.U8 [R7+UR10+0x7680], R31 ;  /* 0x0076801f07007988 */ /* 0x000fe8000800000a */
[----:B------:R-:W-:Y:S04]  /*43c00*/  STS.U8 [R7+UR10+0x7a80], R37 ;  /* 0x007a802507007988 */ /* 0x000fe8000800000a */
[----:B------:R0:W-:Y:S04]  /*43c10*/  STS.U8 [R7+UR10+0xde80], R74 ;  /* 0x00de804a07007988 */ /* 0x0001e8000800000a */
[----:B------:R-:W4:Y:S04]  /*43c20*/  LDL.LU R16, [R1+0x294] ;  /* 0x0002940001107983 */ /* 0x000f280000300800 */
[----:B------:R-:W-:Y:S04]  /*43c30*/  STS.U8 [R7+UR10+0xe680], R65 ;  /* 0x00e6804107007988 */ /* 0x000fe8000800000a */
[----:B------:R-:W-:Y:S04]  /*43c40*/  STS.U8 [R7+UR10+0xea80], R46 ;  /* 0x00ea802e07007988 */ /* 0x000fe8000800000a */
[----:B------:R-:W-:Y:S04]  /*43c50*/  STS.U8 [R7+UR10+0xee80], R40 ;  /* 0x00ee802807007988 */ /* 0x000fe8000800000a */
[----:B------:R-:W-:Y:S04]  /*43c60*/  STS.U8 [R7+UR10+0xf280], R34 ;  /* 0x00f2802207007988 */ /* 0x000fe8000800000a */
[----:B------:R-:W-:Y:S04]  /*43c70*/  STS.U8 [R7+UR10+0xf680], R28 ;  /* 0x00f6801c07007988 */ /* 0x000fe8000800000a */
[----:B------:R-:W-:Y:S04]  /*43c80*/  STS.U8 [R7+UR10+0xfa80], R21 ;  /* 0x00fa801507007988 */ /* 0x000fe8000800000a */
[----:B------:R-:W-:Y:S04]  /*43c90*/  STS.U8 [R7+UR10+0xfe80], R13 ;  /* 0x00fe800d07007988 */ /* 0x000fe8000800000a */
[----:B0-----:R-:W4:Y:S04]  /*43ca0*/  LDL.LU R74, [R1+0x27c] ;  /* 0x00027c00014a7983 */ /* 0x001f280000300800 */
[----:B---3--:R0:W-:Y:S04]  /*43cb0*/  STS.U8 [R8+UR10+0x3300], R76 ;  /* 0x0033004c08007988 */ /* 0x0081e8000800000a */
[----:B0-----:R-:W3:Y:S04]  /*43cc0*/  LDL.LU R76, [R1+0x264] ;  /* 0x00026400014c7983 */ /* 0x001ee80000300800 */
[----:B------:R-:W3:Y:S04]  /*43cd0*/  LDL.LU R92, [R1+0x24c] ;  /* 0x00024c00015c7983 */ /* 0x000ee80000300800 */
[----:B------:R-:W3:Y:S04]  /*43ce0*/  LDL.LU R22, [R1+0x234] ;  /* 0x0002340001167983 */ /* 0x000ee80000300800 */
[----:B------:R-:W3:Y:S04]  /*43cf0*/  LDL.LU R25, [R1+0x21c] ;  /* 0x00021c0001197983 */ /* 0x000ee80000300800 */
[----:B------:R-:W3:Y:S04]  /*43d00*/  LDL.LU R31, [R1+0x204] ;  /* 0x00020400011f7983 */ /* 0x000ee80000300800 */
[----:B------:R0:W-:Y:S04]  /*43d10*/  STS.U8 [R8+UR10+0x300], R43 ;  /* 0x0003002b08007988 */ /* 0x0001e8000800000a */
[----:B------:R-:W3:Y:S04]  /*43d20*/  LDL.LU R37, [R1+0x1ec] ;  /* 0x0001ec0001257983 */ /* 0x000ee80000300800 */
[----:B------:R1:W-:Y:S04]  /*43d30*/  STS.U8 [R8+UR10+0x700], R49 ;  /* 0x0007003108007988 */ /* 0x0003e8000800000a */
[----:B------:R0:W-:Y:S04]  /*43d40*/  STS.U8 [R8+UR10+0xb00], R53 ;  /* 0x000b003508007988 */ /* 0x0001e8000800000a */
[----:B------:R0:W-:Y:S04]  /*43d50*/  STS.U8 [R8+UR10+0xf00], R55 ;  /* 0x000f003708007988 */ /* 0x0001e8000800000a */
[----:B------:R1:W-:Y:S04]  /*43d60*/  STS.U8 [R8+UR10+0x1300], R57 ;  /* 0x0013003908007988 */ /* 0x0003e8000800000a */
[----:B------:R1:W-:Y:S04]  /*43d70*/  STS.U8 [R8+UR10+0x1700], R59 ;  /* 0x0017003b08007988 */ /* 0x0003e8000800000a */
[----:B0-----:R-:W3:Y:S04]  /*43d80*/  LDL.LU R43, [R1+0x1d4] ;  /* 0x0001d400012b7983 */ /* 0x001ee80000300800 */
[----:B-1----:R-:W3:Y:S04]  /*43d90*/  LDL.LU R49, [R1+0x1bc] ;  /* 0x0001bc0001317983 */ /* 0x002ee80000300800 */
[----:B------:R-:W3:Y:S04]  /*43da0*/  LDL.LU R53, [R1+0x1a4] ;  /* 0x0001a40001357983 */ /* 0x000ee80000300800 */
[----:B------:R-:W3:Y:S04]  /*43db0*/  LDL.LU R55, [R1+0x18c] ;  /* 0x00018c0001377983 */ /* 0x000ee80000300800 */
[----:B------:R-:W3:Y:S04]  /*43dc0*/  LDL.LU R57, [R1+0x170] ;  /* 0x0001700001397983 */ /* 0x000ee80000300800 */
[----:B------:R0:W-:Y:S04]  /*43dd0*/  STS.U8 [R8+UR10+0x1b00], R61 ;  /* 0x001b003d08007988 */ /* 0x0001e8000800000a */
[----:B------:R-:W3:Y:S04]  /*43de0*/  LDL.LU R59, [R1+0x158] ;  /* 0x00015800013b7983 */ /* 0x000ee80000300800 */
[----:B------:R1:W-:Y:S04]  /*43df0*/  STS.U8 [R8+UR10+0x1f00], R63 ;  /* 0x001f003f08007988 */ /* 0x0003e8000800000a */
[----:B------:R0:W-:Y:S04]  /*43e00*/  STS.U8 [R8+UR10+0x2300], R73 ;  /* 0x0023004908007988 */ /* 0x0001e8000800000a */
[----:B--2---:R2:W-:Y:S04]  /*43e10*/  STS.U8 [R8+UR10+0x2700], R77 ;  /* 0x0027004d08007988 */ /* 0x0045e8000800000a */
[----:B------:R1:W-:Y:S04]  /*43e20*/  STS.U8 [R8+UR10+0x2b00], R79 ;  /* 0x002b004f08007988 */ /* 0x0003e8000800000a */
[----:B------:R2:W-:Y:S04]  /*43e30*/  STS.U8 [R8+UR10+0x2f00], R81 ;  /* 0x002f005108007988 */ /* 0x0005e8000800000a */
[----:B0-----:R-:W3:Y:S04]  /*43e40*/  LDL.LU R61, [R1+0x140] ;  /* 0x00014000013d7983 */ /* 0x001ee80000300800 */
[----:B-1----:R-:W3:Y:S04]  /*43e50*/  LDL.LU R63, [R1+0xfc] ;  /* 0x0000fc00013f7983 */ /* 0x002ee80000300800 */
[----:B------:R-:W3:Y:S04]  /*43e60*/  LDL.LU R73, [R1+0xf8] ;  /* 0x0000f80001497983 */ /* 0x000ee80000300800 */
[----:B--2---:R-:W2:Y:S04]  /*43e70*/  LDL.LU R77, [R1+0xf4] ;  /* 0x0000f400014d7983 */ /* 0x004ea80000300800 */
[----:B------:R-:W2:Y:S04]  /*43e80*/  LDL.LU R79, [R1+0xf0] ;  /* 0x0000f000014f7983 */ /* 0x000ea80000300800 */
[----:B------:R0:W-:Y:S04]  /*43e90*/  STS.U8 [R8+UR10+0x3700], R83 ;  /* 0x0037005308007988 */ /* 0x0001e8000800000a */
[----:B------:R-:W2:Y:S04]  /*43ea0*/  LDL.LU R81, [R1+0xec] ;  /* 0x0000ec0001517983 */ /* 0x000ea80000300800 */
[----:B------:R1:W-:Y:S04]  /*43eb0*/  STS.U8 [R8+UR10+0x3b00], R85 ;  /* 0x003b005508007988 */ /* 0x0003e8000800000a */
[----:B------:R0:W-:Y:S04]  /*43ec0*/  STS.U8 [R8+UR10+0x3f00], R87 ;  /* 0x003f005708007988 */ /* 0x0001e8000800000a */
[----:B------:R0:W-:Y:S04]  /*43ed0*/  STS.U8 [R8+UR10+0x4300], R89 ;  /* 0x0043005908007988 */ /* 0x0001e8000800000a */
[----:B------:R1:W-:Y:S04]  /*43ee0*/  STS.U8 [R8+UR10+0x4700], R91 ;  /* 0x0047005b08007988 */ /* 0x0003e8000800000a */
[----:B----4-:R4:W-:Y:S04]  /*43ef0*/  STS.U8 [R8+UR10+0x4b00], R93 ;  /* 0x004b005d08007988 */ /* 0x0109e8000800000a */
[----:B0-----:R-:W2:Y:S04]  /*43f00*/  LDL.LU R83, [R1+0xe8] ;  /* 0x0000e80001537983 */ /* 0x001ea80000300800 */
[----:B-1----:R-:W2:Y:S04]  /*43f10*/  LDL.LU R85, [R1+0xe4] ;  /* 0x0000e40001557983 */ /* 0x002ea80000300800 */
[----:B------:R-:W2:Y:S04]  /*43f20*/  LDL.LU R87, [R1+0xe0] ;  /* 0x0000e00001577983 */ /* 0x000ea80000300800 */
[----:B------:R-:W2:Y:S04]  /*43f30*/  LDL.LU R89, [R1+0xdc] ;  /* 0x0000dc0001597983 */ /* 0x000ea80000300800 */
[----:B------:R-:W2:Y:S04]  /*43f40*/  LDL.LU R91, [R1+0xd8] ;  /* 0x0000d800015b7983 */ /* 0x000ea80000300800 */
[----:B------:R0:W-:Y:S04]  /*43f50*/  STS.U8 [R8+UR10+0x4f00], R20 ;  /* 0x004f001408007988 */ /* 0x0001e8000800000a */
[----:B----4-:R-:W4:Y:S04]  /*43f60*/  LDL.LU R93, [R1+0xd4] ;  /* 0x0000d400015d7983 */ /* 0x010f280000300800 */
[----:B------:R1:W-:Y:S04]  /*43f70*/  STS.U8 [R8+UR10+0x5300], R14 ;  /* 0x0053000e08007988 */ /* 0x0003e8000800000a */
[----:B------:R0:W-:Y:S04]  /*43f80*/  STS.U8 [R8+UR10+0x5700], R15 ;  /* 0x0057000f08007988 */ /* 0x0001e8000800000a */
[----:B-----5:R5:W-:Y:S04]  /*43f90*/  STS.U8 [R8+UR10+0x5b00], R12 ;  /* 0x005b000c08007988 */ /* 0x020be8000800000a */
[----:B------:R1:W-:Y:S04]  /*43fa0*/  STS.U8 [R8+UR10+0x5f00], R16 ;  /* 0x005f001008007988 */ /* 0x0003e8000800000a */
[----:B------:R5:W-:Y:S04]  /*43fb0*/  STS.U8 [R8+UR10+0x6300], R74 ;  /* 0x0063004a08007988 */ /* 0x000be8000800000a */
[----:B0-----:R-:W4:Y:S04]  /*43fc0*/  LDL.LU R20, [R1+0xd0] ;  /* 0x0000d00001147983 */ /* 0x001f280000300800 */
[----:B-1----:R-:W4:Y:S04]  /*43fd0*/  LDL.LU R14, [R1+0x80] ;  /* 0x00008000010e7983 */ /* 0x002f280000300800 */
[----:B------:R-:W4:Y:S04]  /*43fe0*/  LDL.LU R15, [R1+0x7c] ;  /* 0x00007c00010f7983 */ /* 0x000f280000300800 */
[----:B-----5:R-:W5:Y:S04]  /*43ff0*/  LDL.LU R12, [R1+0x78] ;  /* 0x00007800010c7983 */ /* 0x020f680000300800 */
[----:B------:R-:W5:Y:S04]  /*44000*/  LDL.LU R16, [R1+0x74] ;  /* 0x0000740001107983 */ /* 0x000f680000300800 */
[----:B------:R-:W5:Y:S04]  /*44010*/  LDL.LU R74, [R1+0x70] ;  /* 0x00007000014a7983 */ /* 0x000f680000300800 */
[----:B---3--:R0:W-:Y:S04]  /*44020*/  STS.U8 [R8+UR10+0x6700], R76 ;  /* 0x0067004c08007988 */ /* 0x0081e8000800000a */
[----:B0-----:R-:W3:Y:S04]  /*44030*/  LDL.LU R76, [R1+0x6c] ;  /* 0x00006c00014c7983 */ /* 0x001ee80000300800 */
[----:B------:R0:W-:Y:S04]  /*44040*/  STS.U8 [R8+UR10+0x7f00], R43 ;  /* 0x007f002b08007988 */ /* 0x0001e8000800000a */
[----:B------:R1:W-:Y:S04]  /*44050*/  STS.U8 [R8+UR10+0x8300], R49 ;  /* 0x0083003108007988 */ /* 0x0003e8000800000a */
[----:B------:R0:W-:Y:S04]  /*44060*/  STS.U8 [R8+UR10+0x8700], R53 ;  /* 0x0087003508007988 */ /* 0x0001e8000800000a */
[----:B------:R0:W-:Y:S04]  /*44070*/  STS.U8 [R8+UR10+0x8b00], R55 ;  /* 0x008b003708007988 */ /* 0x0001e8000800000a */
[----:B------:R-:W-:Y:S04]  /*44080*/  STS.U8 [R8+UR10+0x8f00], R57 ;  /* 0x008f003908007988 */ /* 0x000fe8000800000a */
[----:B------:R-:W-:Y:S04]  /*44090*/  STS.U8 [R8+UR10+0x9300], R59 ;  /* 0x0093003b08007988 */ /* 0x000fe8000800000a */
[----:B0-----:R-:W3:Y:S04]  /*440a0*/  LDL.LU R43, [R1+0x177c] ;  /* 0x00177c00012b7983 */ /* 0x001ee80000300800 */
[----:B-1----:R-:W3:Y:S04]  /*440b0*/  LDL.LU R49, [R1+0x48c] ;  /* 0x00048c0001317983 */ /* 0x002ee80000300800 */
[----:B------:R-:W3:Y:S04]  /*440c0*/  LDL.LU R53, [R1+0x478] ;  /* 0x0004780001357983 */ /* 0x000ee80000300800 */
[----:B------:R-:W3:Y:S04]  /*440d0*/  LDL.LU R55, [R1+0x464] ;  /* 0x0004640001377983 */ /* 0x000ee80000300800 */
[----:B------:R-:W-:Y:S04]  /*440e0*/  STS.U8 [R8+UR10+0x9700], R61 ;  /* 0x0097003d08007988 */ /* 0x000fe8000800000a */
[----:B------:R-:W-:Y:S04]  /*440f0*/  STS.U8 [R8+UR10+0x9b00], R63 ;  /* 0x009b003f08007988 */ /* 0x000fe8000800000a */
[----:B------:R-:W-:Y:S04]  /*44100*/  STS.U8 [R8+UR10+0x9f00], R73 ;  /* 0x009f004908007988 */ /* 0x000fe8000800000a */
[----:B--2---:R-:W-:Y:S04]  /*44110*/  STS.U8 [R8+UR10+0xa300], R77 ;  /* 0x00a3004d08007988 */ /* 0x004fe8000800000a */
[----:B------:R-:W-:Y:S04]  /*44120*/  STS.U8 [R8+UR10+0xa700], R79 ;  /* 0x00a7004f08007988 */ /* 0x000fe8000800000a */
[----:B------:R-:W-:Y:S04]  /*44130*/  STS.U8 [R8+UR10+0xab00], R81 ;  /* 0x00ab005108007988 */ /* 0x000fe8000800000a */
[----:B------:R-:W-:Y:S04]  /*44140*/  STS.U8 [R8+UR10+0xaf00], R83 ;  /* 0x00af005308007988 */ /* 0x000fe8000800000a */
[----:B------:R-:W-:Y:S04]  /*44150*/  STS.U8 [R8+UR10+0xb700], R85 ;  /* 0x00b7005508007988 */ /* 0x000fe8000800000a */
[----:B------:R-:W-:Y:S04]  /*44160*/  STS.U8 [R8+UR10+0xbb00], R87 ;  /* 0x00bb005708007988 */ /* 0x000fe8000800000a */
[----:B------:R-:W-:Y:S04]  /*44170*/  STS.U8 [R8+UR10+0xbf00], R89 ;  /* 0x00bf005908007988 */ /* 0x000fe8000800000a */
[----:B------:R-:W-:Y:S04]  /*44180*/  STS.U8 [R8+UR10+0xc300], R91 ;  /* 0x00c3005b08007988 */ /* 0x000fe8000800000a */
[----:B----4-:R-:W-:Y:S04]  /*44190*/  STS.U8 [R8+UR10+0xc700], R93 ;  /* 0x00c7005d08007988 */ /* 0x010fe8000800000a */
[----:B------:R-:W-:Y:S04]  /*441a0*/  STS.U8 [R8+UR10+0xcb00], R20 ;  /* 0x00cb001408007988 */ /* 0x000fe8000800000a */
[----:B------:R-:W-:Y:S04]  /*441b0*/  STS.U8 [R8+UR10+0xcf00], R14 ;  /* 0x00cf000e08007988 */ /* 0x000fe8000800000a */
[----:B------:R-:W-:Y:S04]  /*441c0*/  STS.U8 [R8+UR10+0xd300], R15 ;  /* 0x00d3000f08007988 */ /* 0x000fe8000800000a */
[----:B-----5:R-:W-:Y:S04]  /*441d0*/  STS.U8 [R8+UR10+0xd700], R12 ;  /* 0x00d7000c08007988 */ /* 0x020fe8000800000a */
[----:B------:R-:W-:Y:S04]  /*441e0*/  STS.U8 [R8+UR10+0xdb00], R16 ;  /* 0x00db001008007988 */ /* 0x000fe8000800000a */
[----:B------:R-:W-:Y:S04]  /*441f0*/  STS.U8 [R8+UR10+0xdf00], R74 ;  /* 0x00df004a08007988 */ /* 0x000fe8000800000a */
[----:B---3--:R0:W-:Y:S04]  /*44200*/  STS.U8 [R8+UR10+0xe300], R76 ;  /* 0x00e3004c08007988 */ /* 0x0081e8000800000a */
[----:B0-----:R-:W2:Y:S04]  /*44210*/  LDL.LU R76, [R1+0x450] ;  /* 0x00045000014c7983 */ /* 0x001ea80000300800 */
[----:B------:R-:W3:Y:S04]  /*44220*/  LDL.LU R57, [R1+0x43c] ;  /* 0x00043c0001397983 */ /* 0x000ee80000300800 */
[----:B------:R-:W4:Y:S04]  /*44230*/  LDL.LU R59, [R1+0x428] ;  /* 0x00042800013b7983 */ /* 0x000f280000300800 */
[----:B------:R-:W5:Y:S04]  /*44240*/  LDL.LU R61, [R1+0x410] ;  /* 0x00041000013d7983 */ /* 0x000f680000300800 */
[----:B------:R-:W3:Y:S04]  /*44250*/  LDL.LU R63, [R1+0x3f8] ;  /* 0x0003f800013f7983 */ /* 0x000ee80000300800 */
        /* <DEDUP_REMOVED lines=16> */
[----:B------:R0:W-:Y:S04]  /*44360*/  STS.U8 [R8+UR10+0xb300], R9 ;  /* 0x00b3000908007988 */ /* 0x0001e8000800000a */
[----:B------:R-:W-:Y:S04]  /*44370*/  STS.U8 [R8+UR10+0x6b00], R92 ;  /* 0x006b005c08007988 */ /* 0x000fe8000800000a */
[----:B------:R-:W-:Y:S04]  /*44380*/  STS.U8 [R8+UR10+0x6f00], R22 ;  /* 0x006f001608007988 */ /* 0x000fe8000800000a */
[----:B------:R-:W-:Y:S04]  /*44390*/  STS.U8 [R8+UR10+0x7300], R25 ;  /* 0x0073001908007988 */ /* 0x000fe8000800000a */
[----:B------:R-:W-:Y:S04]  /*443a0*/  STS.U8 [R8+UR10+0x7700], R31 ;  /* 0x0077001f08007988 */ /* 0x000fe8000800000a */
[----:B------:R-:W-:Y:S04]  /*443b0*/  STS.U8 [R8+UR10+0x7b00], R37 ;  /* 0x007b002508007988 */ /* 0x000fe8000800000a */
        /* <DEDUP_REMOVED lines=12> */
[----:B--2---:R0:W-:Y:S04]  /*44480*/  STS.U8 [R9+UR10+0x1380], R76 ;  /* 0x0013804c09007988 */ /* 0x0041e8000800000a */
[----:B0-----:R-:W2:Y:S04]  /*44490*/  LDL.LU R76, [R1+0x260] ;  /* 0x00026000014c7983 */ /* 0x001ea80000300800 */
        /* <DEDUP_REMOVED lines=8> */
[----:B---3--:R0:W-:Y:S04]  /*44520*/  STS.U8 [R9+UR10+0x6380], R74 ;  /* 0x0063804a09007988 */ /* 0x0081e8000800000a */
[----:B------:R-:W3:Y:S04]  /*44530*/  LDL.LU R55, [R1+0x188] ;  /* 0x0001880001377983 */ /* 0x000ee80000300800 */
[----:B0-----:R-:W3:Y:S04]  /*44540*/  LDL.LU R74, [R1+0x16c] ;  /* 0x00016c00014a7983 */ /* 0x001ee80000300800 */
[----:B------:R0:W-:Y:S04]  /*44550*/  STS.U8 [R9+UR10+0x1780], R57 ;  /* 0x0017803909007988 */ /* 0x0001e8000800000a */
[----:B----4-:R1:W-:Y:S04]  /*44560*/  STS.U8 [R9+UR10+0x1b80], R59 ;  /* 0x001b803b09007988 */ /* 0x0103e8000800000a */
[----:B-----5:R4:W-:Y:S04]  /*44570*/  STS.U8 [R9+UR10+0x1f80], R61 ;  /* 0x001f803d09007988 */ /* 0x0209e8000800000a */
[----:B------:R5:W-:Y:S04]  /*44580*/  STS.U8 [R9+UR10+0x2380], R63 ;  /* 0x0023803f09007988 */ /* 0x000be8000800000a */
[----:B------:R1:W-:Y:S04]  /*44590*/  STS.U8 [R9+UR10+0x2780], R73 ;  /* 0x0027804909007988 */ /* 0x0003e8000800000a */
[----:B------:R4:W-:Y:S04]  /*445a0*/  STS.U8 [R9+UR10+0x2b80], R77 ;  /* 0x002b804d09007988 */ /* 0x0009e8000800000a */
[----:B0-----:R-:W3:Y:S04]  /*445b0*/  LDL.LU R57, [R1+0x154] ;  /* 0x0001540001397983 */ /* 0x001ee80000300800 */
[----:B-1----:R-:W3:Y:S04]  /*445c0*/  LDL.LU R59, [R1+0x134] ;  /* 0x00013400013b7983 */ /* 0x002ee80000300800 */
[----:B----4-:R-:W4:Y:S04]  /*445d0*/  LDL.LU R61, [R1+0x130] ;  /* 0x00013000013d7983 */ /* 0x010f280000300800 */
[----:B-----5:R-:W5:Y:S04]  /*445e0*/  LDL.LU R63, [R1+0x12c] ;  /* 0x00012c00013f7983 */ /* 0x020f680000300800 */
[----:B------:R-:W4:Y:S04]  /*445f0*/  LDL.LU R73, [R1+0x128] ;  /* 0x0001280001497983 */ /* 0x000f280000300800 */
[----:B------:R0:W-:Y:S04]  /*44600*/  STS.U8 [R9+UR10+0x2f80], R79 ;  /* 0x002f804f09007988 */ /* 0x0001e8000800000a */
[----:B------:R-:W4:Y:S04]  /*44610*/  LDL.LU R77, [R1+0x124] ;  /* 0x00012400014d7983 */ /* 0x000f280000300800 */
        /* <DEDUP_REMOVED lines=24> */
[----:B0-----:R-:W5:Y:S04]  /*447a0*/  LDL.LU R16, [R1+0xc0] ;  /* 0x0000c00001107983 */ /* 0x001f680000300800 */
[----:B--2---:R0:W-:Y:S04]  /*447b0*/  STS.U8 [R9+UR10+0x6780], R76 ;  /* 0x0067804c09007988 */ /* 0x0041e8000800000a */
[----:B0-----:R-:W2:Y:S04]  /*447c0*/  LDL.LU R76, [R1+0xbc] ;  /* 0x0000bc00014c7983 */ /* 0x001ea80000300800 */
[----:B---3--:R0:W-:Y:S04]  /*447d0*/  STS.U8 [R9+UR10+0x8f80], R74 ;  /* 0x008f804a09007988 */ /* 0x0081e8000800000a */
[----:B0-----:R-:W3:Y:S04]  /*447e0*/  LDL.LU R74, [R1+0x1790] ;  /* 0x00179000014a7983 */ /* 0x001ee80000300800 */
        /* <DEDUP_REMOVED lines=33> */
[----:B------:R-:W-:Y:S01]  /*44a00*/  STS.U8 [R9+UR10+0xd780], R12 ;  /* 0x00d7800c09007988 */ /* 0x000fe2000800000a */
[----:B------:R-:W-:-:S03]  /*44a10*/  ISETP.NE.U32.AND P0, PT, RZ, UR6, PT ;  /* 0x00000006ff007c0c */ /* 0x000fc6000bf05070 */
[----:B------:R-:W-:Y:S01]  /*44a20*/  STS.U8 [R9+UR10+0xdb80], R16 ;  /* 0x00db801009007988 */ /* 0x000fe2000800000a */
[----:B0-----:R-:W-:-:S03]  /*44a30*/  LOP3.LUT R3, R2, 0x10, RZ, 0x3c, !PT ;  /* 0x0000001002037812 */ /* 0x001fc600078e3cff */
[----:B--2---:R0:W-:Y:S02]  /*44a40*/  STS.U8 [R9+UR10+0xdf80], R76 ;  /* 0x00df804c09007988 */ /* 0x0041e4000800000a */
[----:B0-----:R-:W0:Y:S02]  /*44a50*/  LDC R76, c[0x0][0x3a0] ;  /* 0x0000e800ff4c7b82 */ /* 0x001e240000000800 */
[----:B---3--:R1:W-:Y:S01]  /*44a60*/  STS.U8 [R9+UR10+0xff80], R74 ;  /* 0x00ff804a09007988 */ /* 0x0083e2000800000a */
[----:B------:R2:W-:Y:S06]  /*44a70*/  MEMBAR.ALL.CTA ;  /* 0x0000000000007992 */ /* 0x0005ec0000008000 */
[----:B--2---:R-:W2:Y:S01]  /*44a80*/  FENCE.VIEW.ASYNC.S ;  /* 0x00000000000073c6 */ /* 0x004ea20000000000 */
[----:B0-----:R-:W-:Y:S01]  /*44a90*/  VIADD R76, R76, 0x7f ;  /* 0x0000007f4c4c7836 */ /* 0x001fe20000000000 */
[----:B--2---:R-:W-:Y:S04]  /*44aa0*/  BAR.SYNC.DEFER_BLOCKING 0x0 ;  /* 0x0000000000007b1d */ /* 0x004fe80000010000 */
[----:B------:R-:W-:-:S02]  /*44ab0*/  ISETP.LT.OR P2, PT, R76, 0x80, P0 ;  /* 0x000000804c00780c */ /* 0x000fc40000741670 */
[----:B------:R-:W-:-:S11]  /*44ac0*/  ISETP.GE.AND P3, PT, R76, 0x100, PT ;  /* 0x000001004c00780c */ /* 0x000fd60003f66270 */
[----:B-1----:R-:W-:Y:S05]  /*44ad0*/  @P2 BRA `(.L_x_6) ;  /* 0x0000000000d82947 */ /* 0x002fea0003800000 */
[----:B------:R-:W-:Y:S02]  /*44ae0*/  USHF.R.U32.HI UR16, URZ, 0x4, UR10 ;  /* 0x00000004ff107899 */ /* 0x000fe4000801160a */
[----:B------:R-:W-:Y:S02]  /*44af0*/  UIADD3 UR5, UPT, UPT, UR10, 0x20000, URZ ;  /* 0x000200000a057890 */ /* 0x000fe4000fffe0ff */
[----:B------:R-:W-:Y:S02]  /*44b00*/  USGXT.U32 UR16, UR16, 0xe ;  /* 0x0000000e1010789a */ /* 0x000fe40008000000 */
[----:B------:R-:W-:Y:S02]  /*44b10*/  USHF.R.U32.HI UR5, URZ, 0x4, UR5 ;  /* 0x00000004ff057899 */ /* 0x000fe40008011605 */
[----:B------:R-:W-:Y:S02]  /*44b20*/  UIADD3 UR42, UP1, UPT, UR16, 0x2, URZ ;  /* 0x00000002102a7890 */ /* 0x000fe4000ff3e0ff */
[----:B------:R-:W-:Y:S01]  /*44b30*/  USGXT.U32 UR18, UR5, 0xe ;  /* 0x0000000e0512789a */ /* 0x000fe20008000000 */
[----:B------:R-:W-:Y:S01]  /*44b40*/  UMOV UR4, URZ ;  /* 0x000000ff00047c82 */ /* 0x000fe20008000000 */
[----:B------:R-:W-:Y:S01]  /*44b50*/  UMOV UR6, URZ ;  /* 0x000000ff00067c82 */ /* 0x000fe20008000000 */
[----:B------:R-:W-:-:S02]  /*44b60*/  UIADD3.X UR43, UPT, UPT, UR4, 0x40004040, URZ, UP1, !UPT ;  /* 0x40004040042b7890 */ /* 0x000fc40008ffe4ff */
[----:B------:R-:W-:Y:S01]  /*44b70*/  UIADD3 UR44, UP1, UPT, UR18, 0x80, URZ ;  /* 0x00000080122c7890 */ /* 0x000fe2000ff3e0ff */
[----:B------:R-:W-:Y:S01]  /*44b80*/  UMOV UR4, UR14 ;  /* 0x0000000e00047c82 */ /* 0x000fe20008000000 */
[----:B------:R-:W-:Y:S02]  /*44b90*/  UMOV UR5, URZ ;  /* 0x000000ff00057c82 */ /* 0x000fe40008000000 */
[----:B------:R-:W-:Y:S01]  /*44ba0*/  UIADD3.X UR45, UPT, UPT, UR6, -0x7fffbfe0, URZ, UP1, !UPT ;  /* 0x80004020062d7890 */ /* 0x000fe20008ffe4ff */
[----:B------:R-:W-:Y:S01]  /*44bb0*/  UMOV UR61, UR4 ;  /* 0x00000004003d7c82 */ /* 0x000fe20008000000 */
[----:B------:R-:W-:Y:S02]  /*44bc0*/  UIADD3.64 UR4, UPT, UPT, UR42, 0x2, URZ ;  /* 0x000000022a047897 */ /* 0x000fe4000fffe0ff */
[----:B------:R-:W-:Y:S02]  /*44bd0*/  UIADD3.64 UR52, UPT, UPT, UR44, 0x80, URZ ;  /* 0x000000802c347897 */ /* 0x000fe4000fffe0ff */
[----:B------:R-:W-:-:S02]  /*44be0*/  UIADD3.64 UR6, UPT, UPT, UR42, 0x4, URZ ;  /* 0x000000042a067897 */ /* 0x000fc4000fffe0ff */
[----:B------:R-:W-:Y:S02]  /*44bf0*/  UIADD3.64 UR54, UPT, UPT, UR44, 0x100, URZ ;  /* 0x000001002c367897 */ /* 0x000fe4000fffe0ff */
[----:B------:R-:W-:Y:S02]  /*44c00*/  UIADD3 UR60, UPT, UPT, UR11, 0x100000, URZ ;  /* 0x001000000b3c7890 */ /* 0x000fe4000fffe0ff */
[----:B------:R-:W-:Y:S02]  /*44c10*/  UIADD3.64 UR48, UPT, UPT, UR42, 0x7fe, URZ ;  /* 0x000007fe2a307897 */ /* 0x000fe4000fffe0ff */
[----:B------:R-:W-:Y:S02]  /*44c20*/  UIADD3 UR62, UPT, UPT, UR11, 0x100000, URZ ;  /* 0x001000000b3e7890 */ /* 0x000fe4000fffe0ff */
[----:B------:R-:W-:Y:S02]  /*44c30*/  UIADD3.64 UR50, UPT, UPT, UR42, 0x800, URZ ;  /* 0x000008002a327897 */ /* 0x000fe4000fffe0ff */
[----:B------:R-:W-:-:S02]  /*44c40*/  UIADD3 UR63, UPT, UPT, UR11, 0x100000, URZ ;  /* 0x001000000b3f7890 */ /* 0x000fc4000fffe0ff */
[----:B------:R-:W-:Y:S01]  /*44c50*/  UIADD3.64 UR56, UPT, UPT, UR42, 0x802, URZ ;  /* 0x000008022a387897 */ /* 0x000fe2000fffe0ff */
[----:B------:R-:W-:Y:S01]  /*44c60*/  UMOV UR32, 0x0 ;  /* 0x0000000000207882 */ /* 0x000fe20000000000 */
[----:B------:R-:W-:Y:S01]  /*44c70*/  UMOV UR33, 0x4408490 ;  /* 0x0440849000217882 */ /* 0x000fe20000000000 */
[----:B------:R-:W-:Y:S01]  /*44c80*/  UIADD3 UR64, UPT, UPT, UR11, 0x100000, URZ ;  /* 0x001000000b407890 */ /* 0x000fe2000fffe0ff */
[----:B------:R-:W-:Y:S01]  /*44c90*/  UMOV UR17, 0x40004040 ;  /* 0x4000404000117882 */ /* 0x000fe20000000000 */
[----:B------:R-:W-:Y:S01]  /*44ca0*/  UIADD3.64 UR58, UPT, UPT, UR42, 0x804, URZ ;  /* 0x000008042a3a7897 */ /* 0x000fe2000fffe0ff */
[----:B------:R-:W-:Y:S01]  /*44cb0*/  UMOV UR19, 0x80004020 ;  /* 0x8000402000137882 */ /* 0x000fe20000000000 */
[----:B------:R-:W-:Y:S01]  /*44cc0*/  UMOV UR28, 0x0 ;  /* 0x00000000001c7882 */ /* 0x000fe20000000000 */
[----:B------:R-:W-:Y:S01]  /*44cd0*/  UMOV UR29, 0x4408490 ;  /* 0x04408490001d7882 */ /* 0x000fe20000000000 */
[----:B------:R-:W-:Y:S01]  /*44ce0*/  UMOV UR38, 0x0 ;  /* 0x0000000000267882 */ /* 0x000fe20000000000 */
[----:B------:R-:W-:Y:S01]  /*44cf0*/  UMOV UR39, 0x4408490 ;  /* 0x0440849000277882 */ /* 0x000fe20000000000 */
[----:B------:R0:W-:Y:S01]  /*44d00*/  UTCQMMA gdesc[UR18], gdesc[UR16], tmem[UR11], tmem[UR32], idesc[UR33], !UPT ;  /* 0x00ff2010120075ea */ /* 0x0001e2000f80030b */
[----:B------:R-:W-:Y:S01]  /*44d10*/  UMOV UR36, 0x0 ;  /* 0x0000000000247882 */ /* 0x000fe20000000000 */
[----:B------:R-:W-:Y:S01]  /*44d20*/  UMOV UR37, 0x4408490 ;  /* 0x0440849000257882 */ /* 0x000fe20000000000 */
[----:B------:R0:W-:Y:S01]  /*44d30*/  UTCQMMA gdesc[UR44], gdesc[UR42], tmem[UR11], tmem[UR28], idesc[UR29], UPT ;  /* 0x00ff1c2a2c0075ea */ /* 0x0001e2000b80030b */
        /* <DEDUP_REMOVED lines=8> */
[----:B------:R0:W-:Y:S01]  /*44dc0*/  UTCQMMA gdesc[UR18], gdesc[UR48], tmem[UR60], tmem[UR34], idesc[UR35], !UPT ;  /* 0x00ff2230120075ea */ /* 0x0001e2000f80033c */
[----:B------:R-:W-:Y:S01]  /*44dd0*/  UMOV UR46, 0x0 ;  /* 0x00000000002e7882 */ /* 0x000fe20000000000 */
[----:B------:R-:W-:Y:S01]  /*44de0*/  UMOV UR47, 0x4408490 ;  /* 0x04408490002f7882 */ /* 0x000fe20000000000 */
[----:B------:R0:W-:Y:S01]  /*44df0*/  UTCQMMA gdesc[UR44], gdesc[UR50], tmem[UR62], tmem[UR30], idesc[UR31], UPT ;  /* 0x00ff1e322c0075ea */ /* 0x0001e2000b80033e */
[----:B------:R0:W-:Y:S01]  /*44e00*/  UTCQMMA gdesc[UR52], gdesc[UR56], tmem[UR63], tmem[UR40], idesc[UR41], UPT ;  /* 0x00ff2838340075ea */ /* 0x0001e2000b80033f */
[----:B------:R0:W-:Y:S01]  /*44e10*/  UTCQMMA gdesc[UR54], gdesc[UR58], tmem[UR64], tmem[UR46], idesc[UR47], UPT ;  /* 0x00ff2e3a360075ea */ /* 0x0001e2000b800340 */
[----:B------:R0:W-:Y:S01]  /*44e20*/  UTCBAR [UR61], URZ ;  /* 0x000000ff3d0073e9 */ /* 0x0001e200080000ff */
[----:B------:R-:W-:Y:S01]  /*44e30*/  NOP ;  /* 0x0000000000007918 */ /* 0x000fe20000000000 */
.L_x_6:
[----:B0-----:R-:W-:Y:S01]  /*44e40*/  UMOV UR6, URZ ;  /* 0x000000ff00067c82 */ /* 0x001fe20008000000 */
[----:B------:R-:W-:Y:S05]  /*44e50*/  @!P3 BRA `(.L_x_7) ;  /* 0x0000026400a8b947 */ /* 0x000fea0003800000 */
[----:B------:R-:W-:Y:S01]  /*44e60*/  SHF.R.S32.HI R10, RZ, 0x1f, R76 ;  /* 0x0000001fff0a7819 */ /* 0x000fe2000001144c */
[----:B------:R-:W-:Y:S02]  /*44e70*/  UIADD3 UR4, UPT, UPT, UR10, 0x22000, URZ ;  /* 0x000220000a047890 */ /* 0x000fe4000fffe0ff */
[----:B------:R-:W-:Y:S01]  /*44e80*/  UIADD3 UR5, UPT, UPT, UR10, 0x10000, URZ ;  /* 0x000100000a057890 */ /* 0x000fe2000fffe0ff */
[----:B------:R-:W-:Y:S01]  /*44e90*/  LEA.HI R10, R10, R76, RZ, 0x7 ;  /* 0x0000004c0a0a7211 */ /* 0x000fe200078f38ff */
[----:B------:R-:W-:Y:S02]  /*44ea0*/  USHF.L.U32 UR28, UR8, 0x7, URZ ;  /* 0x00000007081c7899 */ /* 0x000fe400080006ff */
[----:B------:R-:W-:Y:S01]  /*44eb0*/  USHF.R.U32.HI UR8, URZ, 0x4, UR4 ;  /* 0x00000004ff087899 */ /* 0x000fe20008011604 */
[----:B------:R-:W-:Y:S01]  /*44ec0*/  SHF.R.S32.HI R10, RZ, 0x7, R10 ;  /* 0x00000007ff0a7819 */ /* 0x000fe2000001140a */
[----:B------:R-:W-:Y:S02]  /*44ed0*/  USHF.R.U32.HI UR18, URZ, 0x4, UR5 ;  /* 0x00000004ff127899 */ /* 0x000fe40008011605 */
[----:B------:R-:W-:Y:S01]  /*44ee0*/  USGXT.U32 UR8, UR8, 0xe ;  /* 0x0000000e0808789a */ /* 0x000fe20008000000 */
[----:B------:R-:W-:Y:S01]  /*44ef0*/  VIMNMX R10, PT, PT, R10, 0x2, !PT ;  /* 0x000000020a0a7848 */ /* 0x000fe20007fe0100 */
[----:B------:R-:W-:-:S02]  /*44f00*/  USGXT.U32 UR18, UR18, 0xe ;  /* 0x0000000e1212789a */ /* 0x000fc40008000000 */
[----:B------:R-:W-:Y:S02]  /*44f10*/  UIADD3 UR30, UP1, UPT, UR8, 0x80, URZ ;  /* 0x00000080081e7890 */ /* 0x000fe4000ff3e0ff */
[----:B------:R-:W-:Y:S01]  /*44f20*/  VIADD R11, R10, 0xfffffffe ;  /* 0xfffffffe0a0b7836 */ /* 0x000fe20000000000 */
[----:B------:R-:W-:Y:S01]  /*44f30*/  UIADD3 UR32, UP2, UPT, UR18, 0x2, URZ ;  /* 0x0000000212207890 */ /* 0x000fe2000ff5e0ff */
[----:B------:R-:W-:Y:S01]  /*44f40*/  IMAD.MOV.U32 R10, RZ, RZ, RZ ;  /* 0x000000ffff0a7224 */ /* 0x000fe200078e00ff */
[----:B------:R-:W-:Y:S01]  /*44f50*/  UMOV UR4, URZ ;  /* 0x000000ff00047c82 */ /* 0x000fe20008000000 */
[----:B------:R-:W-:Y:S01]  /*44f60*/  UMOV UR5, URZ ;  /* 0x000000ff00057c82 */ /* 0x000fe20008000000 */
[----:B------:R0:W-:Y:S01]  /*44f70*/  STL [R1+0x169c], R11 ;  /* 0x00169c0b01007387 */ /* 0x0001e20000100800 */
[----:B------:R-:W-:Y:S02]  /*44f80*/  USHF.L.U32 UR29, UR9, 0x7, URZ ;  /* 0x00000007091d7899 */ /* 0x000fe400080006ff */
[----:B------:R-:W-:-:S02]  /*44f90*/  UIADD3.X UR31, UPT, UPT, UR4, -0x7fffbfe0, URZ, UP1, !UPT ;  /* 0x80004020041f7890 */ /* 0x000fc40008ffe4ff */
[----:B------:R-:W-:Y:S01]  /*44fa0*/  UIADD3.X UR33, UPT, UPT, UR5, 0x40004040, URZ, UP2, !UPT ;  /* 0x4000404005217890 */ /* 0x000fe200097fe4ff */
[----:B------:R-:W1:Y:S01]  /*44fb0*/  LDCU UR67, c[0x0][0x3a0] ;  /* 0x00007400ff4377ac */ /* 0x000e620008000800 */
[----:B------:R-:W-:Y:S02]  /*44fc0*/  USHF.R.S32.HI UR66, URZ, 0x1f, UR28 ;  /* 0x0000001fff427899 */ /* 0x000fe4000801141c */
[----:B------:R-:W-:Y:S02]  /*44fd0*/  USHF.R.S32.HI UR68, URZ, 0x1f, UR29 ;  /* 0x0000001fff447899 */ /* 0x000fe4000801141d */
[----:B------:R-:W-:Y:S02]  /*44fe0*/  UIADD3.64 UR34, UPT, UPT, UR30, 0x80, URZ ;  /* 0x000000801e227897 */ /* 0x000fe4000fffe0ff */
[----:B------:R-:W-:Y:S02]  /*44ff0*/  UIADD3.64 UR36, UPT, UPT, UR32, 0x2, URZ ;  /* 0x0000000220247897 */ /* 0x000fe4000fffe0ff */
[----:B------:R-:W-:-:S02]  /*45000*/  UIADD3.64 UR38, UPT, UPT, UR30, 0x100, URZ ;  /* 0x000001001e267897 */ /* 0x000fc4000fffe0ff */
[----:B------:R-:W-:Y:S02]  /*45010*/  UIADD3.64 UR40, UPT, UPT, UR32, 0x4, URZ ;  /* 0x0000000420287897 */ /* 0x000fe4000fffe0ff */
[----:B------:R-:W-:Y:S02]  /*45020*/  UIADD3.64 UR42, UPT, UPT, UR32, 0x7fe, URZ ;  /* 0x000007fe202a7897 */ /* 0x000fe4000fffe0ff */
[----:B------:R-:W-:Y:S02]  /*45030*/  UIADD3.64 UR44, UPT, UPT, UR32, 0x800, URZ ;  /* 0x00000800202c7897 */ /* 0x000fe4000fffe0ff */
[----:B------:R-:W-:Y:S02]  /*45040*/  UIADD3.64 UR46, UPT, UPT, UR32, 0x802, URZ ;  /* 0x00000802202e7897 */ /* 0x000fe4000fffe0ff */
[----:B------:R-:W-:Y:S01]  /*45050*/  UIADD3.64 UR48, UPT, UPT, UR32, 0x804, URZ ;  /* 0x0000080420307897 */ /* 0x000fe2000fffe0ff */
[----:B------:R-:W-:Y:S01]  /*45060*/  UMOV UR65, 0x1 ;  /* 0x0000000100417882 */ /* 0x000fe20000000000 */
[----:B------:R-:W-:Y:S01]  /*45070*/  UMOV UR7, URZ ;  /* 0x000000ff00077c82 */ /* 0x000fe20008000000 */
[----:B01----:R-:W-:-:S09]  /*45080*/  UMOV UR9, 0x80004020 ;  /* 0x8000402000097882 */ /* 0x003fd20000000000 */
.L_x_10:
[----:B------:R-:W2:Y:S04]  /*45090*/  LDL.LU R13, [R1+0x11b8] ;  /* 0x0011b800010d7983 */ /* 0x000ea80000300800 */
[----:B------:R-:W3:Y:S04]  /*450a0*/  LDL.LU R19, [R1+0x5f8] ;  /* 0x0005f80001137983 */ /* 0x000ee80000300800 */
[----:B------:R-:W4:Y:S04]  /*450b0*/  LDL.LU R18, [R1+0x608] ;  /* 0x0006080001127983 */ /* 0x000f280000300800 */
[----:B-----5:R-:W5:Y:S04]  /*450c0*/  LDL.LU R11, [R1+0x11b0] ;  /* 0x0011b000010b7983 */ /* 0x020f680000300800 */
[----:B------:R-:W4:Y:S04]  /*450d0*/  LDL.LU R17, [R1+0x11a8] ;  /* 0x0011a80001117983 */ /* 0x000f280000300800 */
[----:B------:R-:W4:Y:S04]  /*450e0*/  LDL.LU R16, [R1+0x11b4] ;  /* 0x0011b40001107983 */ /* 0x000f280000300800 */
[----:B------:R-:W4:Y:S04]  /*450f0*/  LDL.LU R15, [R1+0x11a0] ;  /* 0x0011a000010f7983 */ /* 0x000f280000300800 */
[----:B------:R-:W4:Y:S01]  /*45100*/  LDL.LU R14, [R1+0x5f4] ;  /* 0x0005f400010e7983 */ /* 0x000f220000300800 */
[----:B------:R-:W-:Y:S01]  /*45110*/  IMAD.U32 R10, R10, -0x80000000, RZ ;  /* 0x800000000a0a7824 */ /* 0x000fe200078e00ff */
[----:B------:R-:W-:Y:S01]  /*45120*/  UIADD3 UR64, UPT, UPT, UR7, 0x1, URZ ;  /* 0x0000000107407890 */ /* 0x000fe2000fffe0ff */
[----:B--2---:R-:W-:-:S02]  /*45130*/  IADD3 R13, P2, PT, R13, UR29, RZ ;  /* 0x0000001d0d0d7c10 */ /* 0x004fc4000ff5e0ff */
[----:B---3--:R-:W-:-:S03]  /*45140*/  IADD3 R19, P3, PT, R19, UR29, RZ ;  /* 0x0000001d13137c10 */ /* 0x008fc6000ff7e0ff */
[----:B------:R0:W-:Y:S01]  /*45150*/  STL [R1+0x11b8], R13 ;  /* 0x0011b80d01007387 */ /* 0x0001e20000100800 */
[----:B-----5:R-:W-:-:S03]  /*45160*/  IADD3 R11, P5, PT, R11, UR29, RZ ;  /* 0x0000001d0b0b7c10 */ /* 0x020fc6000ffbe0ff */
[----:B0-----:R-:W2:Y:S01]  /*45170*/  LDL.LU R13, [R1+0x15b8] ;  /* 0x0015b800010d7983 */ /* 0x001ea20000300800 */
[----:B----4-:R-:W-:-:S03]  /*45180*/  IADD3 R18, P4, PT, R18, UR29, RZ ;  /* 0x0000001d12127c10 */ /* 0x010fc6000ff9e0ff */
[----:B------:R0:W-:Y:S04]  /*45190*/  STL [R1+0x11b0], R11 ;  /* 0x0011b00b01007387 */ /* 0x0001e80000100800 */
[----:B------:R-:W-:Y:S04]  /*451a0*/  STL [R1+0x5f8], R19 ;  /* 0x0005f81301007387 */ /* 0x000fe80000100800 */
[----:B0-----:R-:W3:Y:S01]  /*451b0*/  LDL.LU R11, [R1+0x604] ;  /* 0x00060400010b7983 */ /* 0x001ee20000300800 */
[----:B------:R-:W-:-:S03]  /*451c0*/  IADD3 R17, P6, PT, R17, UR29, RZ ;  /* 0x0000001d11117c10 */ /* 0x000fc6000ffde0ff */
[----:B------:R-:W-:Y:S01]  /*451d0*/  STL [R1+0x608], R18 ;  /* 0x0006081201007387 */ /* 0x000fe20000100800 */
[----:B------:R-:W-:-:S03]  /*451e0*/  IADD3.X R16, PT, PT, R16, UR68, RZ, P2, !PT ;  /* 0x0000004410107c10 */ /* 0x000fc600097fe4ff */
[----:B------:R-:W4:Y:S04]  /*451f0*/  LDL.LU R37, [R1+0x15b0] ;  /* 0x0015b00001257983 */ /* 0x000f280000300800 */
[----:B------:R0:W-:Y:S04]  /*45200*/  STL [R1+0x11a8], R17 ;  /* 0x0011a81101007387 */ /* 0x0001e80000100800 */
[----:B0-----:R-:W5:Y:S04]  /*45210*/  LDL.LU R17, [R1+0x11ac] ;  /* 0x0011ac0001117983 */ /* 0x001f680000300800 */
[----:B------:R-:W5:Y:S04]  /*45220*/  LDL.LU R36, [R1+0x600] ;  /* 0x0006000001247983 */ /* 0x000f680000300800 */
[----:B------:R-:W5:Y:S04]  /*45230*/  LDL.LU R35, [R1+0x11a4] ;  /* 0x0011a40001237983 */ /* 0x000f680000300800 */
[----:B------:R-:W5:Y:S04]  /*45240*/  LDL.LU R34, [R1+0x1198] ;  /* 0x0011980001227983 */ /* 0x000f680000300800 */
[----:B------:R0:W-:Y:S04]  /*45250*/  STL [R1+0x11b4], R16 ;  /* 0x0011b41001007387 */ /* 0x0001e80000100800 */
        /* <DEDUP_REMOVED lines=9> */
[----:B------:R-:W-:-:S03]  /*452f0*/  IADD3 R15, P2, PT, R15, UR29, RZ ;  /* 0x0000001d0f0f7c10 */ /* 0x000fc6000ff5e0ff */
[----:B------:R-:W5:Y:S04]  /*45300*/  LDL.LU R24, [R1+0x15a8] ;  /* 0x0015a80001187983 */ /* 0x000f680000300800 */
[----:B------:R-:W5:Y:S04]  /*45310*/  LDL.LU R23, [R1+0x118c] ;  /* 0x00118c0001177983 */ /* 0x000f680000300800 */
[----:B------:R-:W5:Y:S04]  /*45320*/  LDL.LU R22, [R1+0x15a0] ;  /* 0x0015a00001167983 */ /* 0x000f680000300800 */
[----:B0-----:R-:W5:Y:S01]  /*45330*/  LDL.LU R16, [R1+0x1184] ;  /* 0x0011840001107983 */ /* 0x001f620000300800 */
[----:B------:R-:W-:-:S03]  /*45340*/  IADD3.X R14, PT, PT, R14, UR68, RZ, P3, !PT ;  /* 0x000000440e0e7c10 */ /* 0x000fc60009ffe4ff */
[----:B------:R0:W-:Y:S04]  /*45350*/  STL [R1+0x11a0], R15 ;  /* 0x0011a00f01007387 */ /* 0x0001e80000100800 */
[----:B0-----:R-:W5:Y:S04]  /*45360*/  LDL.LU R15, [R1+0x1170] ;  /* 0x00117000010f7983 */ /* 0x001f680000300800 */
[----:B------:R-:W5:Y:S04]  /*45370*/  LDL.LU R21, [R1+0x117c] ;  /* 0x00117c0001157983 */ /* 0x000f680000300800 */
[----:B------:R-:W5:Y:S04]  /*45380*/  LDL.LU R20, [R1+0x1168] ;  /* 0x0011680001147983 */ /* 0x000f680000300800 */
[----:B------:R0:W-:Y:S04]  /*45390*/  STL [R1+0x5f4], R14 ;  /* 0x0005f40e01007387 */ /* 0x0001e80000100800 */
[----:B0-----:R-:W5:Y:S04]  /*453a0*/  LDL.LU R14, [R1+0x1174] ;  /* 0x00117400010e7983 */ /* 0x001f680000300800 */
[----:B------:R-:W5:Y:S04]  /*453b0*/  LDL.LU R19, [R1+0x1160] ;  /* 0x0011600001137983 */ /* 0x000f680000300800 */
[----:B------:R-:W5:Y:S01]  /*453c0*/  LDL.LU R18, [R1+0x15a4] ;  /* 0x0015a40001127983 */ /* 0x000f620000300800 */
[----:B--2---:R-:W-:-:S05]  /*453d0*/  IADD3 R13, P3, PT, R13, UR29, RZ ;  /* 0x0000001d0d0d7c10 */ /* 0x004fca000ff7e0ff */
[----:B------:R0:W-:Y:S01]  /*453e0*/  STL [R1+0x15b8], R13 ;  /* 0x0015b80d01007387 */ /* 0x0001e20000100800 */
[----:B---3--:R-:W-:-:S03]  /*453f0*/  IADD3.X R11, PT, PT, R11, UR68, RZ, P4, !PT ;  /* 0x000000440b0b7c10 */ /* 0x008fc6000a7fe4ff */
[----:B0-----:R-:W2:Y:S04]  /*45400*/  LDL.LU R13, [R1+0x1158] ;  /* 0x00115800010d7983 */ /* 0x001ea80000300800 */
[----:B------:R0:W-:Y:S04]  /*45410*/  STL [R1+0x604], R11 ;  /* 0x0006040b01007387 */ /* 0x0001e80000100800 */
[----:B0-----:R-:W3:Y:S01]  /*45420*/  LDL.LU R11, [R1+0x159c] ;  /* 0x00159c00010b7983 */ /* 0x001ee20000300800 */
[----:B----4-:R-:W-:Y:S02]  /*45430*/  IADD3 R37, P4, PT, R37, UR29, RZ ;  /* 0x0000001d25257c10 */ /* 0x010fe4000ff9e0ff */
[----:B-----5:R-:W-:-:S02]  /*45440*/  IADD3.X R17, PT, PT, R17, UR68, RZ, P5, !PT ;  /* 0x0000004411117c10 */ /* 0x020fc4000affe4ff */
[----:B------:R-:W-:-:S03]  /*45450*/  IADD3 R36, P5, PT, R36, UR29, RZ ;  /* 0x0000001d24247c10 */ /* 0x000fc6000ffbe0ff */
[----:B------:R0:W-:Y:S01]  /*45460*/  STL [R1+0x11ac], R17 ;  /* 0x0011ac1101007387 */ /* 0x0001e20000100800 */
[----:B------:R-:W-:Y:S02]  /*45470*/  IADD3.X R35, PT, PT, R35, UR68, RZ, P6, !PT ;  /* 0x0000004423237c10 */ /* 0x000fe4000b7fe4ff */
[----:B------:R-:W-:Y:S01]  /*45480*/  IADD3 R34, P6, PT, R34, UR29, RZ ;  /* 0x0000001d22227c10 */ /* 0x000fe2000ffde0ff */
[----:B0-----:R-:W4:Y:S04]  /*45490*/  LDL.LU R17, [R1+0x1150] ;  /* 0x0011500001117983 */ /* 0x001f280000300800 */
[----:B------:R-:W-:Y:S01]  /*454a0*/  STL [R1+0x15b0], R37 ;  /* 0x0015b02501007387 */ /* 0x000fe20000100800 */
[----:B------:R-:W-:-:S03]  /*454b0*/  IADD3.X R33, PT, PT, R33, UR68, RZ, P2, !PT ;  /* 0x0000004421217c10 */ /* 0x000fc600097fe4ff */
[----:B------:R-:W-:Y:S01]  /*454c0*/  STL [R1+0x600], R36 ;  /* 0x0006002401007387 */ /* 0x000fe20000100800 */
[----:B------:R-:W-:-:S03]  /*454d0*/  IADD3 R32, P2, PT, R32, UR29, RZ ;  /* 0x0000001d20207c10 */ /* 0x000fc6000ff5e0ff */
        /* <DEDUP_REMOVED lines=19> */
[----:B------:R-:W-:-:S03]  /*45610*/  IADD3.X R16, PT, PT, R16, UR68, RZ, P3, !PT ;  /* 0x0000004410107c10 */ /* 0x000fc60009ffe4ff */
[----:B------:R-:W-:Y:S01]  /*45620*/  STL [R1+0x1194], R25 ;  /* 0x0011941901007387 */ /* 0x000fe20000100800 */
[----:B------:R-:W-:-:S03]  /*45630*/  IADD3 R22, P2, PT, R22, UR29, RZ ;  /* 0x0000001d16167c10 */ /* 0x000fc6000ff5e0ff */
[----:B------:R-:W-:Y:S04]  /*45640*/  STL [R1+0x15a8], R24 ;  /* 0x0015a81801007387 */ /* 0x000fe80000100800 */
[----:B------:R0:W-:Y:S04]  /*45650*/  STL [R1+0x1184], R16 ;  /* 0x0011841001007387 */ /* 0x0001e80000100800 */
[----:B------:R-:W-:Y:S01]  /*45660*/  STL [R1+0x118c], R23 ;  /* 0x00118c1701007387 */ /* 0x000fe20000100800 */
[----:B------:R-:W-:-:S03]  /*45670*/  IADD3 R15, P3, PT, R15, UR29, RZ ;  /* 0x0000001d0f0f7c10 */ /* 0x000fc6000ff7e0ff */
[----:B0-----:R-:W5:Y:S01]  /*45680*/  LDL.LU R16, [R1+0x116c] ;  /* 0x00116c0001107983 */ /* 0x001f620000300800 */
[----:B------:R-:W-:-:S03]  /*45690*/  IADD3.X R21, PT, PT, R21, UR68, RZ, P4, !PT ;  /* 0x0000004415157c10 */ /* 0x000fc6000a7fe4ff */
[----:B------:R-:W-:Y:S04]  /*456a0*/  STL [R1+0x15a0], R22 ;  /* 0x0015a01601007387 */ /* 0x000fe80000100800 */
[----:B------:R0:W-:Y:S01]  /*456b0*/  STL [R1+0x1170], R15 ;  /* 0x0011700f01007387 */ /* 0x0001e20000100800 */
[----:B------:R-:W-:Y:S02]  /*456c0*/  IADD3 R20, P4, PT, R20, UR29, RZ ;  /* 0x0000001d14147c10 */ /* 0x000fe4000ff9e0ff */
[----:B------:R-:W-:Y:S01]  /*456d0*/  IADD3.X R14, PT, PT, R14, UR68, RZ, P5, !PT ;  /* 0x000000440e0e7c10 */ /* 0x000fe2000affe4ff */
[----:B0-----:R-:W5:Y:S04]  /*456e0*/  LDL.LU R15, [R1+0x1148] ;  /* 0x00114800010f7983 */ /* 0x001f680000300800 */
[----:B------:R0:W-:Y:S01]  /*456f0*/  STL [R1+0x1174], R14 ;  /* 0x0011740e01007387 */ /* 0x0001e20000100800 */
[----:B------:R-:W-:-:S02]  /*45700*/  IADD3 R19, P5, PT, R19, UR29, RZ ;  /* 0x0000001d13137c10 */ /* 0x000fc4000ffbe0ff */
[----:B------:R-:W-:Y:S01]  /*45710*/  IADD3.X R18, PT, PT, R18, UR68, RZ, P6, !PT ;  /* 0x0000004412127c10 */ /* 0x000fe2000b7fe4ff */
[----:B------:R-:W-:Y:S04]  /*45720*/  STL [R1+0x117c], R21 ;  /* 0x00117c1501007387 */ /* 0x000fe80000100800 */
[----:B0-----:R-:W5:Y:S04]  /*45730*/  LDL.LU R14, [R1+0x1164] ;  /* 0x00116400010e7983 */ /* 0x001f680000300800 */
[----:B------:R-:W-:Y:S01]  /*45740*/  STL [R1+0x1168], R20 ;  /* 0x0011681401007387 */ /* 0x000fe20000100800 */
[----:B--2---:R-:W-:-:S05]  /*45750*/  IADD3 R13, P6, PT, R13, UR29, RZ ;  /* 0x0000001d0d0d7c10 */ /* 0x004fca000ffde0ff */
[----:B------:R0:W-:Y:S04]  /*45760*/  STL [R1+0x1158], R13 ;  /* 0x0011580d01007387 */ /* 0x0001e80000100800 */
[----:B------:R-:W-:Y:S01]  /*45770*/  STL [R1+0x1160], R19 ;  /* 0x0011601301007387 */ /* 0x000fe20000100800 */
[----:B---3--:R-:W-:-:S03]  /*45780*/  IADD3.X R11, PT, PT, R11, UR68, RZ, P2, !PT ;  /* 0x000000440b0b7c10 */ /* 0x008fc600097fe4ff */
[----:B0-----:R-:W2:Y:S04]  /*45790*/  LDL.LU R13, [R1+0x1598] ;  /* 0x00159800010d7983 */ /* 0x001ea80000300800 */
[----:B------:R-:W-:Y:S04]  /*457a0*/  STL [R1+0x15a4], R18 ;  /* 0x0015a41201007387 */ /* 0x000fe80000100800 */
[----:B------:R-:W3:Y:S04]  /*457b0*/  LDL.LU R37, [R1+0x115c] ;  /* 0x00115c0001257983 */ /* 0x000ee80000300800 */
[----:B------:R0:W-:Y:S04]  /*457c0*/  STL [R1+0x159c], R11 ;  /* 0x00159c0b01007387 */ /* 0x0001e80000100800 */
[----:B0-----:R-:W3:Y:S01]  /*457d0*/  LDL.LU R11, [R1+0x1590] ;  /* 0x00159000010b7983 */ /* 0x001ee20000300800 */
[----:B----4-:R-:W-:-:S03]  /*457e0*/  IADD3 R17, P2, PT, R17, UR29, RZ ;  /* 0x0000001d11117c10 */ /* 0x010fc6000ff5e0ff */
[----:B------:R-:W4:Y:S04]  /*457f0*/  LDL.LU R36, [R1+0x1154] ;  /* 0x0011540001247983 */ /* 0x000f280000300800 */
[----:B------:R-:W4:Y:S04]  /*45800*/  LDL.LU R35, [R1+0x1140] ;  /* 0x0011400001237983 */ /* 0x000f280000300800 */
[----:B------:R-:W4:Y:S04]  /*45810*/  LDL.LU R34, [R1+0x114c] ;  /* 0x00114c0001227983 */ /* 0x000f280000300800 */
[----:B------:R0:W-:Y:S04]  /*45820*/  STL [R1+0x1150], R17 ;  /* 0x0011501101007387 */ /* 0x0001e80000100800 */
        /* <DEDUP_REMOVED lines=12> */
[----:B0-----:R-:W4:Y:S01]  /*458f0*/  LDL.LU R17, [R1+0x1580] ;  /* 0x0015800001117983 */ /* 0x001f220000300800 */
[----:B-----5:R-:W-:-:S05]  /*45900*/  IADD3.X R16, PT, PT, R16, UR68, RZ, P3, !PT ;  /* 0x0000004410107c10 */ /* 0x020fca0009ffe4ff */
[----:B------:R0:W-:Y:S04]  /*45910*/  STL [R1+0x116c], R16 ;  /* 0x00116c1001007387 */ /* 0x0001e80000100800 */
[----:B0-----:R-:W5:Y:S01]  /*45920*/  LDL.LU R16, [R1+0x1124] ;  /* 0x0011240001107983 */ /* 0x001f620000300800 */
[----:B------:R-:W-:-:S03]  /*45930*/  IADD3 R15, P3, PT, R15, UR29, RZ ;  /* 0x0000001d0f0f7c10 */ /* 0x000fc6000ff7e0ff */
[----:B------:R-:W5:Y:S04]  /*45940*/  LDL.LU R21, [R1+0x1110] ;  /* 0x0011100001157983 */ /* 0x000f680000300800 */
[----:B------:R-:W5:Y:S04]  /*45950*/  LDL.LU R20, [R1+0x111c] ;  /* 0x00111c0001147983 */ /* 0x000f680000300800 */
[----:B------:R0:W-:Y:S01]  /*45960*/  STL [R1+0x1148], R15 ;  /* 0x0011480f01007387 */ /* 0x0001e20000100800 */
[----:B------:R-:W-:-:S03]  /*45970*/  IADD3.X R14, PT, PT, R14, UR68, RZ, P4, !PT ;  /* 0x000000440e0e7c10 */ /* 0x000fc6000a7fe4ff */
[----:B0-----:R-:W5:Y:S04]  /*45980*/  LDL.LU R15, [R1+0x1108] ;  /* 0x00110800010f7983 */ /* 0x001f680000300800 */
[----:B------:R-:W5:Y:S04]  /*45990*/  LDL.LU R19, [R1+0x1114] ;  /* 0x0011140001137983 */ /* 0x000f680000300800 */
[----:B------:R-:W5:Y:S04]  /*459a0*/  LDL.LU R18, [R1+0x1100] ;  /* 0x0011000001127983 */ /* 0x000f680000300800 */
[----:B------:R0:W-:Y:S04]  /*459b0*/  STL [R1+0x1164], R14 ;  /* 0x0011640e01007387 */ /* 0x0001e80000100800 */
[----:B0-----:R-:W5:Y:S01]  /*459c0*/  LDL.LU R14, [R1+0x1584] ;  /* 0x00158400010e7983 */ /* 0x001f620000300800 */
[----:B--2---:R-:W-:-:S05]  /*459d0*/  IADD3 R13, P4, PT, R13, UR29, RZ ;  /* 0x0000001d0d0d7c10 */ /* 0x004fca000ff9e0ff */
[----:B------:R0:W-:Y:S01]  /*459e0*/  STL [R1+0x1598], R13 ;  /* 0x0015980d01007387 */ /* 0x0001e20000100800 */
[----:B---3--:R-:W-:-:S03]  /*459f0*/  IADD3.X R37, PT, PT, R37, UR68, RZ, P5, !PT ;  /* 0x0000004425257c10 */ /* 0x008fc6000affe4ff */
[----:B0-----:R-:W2:Y:S01]  /*45a00*/  LDL.LU R13, [R1+0x10f8] ;  /* 0x0010f800010d7983 */ /* 0x001ea20000300800 */
[----:B------:R-:W-:-:S05]  /*45a10*/  IADD3 R11, P5, PT, R11, UR29, RZ ;  /* 0x0000001d0b0b7c10 */ /* 0x000fca000ffbe0ff */
[----:B------:R0:W-:Y:S04]  /*45a20*/  STL [R1+0x1590], R11 ;  /* 0x0015900b01007387 */ /* 0x0001e80000100800 */
[----:B0-----:R-:W3:Y:S01]  /*45a30*/  LDL.LU R11, [R1+0x157c] ;  /* 0x00157c00010b7983 */ /* 0x001ee20000300800 */
[----:B----4-:R-:W-:Y:S02]  /*45a40*/  IADD3.X R36, PT, PT, R36, UR68, RZ, P6, !PT ;  /* 0x0000004424247c10 */ /* 0x010fe4000b7fe4ff */
[----:B------:R-:W-:Y:S02]  /*45a50*/  IADD3 R35, P6, PT, R35, UR29, RZ ;  /* 0x0000001d23237c10 */ /* 0x000fe4000ffde0ff */
[----:B------:R-:W-:Y:S01]  /*45a60*/  IADD3.X R34, PT, PT, R34, UR68, RZ, P2, !PT ;  /* 0x0000004422227c10 */ /* 0x000fe200097fe4ff */
[----:B------:R-:W-:Y:S01]  /*45a70*/  STL [R1+0x115c], R37 ;  /* 0x00115c2501007387 */ /* 0x000fe20000100800 */
[----:B------:R-:W-:-:S02]  /*45a80*/  IADD3 R33, P2, PT, R33, UR29, RZ ;  /* 0x0000001d21217c10 */ /* 0x000fc4000ff5e0ff */
[----:B------:R-:W-:Y:S01]  /*45a90*/  IADD3.X R32, PT, PT, R32, UR68, RZ, P3, !PT ;  /* 0x0000004420207c10 */ /* 0x000fe20009ffe4ff */
        /* <DEDUP_REMOVED lines=22> */
[----:B------:R-:W-:Y:S04]  /*45c00*/  STL [R1+0x1118], R25 ;  /* 0x0011181901007387 */ /* 0x000fe80000100800 */
[----:B------:R-:W-:Y:S04]  /*45c10*/  STL [R1+0x1134], R24 ;  /* 0x0011341801007387 */ /* 0x000fe80000100800 */
[----:B------:R0:W-:Y:S04]  /*45c20*/  STL [R1+0x1580], R17 ;  /* 0x0015801101007387 */ /* 0x0001e80000100800 */
[----:B------:R-:W-:Y:S01]  /*45c30*/  STL [R1+0x1588], R23 ;  /* 0x0015881701007387 */ /* 0x000fe20000100800 */
[----:B-----5:R-:W-:-:S03]  /*45c40*/  IADD3.X R16, PT, PT, R16, UR68, RZ, P4, !PT ;  /* 0x0000004410107c10 */ /* 0x020fc6000a7fe4ff */
[----:B0-----:R-:W4:Y:S04]  /*45c50*/  LDL.LU R17, [R1+0x10f0] ;  /* 0x0010f00001117983 */ /* 0x001f280000300800 */
[----:B------:R-:W-:Y:S01]  /*45c60*/  STL [R1+0x112c], R22 ;  /* 0x00112c1601007387 */ /* 0x000fe20000100800 */
[----:B------:R-:W-:Y:S02]  /*45c70*/  IADD3 R21, P4, PT, R21, UR29, RZ ;  /* 0x0000001d15157c10 */ /* 0x000fe4000ff9e0ff */
[----:B------:R-:W-:Y:S01]  /*45c80*/  IADD3.X R20, PT, PT, R20, UR68, RZ, P5, !PT ;  /* 0x0000004414147c10 */ /* 0x000fe2000affe4ff */
[----:B------:R0:W-:Y:S04]  /*45c90*/  STL [R1+0x1124], R16 ;  /* 0x0011241001007387 */ /* 0x0001e80000100800 */
[----:B0-----:R-:W5:Y:S01]  /*45ca0*/  LDL.LU R16, [R1+0x110c] ;  /* 0x00110c0001107983 */ /* 0x001f620000300800 */
[----:B------:R-:W-:-:S05]  /*45cb0*/  IADD3 R15, P5, PT, R15, UR29, RZ ;  /* 0x0000001d0f0f7c10 */ /* 0x000fca000ffbe0ff */
[----:B------:R0:W-:Y:S01]  /*45cc0*/  STL [R1+0x1108], R15 ;  /* 0x0011080f01007387 */ /* 0x0001e20000100800 */
[----:B------:R-:W-:-:S03]  /*45cd0*/  IADD3.X R19, PT, PT, R19, UR68, RZ, P6, !PT ;  /* 0x0000004413137c10 */ /* 0x000fc6000b7fe4ff */
[----:B------:R-:W-:Y:S01]  /*45ce0*/  STL [R1+0x1110], R21 ;  /* 0x0011101501007387 */ /* 0x000fe20000100800 */
[----:B------:R-:W-:-:S03]  /*45cf0*/  IADD3 R18, P6, PT, R18, UR29, RZ ;  /* 0x0000001d12127c10 */ /* 0x000fc6000ffde0ff */
[----:B0-----:R-:W5:Y:S01]  /*45d00*/  LDL.LU R15, [R1+0x10e8] ;  /* 0x0010e800010f7983 */ /* 0x001f620000300800 */
[----:B------:R-:W-:-:S03]  /*45d10*/  IADD3.X R14, PT, PT, R14, UR68, RZ, P2, !PT ;  /* 0x000000440e0e7c10 */ /* 0x000fc600097fe4ff */
[----:B------:R-:W-:Y:S04]  /*45d20*/  STL [R1+0x111c], R20 ;  /* 0x00111c1401007387 */ /* 0x000fe80000100800 */
[----:B------:R0:W-:Y:S04]  /*45d30*/  STL [R1+0x1584], R14 ;  /* 0x0015840e01007387 */ /* 0x0001e80000100800 */
[----:B------:R-:W-:Y:S04]  /*45d40*/  STL [R1+0x1114], R19 ;  /* 0x0011141301007387 */ /* 0x000fe80000100800 */
[----:B0-----:R-:W5:Y:S04]  /*45d50*/  LDL.LU R14, [R1+0x1104] ;  /* 0x00110400010e7983 */ /* 0x001f680000300800 */
[----:B------:R-:W-:Y:S04]  /*45d60*/  STL [R1+0x1100], R18 ;  /* 0x0011001201007387 */ /* 0x000fe80000100800 */
[----:B------:R-:W5:Y:S01]  /*45d70*/  LDL.LU R37, [R1+0x1578] ;  /* 0x0015780001257983 */ /* 0x000f620000300800 */
[----:B--2---:R-:W-:-:S05]  /*45d80*/  IADD3 R13, P2, PT, R13, UR29, RZ ;  /* 0x0000001d0d0d7c10 */ /* 0x004fca000ff5e0ff */
[----:B------:R0:W-:Y:S04]  /*45d90*/  STL [R1+0x10f8], R13 ;  /* 0x0010f80d01007387 */ /* 0x0001e80000100800 */
[----:B0-----:R-:W2:Y:S04]  /*45da0*/  LDL.LU R13, [R1+0x10fc] ;  /* 0x0010fc00010d7983 */ /* 0x001ea80000300800 */
[----:B------:R-:W2:Y:S01]  /*45db0*/  LDL.LU R36, [R1+0x1570] ;  /* 0x0015700001247983 */ /* 0x000ea20000300800 */
[----:B---3--:R-:W-:-:S03]  /*45dc0*/  IADD3.X R11, PT, PT, R11, UR68, RZ, P3, !PT ;  /* 0x000000440b0b7c10 */ /* 0x008fc60009ffe4ff */
[----:B------:R-:W3:Y:S04]  /*45dd0*/  LDL.LU R35, [R1+0x10f4] ;  /* 0x0010f40001237983 */ /* 0x000ee80000300800 */
[----:B------:R-:W3:Y:S04]  /*45de0*/  LDL.LU R34, [R1+0x10e0] ;  /* 0x0010e00001227983 */ /* 0x000ee80000300800 */
[----:B------:R0:W-:Y:S04]  /*45df0*/  STL [R1+0x157c], R11 ;  /* 0x00157c0b01007387 */ /* 0x0001e80000100800 */
        /* <DEDUP_REMOVED lines=12> */
[----:B0-----:R-:W3:Y:S01]  /*45ec0*/  LDL.LU R11, [R1+0x10cc] ;  /* 0x0010cc00010b7983 */ /* 0x001ee20000300800 */
[----:B----4-:R-:W-:-:S05]  /*45ed0*/  IADD3 R17, P3, PT, R17, UR29, RZ ;  /* 0x0000001d11117c10 */ /* 0x010fca000ff7e0ff */
[----:B------:R0:W-:Y:S04]  /*45ee0*/  STL [R1+0x10f0], R17 ;  /* 0x0010f01101007387 */ /* 0x0001e80000100800 */
[----:B0-----:R-:W4:Y:S01]  /*45ef0*/  LDL.LU R17, [R1+0x1560] ;  /* 0x0015600001117983 */ /* 0x001f220000300800 */
[----:B-----5:R-:W-:-:S03]  /*45f00*/  IADD3.X R16, PT, PT, R16, UR68, RZ, P4, !PT ;  /* 0x0000004410107c10 */ /* 0x020fc6000a7fe4ff */
[----:B------:R-:W5:Y:S04]  /*45f10*/  LDL.LU R21, [R1+0x10c4] ;  /* 0x0010c40001157983 */ /* 0x000f680000300800 */
[----:B------:R-:W5:Y:S04]  /*45f20*/  LDL.LU R20, [R1+0x10b0] ;  /* 0x0010b00001147983 */ /* 0x000f680000300800 */
[----:B------:R0:W-:Y:S01]  /*45f30*/  STL [R1+0x110c], R16 ;  /* 0x00110c1001007387 */ /* 0x0001e20000100800 */
[----:B------:R-:W-:-:S03]  /*45f40*/  IADD3 R15, P4, PT, R15, UR29, RZ ;  /* 0x0000001d0f0f7c10 */ /* 0x000fc6000ff9e0ff */
[----:B0-----:R-:W5:Y:S04]  /*45f50*/  LDL.LU R16, [R1+0x10bc] ;  /* 0x0010bc0001107983 */ /* 0x001f680000300800 */
[----:B------:R-:W5:Y:S04]  /*45f60*/  LDL.LU R19, [R1+0x10a8] ;  /* 0x0010a80001137983 */ /* 0x000f680000300800 */
[----:B------:R-:W5:Y:S04]  /*45f70*/  LDL.LU R18, [R1+0x10b4] ;  /* 0x0010b40001127983 */ /* 0x000f680000300800 */
[----:B------:R0:W-:Y:S01]  /*45f80*/  STL [R1+0x10e8], R15 ;  /* 0x0010e80f01007387 */ /* 0x0001e20000100800 */
[----:B------:R-:W-:-:S03]  /*45f90*/  IADD3.X R14, PT, PT, R14, UR68, RZ, P5, !PT ;  /* 0x000000440e0e7c10 */ /* 0x000fc6000affe4ff */
[----:B0-----:R-:W5:Y:S04]  /*45fa0*/  LDL.LU R15, [R1+0x10a0] ;  /* 0x0010a000010f7983 */ /* 0x001f680000300800 */
[----:B------:R0:W-:Y:S01]  /*45fb0*/  STL [R1+0x1104], R14 ;  /* 0x0011040e01007387 */ /* 0x0001e20000100800 */
[----:B------:R-:W-:-:S03]  /*45fc0*/  IADD3 R37, P5, PT, R37, UR29, RZ ;  /* 0x0000001d25257c10 */ /* 0x000fc6000ffbe0ff */
[----:B0-----:R-:W5:Y:S01]  /*45fd0*/  LDL.LU R14, [R1+0x1564] ;  /* 0x00156400010e7983 */ /* 0x001f620000300800 */
[----:B--2---:R-:W-:Y:S02]  /*45fe0*/  IADD3.X R13, PT, PT, R13, UR68, RZ, P6, !PT ;  /* 0x000000440d0d7c10 */ /* 0x004fe4000b7fe4ff */
[----:B------:R-:W-:-:S03]  /*45ff0*/  IADD3 R36, P6, PT, R36, UR29, RZ ;  /* 0x0000001d24247c10 */ /* 0x000fc6000ffde0ff */
[----:B------:R0:W-:Y:S01]  /*46000*/  STL [R1+0x10fc], R13 ;  /* 0x0010fc0d01007387 */ /* 0x0001e20000100800 */
[----:B---3--:R-:W-:Y:S02]  /*46010*/  IADD3.X R35, PT, PT, R35, UR68, RZ, P2, !PT ;  /* 0x0000004423237c10 */ /* 0x008fe400097fe4ff */
[----:B------:R-:W-:Y:S01]  /*46020*/  IADD3 R34, P2, PT, R34, UR29, RZ ;  /* 0x0000001d22227c10 */ /* 0x000fe2000ff5e0ff */
[----:B0-----:R-:W2:Y:S04]  /*46030*/  LDL.LU R13, [R1+0x1098] ;  /* 0x00109800010d7983 */ /* 0x001ea80000300800 */
        /* <DEDUP_REMOVED lines=24> */
[----:B------:R-:W-:Y:S04]  /*461c0*/  STL [R1+0x10dc], R25 ;  /* 0x0010dc1901007387 */ /* 0x000fe80000100800 */
[----:B------:R-:W-:Y:S04]  /*461d0*/  STL [R1+0x10b8], R24 ;  /* 0x0010b81801007387 */ /* 0x000fe80000100800 */
[----:B------:R0:W-:Y:S04]  /*461e0*/  STL [R1+0x10cc], R11 ;  /* 0x0010cc0b01007387 */ /* 0x0001e80000100800 */
[----:B------:R-:W-:Y:S04]  /*461f0*/  STL [R1+0x10d4], R23 ;  /* 0x0010d41701007387 */ /* 0x000fe80000100800 */
[----:B0-----:R-:W3:Y:S01]  /*46200*/  LDL.LU R11, [R1+0x155c] ;  /* 0x00155c00010b7983 */ /* 0x001ee20000300800 */
[----:B------:R-:W-:-:S02]  /*46210*/  IADD3 R22, P3, PT, R22, UR29, RZ ;  /* 0x0000001d16167c10 */ /* 0x000fc4000ff7e0ff */
[----:B----4-:R-:W-:-:S03]  /*46220*/  IADD3 R17, P4, PT, R17, UR29, RZ ;  /* 0x0000001d11117c10 */ /* 0x010fc6000ff9e0ff */
[----:B------:R-:W-:Y:S01]  /*46230*/  STL [R1+0x1568], R22 ;  /* 0x0015681601007387 */ /* 0x000fe20000100800 */
[----:B-----5:R-:W-:-:S03]  /*46240*/  IADD3.X R21, PT, PT, R21, UR68, RZ, P5, !PT ;  /* 0x0000004415157c10 */ /* 0x020fc6000affe4ff */
[----:B------:R0:W-:Y:S01]  /*46250*/  STL [R1+0x1560], R17 ;  /* 0x0015601101007387 */ /* 0x0001e20000100800 */
[----:B------:R-:W-:-:S03]  /*46260*/  IADD3 R20, P5, PT, R20, UR29, RZ ;  /* 0x0000001d14147c10 */ /* 0x000fc6000ffbe0ff */
[----:B0-----:R-:W4:Y:S01]  /*46270*/  LDL.LU R17, [R1+0x1090] ;  /* 0x0010900001117983 */ /* 0x001f220000300800 */
[----:B------:R-:W-:-:S05]  /*46280*/  IADD3.X R16, PT, PT, R16, UR68, RZ, P6, !PT ;  /* 0x0000004410107c10 */ /* 0x000fca000b7fe4ff */
[----:B------:R0:W-:Y:S01]  /*46290*/  STL [R1+0x10bc], R16 ;  /* 0x0010bc1001007387 */ /* 0x0001e20000100800 */
[----:B------:R-:W-:Y:S02]  /*462a0*/  IADD3 R19, P6, PT, R19, UR29, RZ ;  /* 0x0000001d13137c10 */ /* 0x000fe4000ffde0ff */
[----:B------:R-:W-:Y:S01]  /*462b0*/  IADD3.X R18, PT, PT, R18, UR68, RZ, P2, !PT ;  /* 0x0000004412127c10 */ /* 0x000fe200097fe4ff */
[----:B------:R-:W-:Y:S04]  /*462c0*/  STL [R1+0x10c4], R21 ;  /* 0x0010c41501007387 */ /* 0x000fe80000100800 */
[----:B0-----:R-:W5:Y:S01]  /*462d0*/  LDL.LU R16, [R1+0x10ac] ;  /* 0x0010ac0001107983 */ /* 0x001f620000300800 */
[----:B------:R-:W-:-:S03]  /*462e0*/  IADD3 R15, P2, PT, R15, UR29, RZ ;  /* 0x0000001d0f0f7c10 */ /* 0x000fc6000ff5e0ff */
[----:B------:R-:W-:Y:S04]  /*462f0*/  STL [R1+0x10b0], R20 ;  /* 0x0010b01401007387 */ /* 0x000fe80000100800 */
[----:B------:R0:W-:Y:S04]  /*46300*/  STL [R1+0x10a0], R15 ;  /* 0x0010a00f01007387 */ /* 0x0001e80000100800 */
[----:B------:R-:W-:Y:S01]  /*46310*/  STL [R1+0x10a8], R19 ;  /* 0x0010a81301007387 */ /* 0x000fe20000100800 */
[----:B------:R-:W-:-:S03]  /*46320*/  IADD3.X R14, PT, PT, R14, UR68, RZ, P3, !PT ;  /* 0x000000440e0e7c10 */ /* 0x000fc60009ffe4ff */
[----:B0-----:R-:W5:Y:S04]  /*46330*/  LDL.LU R15, [R1+0x1088] ;  /* 0x00108800010f7983 */ /* 0x001f680000300800 */
[----:B------:R-:W-:Y:S04]  /*46340*/  STL [R1+0x10b4], R18 ;  /* 0x0010b41201007387 */ /* 0x000fe80000100800 */
[----:B------:R-:W5:Y:S04]  /*46350*/  LDL.LU R37, [R1+0x10a4] ;  /* 0x0010a40001257983 */ /* 0x000f680000300800 */
[----:B------:R0:W-:Y:S04]  /*46360*/  STL [R1+0x1564], R14 ;  /* 0x0015640e01007387 */ /* 0x0001e80000100800 */
[----:B0-----:R-:W5:Y:S04]  /*46370*/  LDL.LU R14, [R1+0x1558] ;  /* 0x00155800010e7983 */ /* 0x001f680000300800 */
[----:B------:R-:W5:Y:S04]  /*46380*/  LDL.LU R36, [R1+0x109c] ;  /* 0x00109c0001247983 */ /* 0x000f680000300800 */
[----:B------:R-:W5:Y:S04]  /*46390*/  LDL.LU R35, [R1+0x1550] ;  /* 0x0015500001237983 */ /* 0x000f680000300800 */
[----:B------:R-:W5:Y:S01]  /*463a0*/  LDL.LU R34, [R1+0x1094] ;  /* 0x0010940001227983 */ /* 0x000f620000300800 */
[----:B--2---:R-:W-:-:S05]  /*463b0*/  IADD3 R13, P3, PT, R13, UR29, RZ ;  /* 0x0000001d0d0d7c10 */ /* 0x004fca000ff7e0ff */
[----:B------:R0:W-:Y:S04]  /*463c0*/  STL [R1+0x1098], R13 ;  /* 0x0010980d01007387 */ /* 0x0001e80000100800 */
        /* <DEDUP_REMOVED lines=12> */
[----:B0-----:R-:W2:Y:S01]  /*46490*/  LDL.LU R13, [R1+0x1548] ;  /* 0x00154800010d7983 */ /* 0x001ea20000300800 */
[----:B---3--:R-:W-:-:S05]  /*464a0*/  IADD3.X R11, PT, PT, R11, UR68, RZ, P4, !PT ;  /* 0x000000440b0b7c10 */ /* 0x008fca000a7fe4ff */
[----:B------:R0:W-:Y:S04]  /*464b0*/  STL [R1+0x155c], R11 ;  /* 0x00155c0b01007387 */ /* 0x0001e80000100800 */
[----:B0-----:R-:W3:Y:S04]  /*464c0*/  LDL.LU R11, [R1+0x106c] ;  /* 0x00106c00010b7983 */ /* 0x001ee80000300800 */
[----:B------:R-:W3:Y:S01]  /*464d0*/  LDL.LU R21, [R1+0x1540] ;  /* 0x0015400001157983 */ /* 0x000ee20000300800 */
[----:B----4-:R-:W-:-:S03]  /*464e0*/  IADD3 R17, P4, PT, R17, UR29, RZ ;  /* 0x0000001d11117c10 */ /* 0x010fc6000ff9e0ff */
[----:B------:R-:W4:Y:S04]  /*464f0*/  LDL.LU R20, [R1+0x1064] ;  /* 0x0010640001147983 */ /* 0x000f280000300800 */
[----:B------:R0:W-:Y:S04]  /*46500*/  STL [R1+0x1090], R17 ;  /* 0x0010901101007387 */ /* 0x0001e80000100800 */
[----:B0-----:R-:W4:Y:S04]  /*46510*/  LDL.LU R17, [R1+0x1050] ;  /* 0x0010500001117983 */ /* 0x001f280000300800 */
[----:B------:R-:W4:Y:S01]  /*46520*/  LDL.LU R19, [R1+0x105c] ;  /* 0x00105c0001137983 */ /* 0x000f220000300800 */
[----:B-----5:R-:W-:-:S03]  /*46530*/  IADD3.X R16, PT, PT, R16, UR68, RZ, P5, !PT ;  /* 0x0000004410107c10 */ /* 0x020fc6000affe4ff */
[----:B------:R-:W5:Y:S04]  /*46540*/  LDL.LU R18, [R1+0x1048] ;  /* 0x0010480001127983 */ /* 0x000f680000300800 */
[----:B------:R0:W-:Y:S04]  /*46550*/  STL [R1+0x10ac], R16 ;  /* 0x0010ac1001007387 */ /* 0x0001e80000100800 */
[----:B0-----:R-:W5:Y:S01]  /*46560*/  LDL.LU R16, [R1+0x1054] ;  /* 0x0010540001107983 */ /* 0x001f620000300800 */
[----:B------:R-:W-:-:S05]  /*46570*/  IADD3 R15, P5, PT, R15, UR29, RZ ;  /* 0x0000001d0f0f7c10 */ /* 0x000fca000ffbe0ff */
[----:B------:R0:W-:Y:S01]  /*46580*/  STL [R1+0x1088], R15 ;  /* 0x0010880f01007387 */ /* 0x0001e20000100800 */
[----:B------:R-:W-:-:S03]  /*46590*/  IADD3.X R37, PT, PT, R37, UR68, RZ, P6, !PT ;  /* 0x0000004425257c10 */ /* 0x000fc6000b7fe4ff */
[----:B0-----:R-:W5:Y:S01]  /*465a0*/  LDL.LU R15, [R1+0x1040] ;  /* 0x00104000010f7983 */ /* 0x001f620000300800 */
[----:B------:R-:W-:Y:S02]  /*465b0*/  IADD3 R14, P6, PT, R14, UR29, RZ ;  /* 0x0000001d0e0e7c10 */ /* 0x000fe4000ffde0ff */
[----:B------:R-:W-:-:S03]  /*465c0*/  IADD3.X R36, PT, PT, R36, UR68, RZ, P2, !PT ;  /* 0x0000004424247c10 */ /* 0x000fc600097fe4ff */
[----:B------:R0:W-:Y:S01]  /*465d0*/  STL [R1+0x1558], R14 ;  /* 0x0015580e01007387 */ /* 0x0001e20000100800 */
[----:B------:R-:W-:Y:S02]  /*465e0*/  IADD3 R35, P2, PT, R35, UR29, RZ ;  /* 0x0000001d23237c10 */ /* 0x000fe4000ff5e0ff */
[----:B------:R-:W-:Y:S01]  /*465f0*/  IADD3.X R34, PT, PT, R34, UR68, RZ, P3, !PT ;  /* 0x0000004422227c10 */ /* 0x000fe20009ffe4ff */
[----:B0-----:R-:W5:Y:S04]  /*46600*/  LDL.LU R14, [R1+0x1544] ;  /* 0x00154400010e7983 */ /* 0x001f680000300800 */
[----:B------:R-:W-:Y:S04]  /*46610*/  STL [R1+0x10a4], R37 ;  /* 0x0010a42501007387 */ /* 0x000fe80000100800 */
[----:B------:R-:W-:Y:S04]  /*46620*/  STL [R1+0x109c], R36 ;  /* 0x00109c2401007387 */ /* 0x000fe80000100800 */
[----:B------:R-:W-:Y:S04]  /*46630*/  STL [R1+0x1550], R35 ;  /* 0x0015502301007387 */ /* 0x000fe80000100800 */
[----:B------:R-:W-:Y:S01]  /*46640*/  STL [R1+0x1094], R34 ;  /* 0x0010942201007387 */ /* 0x000fe20000100800 */
[----:B--2---:R-:W-:-:S02]  /*46650*/  IADD3 R33, P3, PT, R33, UR29, RZ ;  /* 0x0000001d21217c10 */ /* 0x004fc4000ff7e0ff */
        /* <DEDUP_REMOVED lines=18> */
[----:B------:R-:W-:Y:S02]  /*46780*/  IADD3 R23, P3, PT, R23, UR29, RZ ;  /* 0x0000001d17177c10 */ /* 0x000fe4000ff7e0ff */
[----:B------:R-:W-:Y:S02]  /*46790*/  IADD3.X R22, PT, PT, R22, UR68, RZ, P4, !PT ;  /* 0x0000004416167c10 */ /* 0x000fe4000a7fe4ff */
[----:B------:R-:W-:Y:S01]  /*467a0*/  IADD3 R13, P4, PT, R13, UR29, RZ ;  /* 0x0000001d0d0d7c10 */ /* 0x000fe2000ff9e0ff */
[----:B------:R-:W-:Y:S04]  /*467b0*/  STL [R1+0x107c], R24 ;  /* 0x00107c1801007387 */ /* 0x000fe80000100800 */
[----:B------:R0:W-:Y:S04]  /*467c0*/  STL [R1+0x1548], R13 ;  /* 0x0015480d01007387 */ /* 0x0001e80000100800 */
[----:B------:R-:W-:Y:S04]  /*467d0*/  STL [R1+0x1058], R23 ;  /* 0x0010581701007387 */ /* 0x000fe80000100800 */
[----:B0-----:R-:W2:Y:S04]  /*467e0*/  LDL.LU R13, [R1+0x1038] ;  /* 0x00103800010d7983 */ /* 0x001ea80000300800 */
[----:B------:R-:W-:Y:S01]  /*467f0*/  STL [R1+0x1074], R22 ;  /* 0x0010741601007387 */ /* 0x000fe20000100800 */
[----:B---3--:R-:W-:-:S05]  /*46800*/  IADD3.X R11, PT, PT, R11, UR68, RZ, P5, !PT ;  /* 0x000000440b0b7c10 */ /* 0x008fca000affe4ff */
[----:B------:R0:W-:Y:S04]  /*46810*/  STL [R1+0x106c], R11 ;  /* 0x00106c0b01007387 */ /* 0x0001e80000100800 */
[----:B0-----:R-:W3:Y:S01]  /*46820*/  LDL.LU R11, [R1+0x153c] ;  /* 0x00153c00010b7983 */ /* 0x001ee20000300800 */
[----:B----4-:R-:W-:Y:S02]  /*46830*/  IADD3.X R20, PT, PT, R20, UR68, RZ, P6, !PT ;  /* 0x0000004414147c10 */ /* 0x010fe4000b7fe4ff */
[----:B------:R-:W-:Y:S02]  /*46840*/  IADD3 R21, P5, PT, R21, UR29, RZ ;  /* 0x0000001d15157c10 */ /* 0x000fe4000ffbe0ff */
[----:B------:R-:W-:-:S05]  /*46850*/  IADD3 R17, P6, PT, R17, UR29, RZ ;  /* 0x0000001d11117c10 */ /* 0x000fca000ffde0ff */
[----:B------:R0:W-:Y:S01]  /*46860*/  STL [R1+0x1050], R17 ;  /* 0x0010501101007387 */ /* 0x0001e20000100800 */
[----:B------:R-:W-:-:S03]  /*46870*/  IADD3.X R19, PT, PT, R19, UR68, RZ, P2, !PT ;  /* 0x0000004413137c10 */ /* 0x000fc600097fe4ff */
[----:B------:R-:W-:Y:S01]  /*46880*/  STL [R1+0x1540], R21 ;  /* 0x0015401501007387 */ /* 0x000fe20000100800 */
[----:B-----5:R-:W-:-:S03]  /*46890*/  IADD3 R18, P2, PT, R18, UR29, RZ ;  /* 0x0000001d12127c10 */ /* 0x020fc6000ff5e0ff */
[----:B0-----:R-:W4:Y:S01]  /*468a0*/  LDL.LU R17, [R1+0x1030] ;  /* 0x0010300001117983 */ /* 0x001f220000300800 */
[----:B------:R-:W-:-:S03]  /*468b0*/  IADD3.X R16, PT, PT, R16, UR68, RZ, P3, !PT ;  /* 0x0000004410107c10 */ /* 0x000fc60009ffe4ff */
[----:B------:R-:W-:Y:S04]  /*468c0*/  STL [R1+0x1064], R20 ;  /* 0x0010641401007387 */ /* 0x000fe80000100800 */
[----:B------:R0:W-:Y:S04]  /*468d0*/  STL [R1+0x1054], R16 ;  /* 0x0010541001007387 */ /* 0x0001e80000100800 */
[----:B------:R-:W-:Y:S04]  /*468e0*/  STL [R1+0x105c], R19 ;  /* 0x00105c1301007387 */ /* 0x000fe80000100800 */
[----:B0-----:R-:W5:Y:S04]  /*468f0*/  LDL.LU R16, [R1+0x104c] ;  /* 0x00104c0001107983 */ /* 0x001f680000300800 */
[----:B------:R-:W-:Y:S01]  /*46900*/  STL [R1+0x1048], R18 ;  /* 0x0010481201007387 */ /* 0x000fe20000100800 */
[----:B------:R-:W-:-:S03]  /*46910*/  IADD3 R15, P3, PT, R15, UR29, RZ ;  /* 0x0000001d0f0f7c10 */ /* 0x000fc6000ff7e0ff */
[----:B------:R-:W5:Y:S04]  /*46920*/  LDL.LU R37, [R1+0x1028] ;  /* 0x0010280001257983 */ /* 0x000f680000300800 */
[----:B------:R0:W-:Y:S04]  /*46930*/  STL [R1+0x1040], R15 ;  /* 0x0010400f01007387 */ /* 0x0001e80000100800 */
[----:B0-----:R-:W5:Y:S04]  /*46940*/  LDL.LU R15, [R1+0x1044] ;  /* 0x00104400010f7983 */ /* 0x001f680000300800 */
[----:B------:R-:W5:Y:S01]  /*46950*/  LDL.LU R36, [R1+0x1538] ;  /* 0x0015380001247983 */ /* 0x000f620000300800 */
[----:B------:R-:W-:-:S03]  /*46960*/  IADD3.X R14, PT, PT, R14, UR68, RZ, P4, !PT ;  /* 0x000000440e0e7c10 */ /* 0x000fc6000a7fe4ff */
        /* <DEDUP_REMOVED lines=15> */
[----:B0-----:R-:W5:Y:S01]  /*46a60*/  LDL.LU R14, [R1+0x1014] ;  /* 0x00101400010e7983 */ /* 0x001f620000300800 */
[----:B--2---:R-:W-:-:S05]  /*46a70*/  IADD3 R13, P4, PT, R13, UR29, RZ ;  /* 0x0000001d0d0d7c10 */ /* 0x004fca000ff9e0ff */
[----:B------:R0:W-:Y:S04]  /*46a80*/  STL [R1+0x1038], R13 ;  /* 0x0010380d01007387 */ /* 0x0001e80000100800 */
[----:B0-----:R-:W2:Y:S04]  /*46a90*/  LDL.LU R13, [R1+0x1528] ;  /* 0x00152800010d7983 */ /* 0x001ea80000300800 */
[----:B------:R-:W2:Y:S04]  /*46aa0*/  LDL.LU R21, [R1+0x100c] ;  /* 0x00100c0001157983 */ /* 0x000ea80000300800 */
[----:B------:R-:W2:Y:S01]  /*46ab0*/  LDL.LU R20, [R1+0x1520] ;  /* 0x0015200001147983 */ /* 0x000ea20000300800 */
[----:B---3--:R-:W-:-:S05]  /*46ac0*/  IADD3.X R11, PT, PT, R11, UR68, RZ, P5, !PT ;  /* 0x000000440b0b7c10 */ /* 0x008fca000affe4ff */
[----:B------:R0:W-:Y:S04]  /*46ad0*/  STL [R1+0x153c], R11 ;  /* 0x00153c0b01007387 */ /* 0x0001e80000100800 */
[----:B0-----:R-:W3:Y:S04]  /*46ae0*/  LDL.LU R11, [R1+0x1004] ;  /* 0x00100400010b7983 */ /* 0x001ee80000300800 */
[----:B------:R-:W3:Y:S01]  /*46af0*/  LDL.LU R19, [R1+0xff0] ;  /* 0x000ff00001137983 */ /* 0x000ee20000300800 */
[----:B----4-:R-:W-:-:S03]  /*46b00*/  IADD3 R17, P5, PT, R17, UR29, RZ ;  /* 0x0000001d11117c10 */ /* 0x010fc6000ffbe0ff */
[----:B------:R-:W4:Y:S04]  /*46b10*/  LDL.LU R18, [R1+0xffc] ;  /* 0x000ffc0001127983 */ /* 0x000f280000300800 */
[----:B------:R0:W-:Y:S04]  /*46b20*/  STL [R1+0x1030], R17 ;  /* 0x0010301101007387 */ /* 0x0001e80000100800 */
[----:B0-----:R-:W4:Y:S01]  /*46b30*/  LDL.LU R17, [R1+0xfe8] ;  /* 0x000fe80001117983 */ /* 0x001f220000300800 */
[----:B-----5:R-:W-:-:S05]  /*46b40*/  IADD3.X R16, PT, PT, R16, UR68, RZ, P6, !PT ;  /* 0x0000004410107c10 */ /* 0x020fca000b7fe4ff */
[----:B------:R0:W-:Y:S01]  /*46b50*/  STL [R1+0x104c], R16 ;  /* 0x00104c1001007387 */ /* 0x0001e20000100800 */
[----:B------:R-:W-:-:S03]  /*46b60*/  IADD3 R37, P6, PT, R37, UR29, RZ ;  /* 0x0000001d25257c10 */ /* 0x000fc6000ffde0ff */
[----:B0-----:R-:W5:Y:S01]  /*46b70*/  LDL.LU R16, [R1+0xff4] ;  /* 0x000ff40001107983 */ /* 0x001f620000300800 */
[----:B------:R-:W-:Y:S02]  /*46b80*/  IADD3.X R15, PT, PT, R15, UR68, RZ, P2, !PT ;  /* 0x000000440f0f7c10 */ /* 0x000fe400097fe4ff */
[----:B------:R-:W-:-:S03]  /*46b90*/  IADD3 R36, P2, PT, R36, UR29, RZ ;  /* 0x0000001d24247c10 */ /* 0x000fc6000ff5e0ff */
[----:B------:R0:W-:Y:S01]  /*46ba0*/  STL [R1+0x1044], R15 ;  /* 0x0010440f01007387 */ /* 0x0001e20000100800 */
[----:B------:R-:W-:Y:S02]  /*46bb0*/  IADD3.X R35, PT, PT, R35, UR68, RZ, P3, !PT ;  /* 0x0000004423237c10 */ /* 0x000fe40009ffe4ff */
[----:B------:R-:W-:Y:S01]  /*46bc0*/  IADD3 R34, P3, PT, R34, UR29, RZ ;  /* 0x0000001d22227c10 */ /* 0x000fe2000ff7e0ff */
[----:B0-----:R-:W5:Y:S04]  /*46bd0*/  LDL.LU R15, [R1+0xfe0] ;  /* 0x000fe000010f7983 */ /* 0x001f680000300800 */
        /* <DEDUP_REMOVED lines=28> */
[----:B------:R-:W-:Y:S04]  /*46da0*/  STL [R1+0x101c], R23 ;  /* 0x00101c1701007387 */ /* 0x000fe80000100800 */
[----:B0-----:R-:W5:Y:S04]  /*46db0*/  LDL.LU R14, [R1+0x1524] ;  /* 0x00152400010e7983 */ /* 0x001f680000300800 */
[----:B------:R-:W-:Y:S01]  /*46dc0*/  STL [R1+0xff8], R22 ;  /* 0x000ff81601007387 */ /* 0x000fe20000100800 */
[----:B--2---:R-:W-:-:S02]  /*46dd0*/  IADD3 R13, P5, PT, R13, UR29, RZ ;  /* 0x0000001d0d0d7c10 */ /* 0x004fc4000ffbe0ff */
[----:B------:R-:W-:-:S03]  /*46de0*/  IADD3.X R21, PT, PT, R21, UR68, RZ, P6, !PT ;  /* 0x0000004415157c10 */ /* 0x000fc6000b7fe4ff */
[----:B------:R0:W-:Y:S04]  /*46df0*/  STL [R1+0x1528], R13 ;  /* 0x0015280d01007387 */ /* 0x0001e80000100800 */
[----:B0-----:R-:W2:Y:S01]  /*46e00*/  LDL.LU R13, [R1+0xfd8] ;  /* 0x000fd800010d7983 */ /* 0x001ea20000300800 */
[----:B---3--:R-:W-:-:S05]  /*46e10*/  IADD3.X R11, PT, PT, R11, UR68, RZ, P2, !PT ;  /* 0x000000440b0b7c10 */ /* 0x008fca00097fe4ff */
[----:B------:R0:W-:Y:S04]  /*46e20*/  STL [R1+0x1004], R11 ;  /* 0x0010040b01007387 */ /* 0x0001e80000100800 */
[----:B------:R-:W-:Y:S04]  /*46e30*/  STL [R1+0x100c], R21 ;  /* 0x00100c1501007387 */ /* 0x000fe80000100800 */
[----:B0-----:R-:W3:Y:S01]  /*46e40*/  LDL.LU R11, [R1+0x151c] ;  /* 0x00151c00010b7983 */ /* 0x001ee20000300800 */
[----:B------:R-:W-:Y:S02]  /*46e50*/  IADD3 R20, P6, PT, R20, UR29, RZ ;  /* 0x0000001d14147c10 */ /* 0x000fe4000ffde0ff */
[----:B----4-:R-:W-:-:S02]  /*46e60*/  IADD3.X R18, PT, PT, R18, UR68, RZ, P3, !PT ;  /* 0x0000004412127c10 */ /* 0x010fc40009ffe4ff */
[----:B------:R-:W-:Y:S02]  /*46e70*/  IADD3 R19, P2, PT, R19, UR29, RZ ;  /* 0x0000001d13137c10 */ /* 0x000fe4000ff5e0ff */
[----:B------:R-:W-:Y:S01]  /*46e80*/  IADD3 R17, P3, PT, R17, UR29, RZ ;  /* 0x0000001d11117c10 */ /* 0x000fe2000ff7e0ff */
[----:B------:R-:W-:Y:S04]  /*46e90*/  STL [R1+0x1520], R20 ;  /* 0x0015201401007387 */ /* 0x000fe80000100800 */
[----:B------:R0:W-:Y:S04]  /*46ea0*/  STL [R1+0xfe8], R17 ;  /* 0x000fe81101007387 */ /* 0x0001e80000100800 */
[----:B------:R-:W-:Y:S04]  /*46eb0*/  STL [R1+0xff0], R19 ;  /* 0x000ff01301007387 */ /* 0x000fe80000100800 */
[----:B0-----:R-:W4:Y:S04]  /*46ec0*/  LDL.LU R17, [R1+0xfd0] ;  /* 0x000fd00001117983 */ /* 0x001f280000300800 */
[----:B------:R-:W-:Y:S01]  /*46ed0*/  STL [R1+0xffc], R18 ;  /* 0x000ffc1201007387 */ /* 0x000fe20000100800 */
[----:B-----5:R-:W-:-:S03]  /*46ee0*/  IADD3.X R16, PT, PT, R16, UR68, RZ, P4, !PT ;  /* 0x0000004410107c10 */ /* 0x020fc6000a7fe4ff */
[----:B------:R-:W5:Y:S04]  /*46ef0*/  LDL.LU R37, [R1+0xfec] ;  /* 0x000fec0001257983 */ /* 0x000f680000300800 */
[----:B------:R0:W-:Y:S04]  /*46f00*/  STL [R1+0xff4], R16 ;  /* 0x000ff41001007387 */ /* 0x0001e80000100800 */
[----:B0-----:R-:W5:Y:S04]  /*46f10*/  LDL.LU R16, [R1+0xfc8] ;  /* 0x000fc80001107983 */ /* 0x001f680000300800 */
[----:B------:R-:W5:Y:S01]  /*46f20*/  LDL.LU R36, [R1+0xfe4] ;  /* 0x000fe40001247983 */ /* 0x000f620000300800 */
[----:B------:R-:W-:-:S03]  /*46f30*/  IADD3 R15, P4, PT, R15, UR29, RZ ;  /* 0x0000001d0f0f7c10 */ /* 0x000fc6000ff9e0ff */
        /* <DEDUP_REMOVED lines=16> */
[----:B------:R-:W-:-:S05]  /*47040*/  IADD3.X R14, PT, PT, R14, UR68, RZ, P5, !PT ;  /* 0x000000440e0e7c10 */ /* 0x000fca000affe4ff */
[----:B------:R0:W-:Y:S04]  /*47050*/  STL [R1+0x1524], R14 ;  /* 0x0015240e01007387 */ /* 0x0001e80000100800 */
[----:B0-----:R-:W5:Y:S04]  /*47060*/  LDL.LU R14, [R1+0xfb4] ;  /* 0x000fb400010e7983 */ /* 0x001f680000300800 */
[----:B------:R-:W5:Y:S04]  /*47070*/  LDL.LU R21, [R1+0x1508] ;  /* 0x0015080001157983 */ /* 0x000f680000300800 */
[----:B------:R-:W5:Y:S01]  /*47080*/  LDL.LU R20, [R1+0xfac] ;  /* 0x000fac0001147983 */ /* 0x000f620000300800 */
[----:B--2---:R-:W-:-:S05]  /*47090*/  IADD3 R13, P5, PT, R13, UR29, RZ ;  /* 0x0000001d0d0d7c10 */ /* 0x004fca000ffbe0ff */
[----:B------:R0:W-:Y:S04]  /*470a0*/  STL [R1+0xfd8], R13 ;  /* 0x000fd80d01007387 */ /* 0x0001e80000100800 */
[----:B0-----:R-:W2:Y:S04]  /*470b0*/  LDL.LU R13, [R1+0x1500] ;  /* 0x00150000010d7983 */ /* 0x001ea80000300800 */
[----:B------:R-:W2:Y:S04]  /*470c0*/  LDL.LU R19, [R1+0xfa4] ;  /* 0x000fa40001137983 */ /* 0x000ea80000300800 */
[----:B------:R-:W2:Y:S01]  /*470d0*/  LDL.LU R18, [R1+0xf90] ;  /* 0x000f900001127983 */ /* 0x000ea20000300800 */
[----:B---3--:R-:W-:-:S05]  /*470e0*/  IADD3.X R11, PT, PT, R11, UR68, RZ, P6, !PT ;  /* 0x000000440b0b7c10 */ /* 0x008fca000b7fe4ff */
[----:B------:R0:W-:Y:S04]  /*470f0*/  STL [R1+0x151c], R11 ;  /* 0x00151c0b01007387 */ /* 0x0001e80000100800 */
[----:B0-----:R-:W3:Y:S01]  /*47100*/  LDL.LU R11, [R1+0xf9c] ;  /* 0x000f9c00010b7983 */ /* 0x001ee20000300800 */
[----:B----4-:R-:W-:-:S05]  /*47110*/  IADD3 R17, P6, PT, R17, UR29, RZ ;  /* 0x0000001d11117c10 */ /* 0x010fca000ffde0ff */
[----:B------:R0:W-:Y:S01]  /*47120*/  STL [R1+0xfd0], R17 ;  /* 0x000fd01101007387 */ /* 0x0001e20000100800 */
[----:B-----5:R-:W-:-:S03]  /*47130*/  IADD3.X R37, PT, PT, R37, UR68, RZ, P2, !PT ;  /* 0x0000004425257c10 */ /* 0x020fc600097fe4ff */
[----:B0-----:R-:W4:Y:S01]  /*47140*/  LDL.LU R17, [R1+0xf88] ;  /* 0x000f880001117983 */ /* 0x001f220000300800 */
[----:B------:R-:W-:Y:S02]  /*47150*/  IADD3 R16, P2, PT, R16, UR29, RZ ;  /* 0x0000001d10107c10 */ /* 0x000fe4000ff5e0ff */
[----:B------:R-:W-:-:S03]  /*47160*/  IADD3.X R36, PT, PT, R36, UR68, RZ, P3, !PT ;  /* 0x0000004424247c10 */ /* 0x000fc60009ffe4ff */
[----:B------:R0:W-:Y:S01]  /*47170*/  STL [R1+0xfc8], R16 ;  /* 0x000fc81001007387 */ /* 0x0001e20000100800 */
[----:B------:R-:W-:Y:S02]  /*47180*/  IADD3 R35, P3, PT, R35, UR29, RZ ;  /* 0x0000001d23237c10 */ /* 0x000fe4000ff7e0ff */
[----:B------:R-:W-:Y:S01]  /*47190*/  IADD3.X R34, PT, PT, R34, UR68, RZ, P4, !PT ;  /* 0x0000004422227c10 */ /* 0x000fe2000a7fe4ff */
[----:B0-----:R-:W5:Y:S04]  /*471a0*/  LDL.LU R16, [R1+0xf94] ;  /* 0x000f940001107983 */ /* 0x001f680000300800 */
        /* <DEDUP_REMOVED lines=22> */
[----:B------:R-:W-:Y:S01]  /*47310*/  IADD3.X R22, PT, PT, R22, UR68, RZ, P5, !PT ;  /* 0x0000004416167c10 */ /* 0x000fe2000affe4ff */
[----:B------:R-:W-:Y:S01]  /*47320*/  STL [R1+0x1514], R26 ;  /* 0x0015141a01007387 */ /* 0x000fe20000100800 */
[----:B------:R-:W-:-:S03]  /*47330*/  IADD3 R15, P5, PT, R15, UR29, RZ ;  /* 0x0000001d0f0f7c10 */ /* 0x000fc6000ffbe0ff */
[----:B------:R-:W-:Y:S04]  /*47340*/  STL [R1+0xfa8], R25 ;  /* 0x000fa81901007387 */ /* 0x000fe80000100800 */
[----:B------:R-:W-:Y:S04]  /*47350*/  STL [R1+0x150c], R24 ;  /* 0x00150c1801007387 */ /* 0x000fe80000100800 */
[----:B------:R0:W-:Y:S04]  /*47360*/  STL [R1+0xf98], R15 ;  /* 0x000f980f01007387 */ /* 0x0001e80000100800 */
[----:B------:R-:W-:Y:S04]  /*47370*/  STL [R1+0xfa0], R23 ;  /* 0x000fa01701007387 */ /* 0x000fe80000100800 */
[----:B0-----:R-:W5:Y:S01]  /*47380*/  LDL.LU R15, [R1+0xf80] ;  /* 0x000f8000010f7983 */ /* 0x001f620000300800 */
[----:B------:R-:W-:-:S03]  /*47390*/  IADD3.X R14, PT, PT, R14, UR68, RZ, P6, !PT ;  /* 0x000000440e0e7c10 */ /* 0x000fc6000b7fe4ff */
[----:B------:R-:W-:Y:S01]  /*473a0*/  STL [R1+0xfbc], R22 ;  /* 0x000fbc1601007387 */ /* 0x000fe20000100800 */
[----:B------:R-:W-:-:S03]  /*473b0*/  IADD3 R21, P6, PT, R21, UR29, RZ ;  /* 0x0000001d15157c10 */ /* 0x000fc6000ffde0ff */
[----:B------:R0:W-:Y:S01]  /*473c0*/  STL [R1+0xfb4], R14 ;  /* 0x000fb40e01007387 */ /* 0x0001e20000100800 */
[----:B------:R-:W-:-:S03]  /*473d0*/  IADD3.X R20, PT, PT, R20, UR68, RZ, P2, !PT ;  /* 0x0000004414147c10 */ /* 0x000fc600097fe4ff */
[----:B0-----:R-:W5:Y:S01]  /*473e0*/  LDL.LU R14, [R1+0x1504] ;  /* 0x00150400010e7983 */ /* 0x001f620000300800 */
[----:B--2---:R-:W-:-:S05]  /*473f0*/  IADD3 R13, P2, PT, R13, UR29, RZ ;  /* 0x0000001d0d0d7c10 */ /* 0x004fca000ff5e0ff */
[----:B------:R0:W-:Y:S01]  /*47400*/  STL [R1+0x1500], R13 ;  /* 0x0015000d01007387 */ /* 0x0001e20000100800 */
[----:B------:R-:W-:-:S03]  /*47410*/  IADD3.X R19, PT, PT, R19, UR68, RZ, P3, !PT ;  /* 0x0000004413137c10 */ /* 0x000fc60009ffe4ff */
[----:B------:R-:W-:Y:S04]  /*47420*/  STL [R1+0x1508], R21 ;  /* 0x0015081501007387 */ /* 0x000fe80000100800 */
[----:B0-----:R-:W2:Y:S04]  /*47430*/  LDL.LU R13, [R1+0xf78] ;  /* 0x000f7800010d7983 */ /* 0x001ea80000300800 */
[----:B------:R-:W-:Y:S01]  /*47440*/  STL [R1+0xfac], R20 ;  /* 0x000fac1401007387 */ /* 0x000fe20000100800 */
[----:B---3--:R-:W-:-:S05]  /*47450*/  IADD3.X R11, PT, PT, R11, UR68, RZ, P4, !PT ;  /* 0x000000440b0b7c10 */ /* 0x008fca000a7fe4ff */
[----:B------:R0:W-:Y:S04]  /*47460*/  STL [R1+0xf9c], R11 ;  /* 0x000f9c0b01007387 */ /* 0x0001e80000100800 */
[----:B------:R-:W-:Y:S04]  /*47470*/  STL [R1+0xfa4], R19 ;  /* 0x000fa41301007387 */ /* 0x000fe80000100800 */
[----:B0-----:R-:W3:Y:S01]  /*47480*/  LDL.LU R11, [R1+0x14fc] ;  /* 0x0014fc00010b7983 */ /* 0x001ee20000300800 */
[----:B------:R-:W-:Y:S02]  /*47490*/  IADD3 R18, P3, PT, R18, UR29, RZ ;  /* 0x0000001d12127c10 */ /* 0x000fe4000ff7e0ff */
[----:B----4-:R-:W-:-:S03]  /*474a0*/  IADD3 R17, P4, PT, R17, UR29, RZ ;  /* 0x0000001d11117c10 */ /* 0x010fc6000ff9e0ff */
[----:B------:R-:W-:Y:S04]  /*474b0*/  STL [R1+0xf90], R18 ;  /* 0x000f901201007387 */ /* 0x000fe80000100800 */
[----:B------:R-:W4:Y:S04]  /*474c0*/  LDL.LU R37, [R1+0xf70] ;  /* 0x000f700001257983 */ /* 0x000f280000300800 */
[----:B------:R0:W-:Y:S04]  /*474d0*/  STL [R1+0xf88], R17 ;  /* 0x000f881101007387 */ /* 0x0001e80000100800 */
[----:B0-----:R-:W4:Y:S01]  /*474e0*/  LDL.LU R17, [R1+0xf8c] ;  /* 0x000f8c0001117983 */ /* 0x001f220000300800 */
[----:B-----5:R-:W-:-:S03]  /*474f0*/  IADD3.X R16, PT, PT, R16, UR68, RZ, P5, !PT ;  /* 0x0000004410107c10 */ /* 0x020fc6000affe4ff */
        /* <DEDUP_REMOVED lines=17> */
[----:B------:R-:W-:-:S05]  /*47610*/  IADD3 R15, P5, PT, R15, UR29, RZ ;  /* 0x0000001d0f0f7c10 */ /* 0x000fca000ffbe0ff */
[----:B------:R0:W-:Y:S04]  /*47620*/  STL [R1+0xf80], R15 ;  /* 0x000f800f01007387 */ /* 0x0001e80000100800 */
[----:B0-----:R-:W5:Y:S04]  /*47630*/  LDL.LU R15, [R1+0xf38] ;  /* 0x000f3800010f7983 */ /* 0x001f680000300800 */
[----:B------:R-:W5:Y:S01]  /*47640*/  LDL.LU R21, [R1+0xf54] ;  /* 0x000f540001157983 */ /* 0x000f620000300800 */
[----:B------:R-:W-:-:S03]  /*47650*/  IADD3.X R14, PT, PT, R14, UR68, RZ, P6, !PT ;  /* 0x000000440e0e7c10 */ /* 0x000fc6000b7fe4ff */
[----:B------:R-:W5:Y:S04]  /*47660*/  LDL.LU R20, [R1+0x14e8] ;  /* 0x0014e80001147983 */ /* 0x000f680000300800 */
[----:B------:R0:W-:Y:S04]  /*47670*/  STL [R1+0x1504], R14 ;  /* 0x0015040e01007387 */ /* 0x0001e80000100800 */
[----:B0-----:R-:W5:Y:S04]  /*47680*/  LDL.LU R14, [R1+0xf4c] ;  /* 0x000f4c00010e7983 */ /* 0x001f680000300800 */
[----:B------:R-:W5:Y:S04]  /*47690*/  LDL.LU R19, [R1+0x14e0] ;  /* 0x0014e00001137983 */ /* 0x000f680000300800 */
[----:B------:R-:W5:Y:S01]  /*476a0*/  LDL.LU R18, [R1+0xf44] ;  /* 0x000f440001127983 */ /* 0x000f620000300800 */
[----:B--2---:R-:W-:-:S05]  /*476b0*/  IADD3 R13, P6, PT, R13, UR29, RZ ;  /* 0x0000001d0d0d7c10 */ /* 0x004fca000ffde0ff */
[----:B------:R0:W-:Y:S04]  /*476c0*/  STL [R1+0xf78], R13 ;  /* 0x000f780d01007387 */ /* 0x0001e80000100800 */
[----:B0-----:R-:W2:Y:S01]  /*476d0*/  LDL.LU R13, [R1+0xf30] ;  /* 0x000f3000010d7983 */ /* 0x001ea20000300800 */
[----:B---3--:R-:W-:-:S05]  /*476e0*/  IADD3.X R11, PT, PT, R11, UR68, RZ, P2, !PT ;  /* 0x000000440b0b7c10 */ /* 0x008fca00097fe4ff */
[----:B------:R0:W-:Y:S04]  /*476f0*/  STL [R1+0x14fc], R11 ;  /* 0x0014fc0b01007387 */ /* 0x0001e80000100800 */
[----:B0-----:R-:W3:Y:S01]  /*47700*/  LDL.LU R11, [R1+0xf3c] ;  /* 0x000f3c00010b7983 */ /* 0x001ee20000300800 */
[----:B----4-:R-:W-:Y:S02]  /*47710*/  IADD3 R37, P2, PT, R37, UR29, RZ ;  /* 0x0000001d25257c10 */ /* 0x010fe4000ff5e0ff */
[----:B------:R-:W-:Y:S02]  /*47720*/  IADD3.X R17, PT, PT, R17, UR68, RZ, P3, !PT ;  /* 0x0000004411117c10 */ /* 0x000fe40009ffe4ff */
[----:B-----5:R-:W-:-:S03]  /*47730*/  IADD3 R36, P3, PT, R36, UR29, RZ ;  /* 0x0000001d24247c10 */ /* 0x020fc6000ff7e0ff */
        /* <DEDUP_REMOVED lines=33> */
[----:B0-----:R-:W5:Y:S01]  /*47950*/  LDL.LU R16, [R1+0xf34] ;  /* 0x000f340001107983 */ /* 0x001f620000300800 */
[----:B------:R-:W-:-:S03]  /*47960*/  IADD3 R15, P6, PT, R15, UR29, RZ ;  /* 0x0000001d0f0f7c10 */ /* 0x000fc6000ffde0ff */
[----:B------:R-:W-:Y:S01]  /*47970*/  STL [R1+0xf40], R22 ;  /* 0x000f401601007387 */ /* 0x000fe20000100800 */
[----:B------:R-:W-:-:S03]  /*47980*/  IADD3.X R21, PT, PT, R21, UR68, RZ, P2, !PT ;  /* 0x0000004415157c10 */ /* 0x000fc600097fe4ff */
[----:B------:R0:W-:Y:S01]  /*47990*/  STL [R1+0xf38], R15 ;  /* 0x000f380f01007387 */ /* 0x0001e20000100800 */
[----:B------:R-:W-:-:S03]  /*479a0*/  IADD3 R20, P2, PT, R20, UR29, RZ ;  /* 0x0000001d14147c10 */ /* 0x000fc6000ff5e0ff */
[----:B0-----:R-:W5:Y:S01]  /*479b0*/  LDL.LU R15, [R1+0xf20] ;  /* 0x000f2000010f7983 */ /* 0x001f620000300800 */
[----:B------:R-:W-:-:S05]  /*479c0*/  IADD3.X R14, PT, PT, R14, UR68, RZ, P3, !PT ;  /* 0x000000440e0e7c10 */ /* 0x000fca0009ffe4ff */
[----:B------:R0:W-:Y:S01]  /*479d0*/  STL [R1+0xf4c], R14 ;  /* 0x000f4c0e01007387 */ /* 0x0001e20000100800 */
[----:B------:R-:W-:Y:S02]  /*479e0*/  IADD3 R19, P3, PT, R19, UR29, RZ ;  /* 0x0000001d13137c10 */ /* 0x000fe4000ff7e0ff */
[----:B------:R-:W-:Y:S01]  /*479f0*/  IADD3.X R18, PT, PT, R18, UR68, RZ, P4, !PT ;  /* 0x0000004412127c10 */ /* 0x000fe2000a7fe4ff */
[----:B------:R-:W-:Y:S04]  /*47a00*/  STL [R1+0xf54], R21 ;  /* 0x000f541501007387 */ /* 0x000fe80000100800 */
[----:B0-----:R-:W5:Y:S04]  /*47a10*/  LDL.LU R14, [R1+0x14e4] ;  /* 0x0014e400010e7983 */ /* 0x001f680000300800 */
[----:B------:R-:W-:Y:S01]  /*47a20*/  STL [R1+0x14e8], R20 ;  /* 0x0014e81401007387 */ /* 0x000fe20000100800 */
[----:B--2---:R-:W-:-:S05]  /*47a30*/  IADD3 R13, P4, PT, R13, UR29, RZ ;  /* 0x0000001d0d0d7c10 */ /* 0x004fca000ff9e0ff */
[----:B------:R0:W-:Y:S04]  /*47a40*/  STL [R1+0xf30], R13 ;  /* 0x000f300d01007387 */ /* 0x0001e80000100800 */
[----:B------:R-:W-:Y:S04]  /*47a50*/  STL [R1+0x14e0], R19 ;  /* 0x0014e01301007387 */ /* 0x000fe80000100800 */
[----:B0-----:R-:W2:Y:S04]  /*47a60*/  LDL.LU R13, [R1+0xf18] ;  /* 0x000f1800010d7983 */ /* 0x001ea80000300800 */
[----:B------:R-:W-:Y:S04]  /*47a70*/  STL [R1+0xf44], R18 ;  /* 0x000f441201007387 */ /* 0x000fe80000100800 */
[----:B------:R-:W2:Y:S01]  /*47a80*/  LDL.LU R37, [R1+0x14dc] ;  /* 0x0014dc0001257983 */ /* 0x000ea20000300800 */
[----:B---3--:R-:W-:-:S05]  /*47a90*/  IADD3.X R11, PT, PT, R11, UR68, RZ, P5, !PT ;  /* 0x000000440b0b7c10 */ /* 0x008fca000affe4ff */
[----:B------:R0:W-:Y:S04]  /*47aa0*/  STL [R1+0xf3c], R11 ;  /* 0x000f3c0b01007387 */ /* 0x0001e80000100800 */
[----:B0-----:R-:W3:Y:S04]  /*47ab0*/  LDL.LU R11, [R1+0xf10] ;  /* 0x000f1000010b7983 */ /* 0x001ee80000300800 */
[----:B------:R-:W3:Y:S04]  /*47ac0*/  LDL.LU R36, [R1+0xf2c] ;  /* 0x000f2c0001247983 */ /* 0x000ee80000300800 */
[----:B------:R-:W3:Y:S01]  /*47ad0*/  LDL.LU R35, [R1+0xf08] ;  /* 0x000f080001237983 */ /* 0x000ee20000300800 */
[----:B----4-:R-:W-:-:S03]  /*47ae0*/  IADD3 R17, P5, PT, R17, UR29, RZ ;  /* 0x0000001d11117c10 */ /* 0x010fc6000ffbe0ff */
        /* <DEDUP_REMOVED lines=21> */
[----:B------:R0:W-:Y:S04]  /*47c40*/  STL [R1+0xf20], R15 ;  /* 0x000f200f01007387 */ /* 0x0001e80000100800 */
[----:B0-----:R-:W5:Y:S01]  /*47c50*/  LDL.LU R15, [R1+0x14c8] ;  /* 0x0014c800010f7983 */ /* 0x001f620000300800 */
[----:B------:R-:W-:-:S03]  /*47c60*/  IADD3.X R14, PT, PT, R14, UR68, RZ, P2, !PT ;  /* 0x000000440e0e7c10 */ /* 0x000fc600097fe4ff */
[----:B------:R-:W5:Y:S04]  /*47c70*/  LDL.LU R19, [R1+0xeec] ;  /* 0x000eec0001137983 */ /* 0x000f680000300800 */
[----:B------:R-:W5:Y:S04]  /*47c80*/  LDL.LU R18, [R1+0x14c0] ;  /* 0x0014c00001127983 */ /* 0x000f680000300800 */
[----:B------:R0:W-:Y:S04]  /*47c90*/  STL [R1+0x14e4], R14 ;  /* 0x0014e40e01007387 */ /* 0x0001e80000100800 */
[----:B0-----:R-:W5:Y:S01]  /*47ca0*/  LDL.LU R14, [R1+0xee4] ;  /* 0x000ee400010e7983 */ /* 0x001f620000300800 */
[----:B--2---:R-:W-:-:S05]  /*47cb0*/  IADD3 R13, P2, PT, R13, UR29, RZ ;  /* 0x0000001d0d0d7c10 */ /* 0x004fca000ff5e0ff */
[----:B------:R0:W-:Y:S01]  /*47cc0*/  STL [R1+0xf18], R13 ;  /* 0x000f180d01007387 */ /* 0x0001e20000100800 */
[----:B------:R-:W-:-:S03]  /*47cd0*/  IADD3.X R37, PT, PT, R37, UR68, RZ, P3, !PT ;  /* 0x0000004425257c10 */ /* 0x000fc60009ffe4ff */
[----:B0-----:R-:W2:Y:S01]  /*47ce0*/  LDL.LU R13, [R1+0xed0] ;  /* 0x000ed000010d7983 */ /* 0x001ea20000300800 */
[----:B---3--:R-:W-:-:S05]  /*47cf0*/  IADD3 R11, P3, PT, R11, UR29, RZ ;  /* 0x0000001d0b0b7c10 */ /* 0x008fca000ff7e0ff */
[----:B------:R0:W-:Y:S04]  /*47d00*/  STL [R1+0xf10], R11 ;  /* 0x000f100b01007387 */ /* 0x0001e80000100800 */
[----:B0-----:R-:W3:Y:S01]  /*47d10*/  LDL.LU R11, [R1+0xedc] ;  /* 0x000edc00010b7983 */ /* 0x001ee20000300800 */
[----:B------:R-:W-:Y:S02]  /*47d20*/  IADD3.X R36, PT, PT, R36, UR68, RZ, P4, !PT ;  /* 0x0000004424247c10 */ /* 0x000fe4000a7fe4ff */
[----:B------:R-:W-:Y:S02]  /*47d30*/  IADD3 R35, P4, PT, R35, UR29, RZ ;  /* 0x0000001d23237c10 */ /* 0x000fe4000ff9e0ff */
[----:B----4-:R-:W-:Y:S01]  /*47d40*/  IADD3.X R34, PT, PT, R34, UR68, RZ, P5, !PT ;  /* 0x0000004422227c10 */ /* 0x010fe2000affe4ff */
        /* <DEDUP_REMOVED lines=28> */
[----:B------:R-:W-:Y:S04]  /*47f10*/  STL [R1+0xee8], R23 ;  /* 0x000ee81701007387 */ /* 0x000fe80000100800 */
[----:B0-----:R-:W4:Y:S04]  /*47f20*/  LDL.LU R17, [R1+0xec8] ;  /* 0x000ec80001117983 */ /* 0x001f280000300800 */
[----:B------:R-:W-:Y:S01]  /*47f30*/  STL [R1+0x14cc], R22 ;  /* 0x0014cc1601007387 */ /* 0x000fe20000100800 */
[----:B-----5:R-:W-:-:S02]  /*47f40*/  IADD3.X R16, PT, PT, R16, UR68, RZ, P2, !PT ;  /* 0x0000004410107c10 */ /* 0x020fc400097fe4ff */
[----:B------:R-:W-:-:S03]  /*47f50*/  IADD3 R21, P2, PT, R21, UR29, RZ ;  /* 0x0000001d15157c10 */ /* 0x000fc6000ff5e0ff */
[----:B------:R0:W-:Y:S01]  /*47f60*/  STL [R1+0xefc], R16 ;  /* 0x000efc1001007387 */ /* 0x0001e20000100800 */
[----:B------:R-:W-:-:S03]  /*47f70*/  IADD3.X R20, PT, PT, R20, UR68, RZ, P3, !PT ;  /* 0x0000004414147c10 */ /* 0x000fc60009ffe4ff */
        /* <DEDUP_REMOVED lines=17> */
[----:B------:R-:W2:Y:S04]  /*48090*/  LDL.LU R36, [R1+0xeb0] ;  /* 0x000eb00001247983 */ /* 0x000ea80000300800 */
[----:B------:R-:W2:Y:S04]  /*480a0*/  LDL.LU R35, [R1+0xecc] ;  /* 0x000ecc0001237983 */ /* 0x000ea80000300800 */
[----:B------:R-:W2:Y:S01]  /*480b0*/  LDL.LU R34, [R1+0xea8] ;  /* 0x000ea80001227983 */ /* 0x000ea20000300800 */
[----:B---3--:R-:W-:-:S05]  /*480c0*/  IADD3.X R11, PT, PT, R11, UR68, RZ, P6, !PT ;  /* 0x000000440b0b7c10 */ /* 0x008fca000b7fe4ff */
        /* <DEDUP_REMOVED lines=16> */
[----:B0-----:R-:W4:Y:S04]  /*481d0*/  LDL.LU R17, [R1+0xe80] ;  /* 0x000e800001117983 */ /* 0x001f280000300800 */
[----:B------:R-:W4:Y:S04]  /*481e0*/  LDL.LU R21, [R1+0xe9c] ;  /* 0x000e9c0001157983 */ /* 0x000f280000300800 */
[----:B------:R-:W4:Y:S01]  /*481f0*/  LDL.LU R20, [R1+0xe78] ;  /* 0x000e780001147983 */ /* 0x000f220000300800 */
[----:B-----5:R-:W-:-:S05]  /*48200*/  IADD3.X R16, PT, PT, R16, UR68, RZ, P2, !PT ;  /* 0x0000004410107c10 */ /* 0x020fca00097fe4ff */
[----:B------:R0:W-:Y:S04]  /*48210*/  STL [R1+0xed4], R16 ;  /* 0x000ed41001007387 */ /* 0x0001e80000100800 */
[----:B0-----:R-:W5:Y:S04]  /*48220*/  LDL.LU R16, [R1+0xe94] ;  /* 0x000e940001107983 */ /* 0x001f680000300800 */
[----:B------:R-:W5:Y:S01]  /*48230*/  LDL.LU R19, [R1+0x14a8] ;  /* 0x0014a80001137983 */ /* 0x000f620000300800 */
[----:B------:R-:W-:-:S03]  /*48240*/  IADD3 R15, P2, PT, R15, UR29, RZ ;  /* 0x0000001d0f0f7c10 */ /* 0x000fc6000ff5e0ff */
[----:B------:R-:W5:Y:S04]  /*48250*/  LDL.LU R18, [R1+0xe8c] ;  /* 0x000e8c0001127983 */ /* 0x000f680000300800 */
[----:B------:R0:W-:Y:S04]  /*48260*/  STL [R1+0xec0], R15 ;  /* 0x000ec00f01007387 */ /* 0x0001e80000100800 */
[----:B0-----:R-:W5:Y:S01]  /*48270*/  LDL.LU R15, [R1+0x14a0] ;  /* 0x0014a000010f7983 */ /* 0x001f620000300800 */
[----:B------:R-:W-:-:S05]  /*48280*/  IADD3.X R14, PT, PT, R14, UR68, RZ, P3, !PT ;  /* 0x000000440e0e7c10 */ /* 0x000fca0009ffe4ff */
[----:B------:R0:W-:Y:S01]  /*48290*/  STL [R1+0x14c4], R14 ;  /* 0x0014c40e01007387 */ /* 0x0001e20000100800 */
[----:B------:R-:W-:-:S03]  /*482a0*/  IADD3 R37, P3, PT, R37, UR29, RZ ;  /* 0x0000001d25257c10 */ /* 0x000fc6000ff7e0ff */
[----:B0-----:R-:W5:Y:S01]  /*482b0*/  LDL.LU R14, [R1+0xe84] ;  /* 0x000e8400010e7983 */ /* 0x001f620000300800 */
[----:B--2---:R-:W-:Y:S02]  /*482c0*/  IADD3.X R13, PT, PT, R13, UR68, RZ, P4, !PT ;  /* 0x000000440d0d7c10 */ /* 0x004fe4000a7fe4ff */
[----:B------:R-:W-:-:S03]  /*482d0*/  IADD3 R36, P4, PT, R36, UR29, RZ ;  /* 0x0000001d24247c10 */ /* 0x000fc6000ff9e0ff */
[----:B------:R0:W-:Y:S01]  /*482e0*/  STL [R1+0x14bc], R13 ;  /* 0x0014bc0d01007387 */ /* 0x0001e20000100800 */
[----:B------:R-:W-:Y:S02]  /*482f0*/  IADD3.X R35, PT, PT, R35, UR68, RZ, P5, !PT ;  /* 0x0000004423237c10 */ /* 0x000fe4000affe4ff */
[----:B------:R-:W-:Y:S01]  /*48300*/  IADD3 R34, P5, PT, R34, UR29, RZ ;  /* 0x0000001d22227c10 */ /* 0x000fe2000ffbe0ff */
[----:B0-----:R-:W2:Y:S04]  /*48310*/  LDL.LU R13, [R1+0xe70] ;  /* 0x000e7000010d7983 */ /* 0x001ea80000300800 */
[----:B------:R-:W-:Y:S01]  /*48320*/  STL [R1+0xeb8], R37 ;  /* 0x000eb82501007387 */ /* 0x000fe20000100800 */
[----:B---3--:R-:W-:-:S03]  /*48330*/  IADD3.X R33, PT, PT, R33, UR68, RZ, P6, !PT ;  /* 0x0000004421217c10 */ /* 0x008fc6000b7fe4ff */
        /* <DEDUP_REMOVED lines=20> */
[----:B------:R-:W-:Y:S04]  /*48480*/  STL [R1+0xe98], R26 ;  /* 0x000e981a01007387 */ /* 0x000fe80000100800 */
[----:B------:R-:W-:Y:S01]  /*48490*/  STL [R1+0xea4], R25 ;  /* 0x000ea41901007387 */ /* 0x000fe20000100800 */
[----:B------:R-:W-:-:S03]  /*484a0*/  IADD3.X R11, PT, PT, R11, UR68, RZ, P2, !PT ;  /* 0x000000440b0b7c10 */ /* 0x000fc600097fe4ff */
[----:B------:R-:W-:Y:S04]  /*484b0*/  STL [R1+0xe90], R24 ;  /* 0x000e901801007387 */ /* 0x000fe80000100800 */
[----:B------:R0:W-:Y:S04]  /*484c0*/  STL [R1+0x14ac], R11 ;  /* 0x0014ac0b01007387 */ /* 0x0001e80000100800 */
[----:B------:R-:W-:Y:S04]  /*484d0*/  STL [R1+0x14b4], R23 ;  /* 0x0014b41701007387 */ /* 0x000fe80000100800 */
[----:B0-----:R-:W3:Y:S01]  /*484e0*/  LDL.LU R11, [R1+0xe7c] ;  /* 0x000e7c00010b7983 */ /* 0x001ee20000300800 */
[----:B------:R-:W-:-:S05]  /*484f0*/  IADD3 R22, P6, PT, R22, UR29, RZ ;  /* 0x0000001d16167c10 */ /* 0x000fca000ffde0ff */
[----:B------:R-:W-:Y:S01]  /*48500*/  STL [R1+0xe88], R22 ;  /* 0x000e881601007387 */ /* 0x000fe20000100800 */
[----:B----4-:R-:W-:Y:S02]  /*48510*/  IADD3 R17, P2, PT, R17, UR29, RZ ;  /* 0x0000001d11117c10 */ /* 0x010fe4000ff5e0ff */
[----:B------:R-:W-:-:S03]  /*48520*/  IADD3.X R21, PT, PT, R21, UR68, RZ, P3, !PT ;  /* 0x0000004415157c10 */ /* 0x000fc60009ffe4ff */
[----:B------:R0:W-:Y:S01]  /*48530*/  STL [R1+0xe80], R17 ;  /* 0x000e801101007387 */ /* 0x0001e20000100800 */
[----:B------:R-:W-:-:S03]  /*48540*/  IADD3 R20, P3, PT, R20, UR29, RZ ;  /* 0x0000001d14147c10 */ /* 0x000fc6000ff7e0ff */
[----:B0-----:R-:W4:Y:S01]  /*48550*/  LDL.LU R17, [R1+0xe68] ;  /* 0x000e680001117983 */ /* 0x001f220000300800 */
[----:B-----5:R-:W-:-:S05]  /*48560*/  IADD3.X R16, PT, PT, R16, UR68, RZ, P4, !PT ;  /* 0x0000004410107c10 */ /* 0x020fca000a7fe4ff */
        /* <DEDUP_REMOVED lines=8> */
[----:B------:R-:W-:Y:S04]  /*485f0*/  STL [R1+0x14a8], R19 ;  /* 0x0014a81301007387 */ /* 0x000fe80000100800 */
[----:B0-----:R-:W5:Y:S04]  /*48600*/  LDL.LU R15, [R1+0xe60] ;  /* 0x000e6000010f7983 */ /* 0x001f680000300800 */
[----:B------:R-:W-:Y:S01]  /*48610*/  STL [R1+0xe8c], R18 ;  /* 0x000e8c1201007387 */ /* 0x000fe20000100800 */
[----:B------:R-:W-:-:S03]  /*48620*/  IADD3.X R14, PT, PT, R14, UR68, RZ, P6, !PT ;  /* 0x000000440e0e7c10 */ /* 0x000fc6000b7fe4ff */
        /* <DEDUP_REMOVED lines=24> */
[----:B------:R-:W3:Y:S04]  /*487b0*/  LDL.LU R21, [R1+0xe28] ;  /* 0x000e280001157983 */ /* 0x000ee80000300800 */
[----:B------:R-:W3:Y:S01]  /*487c0*/  LDL.LU R20, [R1+0xe3c] ;  /* 0x000e3c0001147983 */ /* 0x000ee20000300800 */
[----:B----4-:R-:W-:-:S05]  /*487d0*/  IADD3 R17, P2, PT, R17, UR29, RZ ;  /* 0x0000001d11117c10 */ /* 0x010fca000ff5e0ff */
[----:B------:R0:W-:Y:S04]  /*487e0*/  STL [R1+0xe68], R17 ;  /* 0x000e681101007387 */ /* 0x0001e80000100800 */
[----:B0-----:R-:W4:Y:S04]  /*487f0*/  LDL.LU R17, [R1+0xe20] ;  /* 0x000e200001117983 */ /* 0x001f280000300800 */
[----:B------:R-:W4:Y:S04]  /*48800*/  LDL.LU R19, [R1+0x5ec] ;  /* 0x0005ec0001137983 */ /* 0x000f280000300800 */
[----:B------:R-:W4:Y:S01]  /*48810*/  LDL.LU R18, [R1+0x1488] ;  /* 0x0014880001127983 */ /* 0x000f220000300800 */
[----:B-----5:R-:W-:-:S05]  /*48820*/  IADD3.X R16, PT, PT, R16, UR68, RZ, P3, !PT ;  /* 0x0000004410107c10 */ /* 0x020fca0009ffe4ff */
        /* <DEDUP_REMOVED lines=46> */
[----:B------:R-:W-:Y:S02]  /*48b10*/  IADD3.X R20, PT, PT, R20, UR68, RZ, P4, !PT ;  /* 0x0000004414147c10 */ /* 0x000fe4000a7fe4ff */
[----:B------:R-:W-:Y:S02]  /*48b20*/  IADD3 R21, P3, PT, R21, UR29, RZ ;  /* 0x0000001d15157c10 */ /* 0x000fe4000ff7e0ff */
[----:B----4-:R-:W-:-:S05]  /*48b30*/  IADD3 R17, P4, PT, R17, UR29, RZ ;  /* 0x0000001d11117c10 */ /* 0x010fca000ff9e0ff */
[----:B------:R0:W-:Y:S01]  /*48b40*/  STL [R1+0xe20], R17 ;  /* 0x000e201101007387 */ /* 0x0001e20000100800 */
[----:B------:R-:W-:-:S03]  /*48b50*/  IADD3.X R19, PT, PT, R19, UR68, RZ, P5, !PT ;  /* 0x0000004413137c10 */ /* 0x000fc6000affe4ff */
[----:B------:R-:W-:Y:S01]  /*48b60*/  STL [R1+0xe28], R21 ;  /* 0x000e281501007387 */ /* 0x000fe20000100800 */
[----:B------:R-:W-:-:S03]  /*48b70*/  IADD3 R18, P5, PT, R18, UR29, RZ ;  /* 0x0000001d12127c10 */ /* 0x000fc6000ffbe0ff */
[----:B0-----:R-:W4:Y:S04]  /*48b80*/  LDL.LU R17, [R1+0xe10] ;  /* 0x000e100001117983 */ /* 0x001f280000300800 */
[----:B------:R-:W-:Y:S01]  /*48b90*/  STL [R1+0xe3c], R20 ;  /* 0x000e3c1401007387 */ /* 0x000fe20000100800 */
[----:B-----5:R-:W-:-:S05]  /*48ba0*/  IADD3.X R16, PT, PT, R16, UR68, RZ, P6, !PT ;  /* 0x0000004410107c10 */ /* 0x020fca000b7fe4ff */
        /* <DEDUP_REMOVED lines=34> */
[----:B------:R-:W3:Y:S04]  /*48dd0*/  LDL.LU R19, [R1+0xdc0] ;  /* 0x000dc00001137983 */ /* 0x000ee80000300800 */
[----:B------:R-:W3:Y:S01]  /*48de0*/  LDL.LU R18, [R1+0xddc] ;  /* 0x000ddc0001127983 */ /* 0x000ee20000300800 */
[----:B----4-:R-:W-:-:S05]  /*48df0*/  IADD3 R17, P3, PT, R17, UR29, RZ ;  /* 0x0000001d11117c10 */ /* 0x010fca000ff7e0ff */
        /* <DEDUP_REMOVED lines=52> */
[----:B------:R-:W-:-:S02]  /*49140*/  IADD3.X R18, PT, PT, R18, UR68, RZ, P6, !PT ;  /* 0x0000004412127c10 */ /* 0x000fc4000b7fe4ff */
[----:B------:R-:W-:Y:S01]  /*49150*/  IADD3 R19, P5, PT, R19, UR29, RZ ;  /* 0x0000001d13137c10 */ /* 0x000fe2000ffbe0ff */
[----:B------:R-:W-:Y:S01]  /*49160*/  STL [R1+0xdc8], R20 ;  /* 0x000dc81401007387 */ /* 0x000fe20000100800 */
[----:B----4-:R-:W-:-:S05]  /*49170*/  IADD3 R17, P6, PT, R17, UR29, RZ ;  /* 0x0000001d11117c10 */ /* 0x010fca000ffde0ff */
[----:B------:R0:W-:Y:S04]  /*49180*/  STL [R1+0x1468], R17 ;  /* 0x0014681101007387 */ /* 0x0001e80000100800 */
[----:B------:R-:W-:Y:S04]  /*49190*/  STL [R1+0xdc0], R19 ;  /* 0x000dc01301007387 */ /* 0x000fe80000100800 */
[----:B0-----:R-:W4:Y:S04]  /*491a0*/  LDL.LU R17, [R1+0xdb0] ;  /* 0x000db00001117983 */ /* 0x001f280000300800 */
[----:B------:R-:W-:Y:S04]  /*491b0*/  STL [R1+0xddc], R18 ;  /* 0x000ddc1201007387 */ /* 0x000fe80000100800 */
[----:B------:R-:W4:Y:S01]  /*491c0*/  LDL.LU R37, [R1+0xdbc] ;  /* 0x000dbc0001257983 */ /* 0x000f220000300800 */
[----:B-----5:R-:W-:-:S05]  /*491d0*/  IADD3.X R16, PT, PT, R16, UR68, RZ, P2, !PT ;  /* 0x0000004410107c10 */ /* 0x020fca00097fe4ff */
        /* <DEDUP_REMOVED lines=35> */
[----:B------:R-:W-:-:S03]  /*49410*/  IADD3.X R37, PT, PT, R37, UR68, RZ, P5, !PT ;  /* 0x0000004425257c10 */ /* 0x000fc6000affe4ff */
[----:B0-----:R-:W4:Y:S01]  /*49420*/  LDL.LU R17, [R1+0x1448] ;  /* 0x0014480001117983 */ /* 0x001f220000300800 */
[----:B-----5:R-:W-:Y:S02]  /*49430*/  IADD3 R16, P5, PT, R16, UR29, RZ ;  /* 0x0000001d10107c10 */ /* 0x020fe4000ffbe0ff */
        /* <DEDUP_REMOVED lines=51> */
[----:B------:R-:W-:-:S05]  /*49770*/  IADD3 R18, P6, PT, R18, UR29, RZ ;  /* 0x0000001d12127c10 */ /* 0x000fca000ffde0ff */
[----:B------:R-:W-:Y:S04]  /*49780*/  STL [R1+0xd60], R18 ;  /* 0x000d601201007387 */ /* 0x000fe80000100800 */
[----:B------:R-:W3:Y:S01]  /*49790*/  LDL.LU R37, [R1+0xd50] ;  /* 0x000d500001257983 */ /* 0x000ee20000300800 */
[----:B----4-:R-:W-:-:S05]  /*497a0*/  IADD3 R17, P2, PT, R17, UR29, RZ ;  /* 0x0000001d11117c10 */ /* 0x010fca000ff5e0ff */
[----:B------:R0:W-:Y:S04]  /*497b0*/  STL [R1+0x1448], R17 ;  /* 0x0014481101007387 */ /* 0x0001e80000100800 */
[----:B0-----:R-:W4:Y:S04]  /*497c0*/  LDL.LU R17, [R1+0xd5c] ;  /* 0x000d5c0001117983 */ /* 0x001f280000300800 */
[----:B------:R-:W4:Y:S04]  /*497d0*/  LDL.LU R36, [R1+0xd48] ;  /* 0x000d480001247983 */ /* 0x000f280000300800 */
[----:B------:R-:W4:Y:S01]  /*497e0*/  LDL.LU R35, [R1+0x1444] ;  /* 0x0014440001237983 */ /* 0x000f220000300800 */
[----:B-----5:R-:W-:-:S03]  /*497f0*/  IADD3.X R16, PT, PT, R16, UR68, RZ, P3, !PT ;  /* 0x0000004410107c10 */ /* 0x020fc60009ffe4ff */
        /* <DEDUP_REMOVED lines=31> */
[----:B------:R-:W-:Y:S02]  /*499f0*/  IADD3 R37, P5, PT, R37, UR29, RZ ;  /* 0x0000001d25257c10 */ /* 0x000fe4000ffbe0ff */
[----:B----4-:R-:W-:Y:S02]  /*49a00*/  IADD3.X R17, PT, PT, R17, UR68, RZ, P6, !PT ;  /* 0x0000004411117c10 */ /* 0x010fe4000b7fe4ff */
[----:B------:R-:W-:-:S03]  /*49a10*/  IADD3 R36, P6, PT, R36, UR29, RZ ;  /* 0x0000001d24247c10 */ /* 0x000fc6000ffde0ff */
[----:B------:R0:W-:Y:S01]  /*49a20*/  STL [R1+0xd5c], R17 ;  /* 0x000d5c1101007387 */ /* 0x0001e20000100800 */
[----:B------:R-:W-:Y:S02]  /*49a30*/  IADD3.X R35, PT, PT, R35, UR68, RZ, P2, !PT ;  /* 0x0000004423237c10 */ /* 0x000fe400097fe4ff */
[----:B-----5:R-:W-:Y:S01]  /*49a40*/  IADD3 R34, P2, PT, R34, UR29, RZ ;  /* 0x0000001d22227c10 */ /* 0x020fe2000ff5e0ff */
        /* <DEDUP_REMOVED lines=32> */
[----:B------:R-:W-:-:S02]  /*49c50*/  IADD3 R15, P4, PT, R15, UR29, RZ ;  /* 0x0000001d0f0f7c10 */ /* 0x000fc4000ff9e0ff */
        /* <DEDUP_REMOVED lines=21> */
[----:B------:R-:W3:Y:S04]  /*49db0*/  LDL.LU R35, [R1+0xce8] ;  /* 0x000ce80001237983 */ /* 0x000ee80000300800 */
[----:B------:R-:W3:Y:S01]  /*49dc0*/  LDL.LU R34, [R1+0x1424] ;  /* 0x0014240001227983 */ /* 0x000ee20000300800 */
[----:B----4-:R-:W-:-:S05]  /*49dd0*/  IADD3 R17, P3, PT, R17, UR29, RZ ;  /* 0x0000001d11117c10 */ /* 0x010fca000ff7e0ff */
        /* <DEDUP_REMOVED lines=16> */
[----:B0-----:R-:W5:Y:S04]  /*49ee0*/  LDL.LU R16, [R1+0xccc] ;  /* 0x000ccc0001107983 */ /* 0x001f680000300800 */
[----:B------:R-:W5:Y:S04]  /*49ef0*/  LDL.LU R21, [R1+0xcb8] ;  /* 0x000cb80001157983 */ /* 0x000f680000300800 */
[----:B------:R-:W5:Y:S01]  /*49f00*/  LDL.LU R20, [R1+0x1414] ;  /* 0x0014140001147983 */ /* 0x000f620000300800 */
[----:B------:R-:W-:-:S05]  /*49f10*/  IADD3 R15, P4, PT, R15, UR29, RZ ;  /* 0x0000001d0f0f7c10 */ /* 0x000fca000ff9e0ff */
[----:B------:R0:W-:Y:S04]  /*49f20*/  STL [R1+0x1420], R15 ;  /* 0x0014200f01007387 */ /* 0x0001e80000100800 */
[----:B0-----:R-:W5:Y:S04]  /*49f30*/  LDL.LU R15, [R1+0xcb0] ;  /* 0x000cb000010f7983 */ /* 0x001f680000300800 */
[----:B------:R-:W5:Y:S01]  /*49f40*/  LDL.LU R19, [R1+0x140c] ;  /* 0x00140c0001137983 */ /* 0x000f620000300800 */
[----:B------:R-:W-:-:S03]  /*49f50*/  IADD3.X R14, PT, PT, R14, UR68, RZ, P5, !PT ;  /* 0x000000440e0e7c10 */ /* 0x000fc6000affe4ff */
        /* <DEDUP_REMOVED lines=12> */
[----:B------:R-:W-:Y:S01]  /*4a020*/  IADD3.X R34, PT, PT, R34, UR68, RZ, P3, !PT ;  /* 0x0000004422227c10 */ /* 0x000fe20009ffe4ff */
[----:B------:R-:W-:Y:S01]  /*4a030*/  STL [R1+0xd04], R37 ;  /* 0x000d042501007387 */ /* 0x000fe20000100800 */
[----:B----4-:R-:W-:-:S03]  /*4a040*/  IADD3 R33, P3, PT, R33, UR29, RZ ;  /* 0x0000001d21217c10 */ /* 0x010fc6000ff7e0ff */
        /* <DEDUP_REMOVED lines=76> */
[----:B------:R-:W5:Y:S04]  /*4a510*/  LDL.LU R19, [R1+0xc50] ;  /* 0x000c500001137983 */ /* 0x000f680000300800 */
[----:B------:R-:W5:Y:S01]  /*4a520*/  LDL.LU R18, [R1+0x13ec] ;  /* 0x0013ec0001127983 */ /* 0x000f620000300800 */
[----:B------:R-:W-:-:S05]  /*4a530*/  IADD3 R15, P5, PT, R15, UR29, RZ ;  /* 0x0000001d0f0f7c10 */ /* 0x000fca000ffbe0ff */
        /* <DEDUP_REMOVED lines=53> */
[----:B0-----:R-:W5:Y:S04]  /*4a890*/  LDL.LU R16, [R1+0xc54] ;  /* 0x000c540001107983 */ /* 0x001f680000300800 */
[----:B------:R-:W-:Y:S01]  /*4a8a0*/  STL [R1+0xc58], R20 ;  /* 0x000c581401007387 */ /* 0x000fe20000100800 */
[----:B------:R-:W-:-:S05]  /*4a8b0*/  IADD3 R15, P3, PT, R15, UR29, RZ ;  /* 0x0000001d0f0f7c10 */ /* 0x000fca000ff7e0ff */
        /* <DEDUP_REMOVED lines=96> */
[----:B------:R-:W-:Y:S04]  /*4aec0*/  STL [R1+0xbf0], R18 ;  /* 0x000bf01201007387 */ /* 0x000fe80000100800 */
[----:B------:R-:W5:Y:S01]  /*4aed0*/  LDL.LU R37, [R1+0x13c0] ;  /* 0x0013c00001257983 */ /* 0x000f620000300800 */
[----:B------:R-:W-:-:S05]  /*4aee0*/  IADD3 R15, P4, PT, R15, UR29, RZ ;  /* 0x0000001d0f0f7c10 */ /* 0x000fca000ff9e0ff */
        /* <DEDUP_REMOVED lines=95> */
[----:B------:R-:W5:Y:S04]  /*4b4e0*/  LDL.LU R36, [R1+0xb8c] ;  /* 0x000b8c0001247983 */ /* 0x000f680000300800 */
[----:B------:R-:W5:Y:S01]  /*4b4f0*/  LDL.LU R35, [R1+0xb78] ;  /* 0x000b780001237983 */ /* 0x000f620000300800 */
[----:B------:R-:W-:-:S03]  /*4b500*/  IADD3 R15, P5, PT, R15, UR29, RZ ;  /* 0x0000001d0f0f7c10 */ /* 0x000fc6000ffbe0ff */
        /* <DEDUP_REMOVED lines=67> */
[----:B0-----:R-:W5:Y:S04]  /*4b940*/  LDL.LU R15, [R1+0xb28] ;  /* 0x000b2800010f7983 */ /* 0x001f680000300800 */
[----:B------:R-:W-:Y:S01]  /*4b950*/  STL [R1+0xb64], R22 ;  /* 0x000b641601007387 */ /* 0x000fe20000100800 */
[----:B------:R-:W-:-:S02]  /*4b960*/  IADD3.X R14, PT, PT, R14, UR68, RZ, P2, !PT ;  /* 0x000000440e0e7c10 */ /* 0x000fc400097fe4ff */
        /* <DEDUP_REMOVED lines=21> */
[----:B------:R-:W4:Y:S04]  /*4bac0*/  LDL.LU R35, [R1+0xb2c] ;  /* 0x000b2c0001237983 */ /* 0x000f280000300800 */
[----:B------:R-:W4:Y:S01]  /*4bad0*/  LDL.LU R34, [R1+0xb18] ;  /* 0x000b180001227983 */ /* 0x000f220000300800 */
[----:B-----5:R-:W-:-:S05]  /*4bae0*/  IADD3.X R16, PT, PT, R16, UR68, RZ, P6, !PT ;  /* 0x0000004410107c10 */ /* 0x020fca000b7fe4ff */
        /* <DEDUP_REMOVED lines=17> */
[----:B------:R-:W5:Y:S04]  /*4bc00*/  LDL.LU R21, [R1+0xafc] ;  /* 0x000afc0001157983 */ /* 0x000f680000300800 */
[----:B------:R-:W5:Y:S01]  /*4bc10*/  LDL.LU R20, [R1+0xae8] ;  /* 0x000ae80001147983 */ /* 0x000f620000300800 */
[----:B------:R-:W-:-:S05]  /*4bc20*/  IADD3.X R14, PT, PT, R14, UR68, RZ, P2, !PT ;  /* 0x000000440e0e7c10 */ /* 0x000fca00097fe4ff */
        /* <DEDUP_REMOVED lines=15> */
[----:B------:R-:W-:Y:S01]  /*4bd20*/  IADD3 R34, P5, PT, R34, UR29, RZ ;  /* 0x0000001d22227c10 */ /* 0x000fe2000ffbe0ff */
[----:B0-----:R-:W4:Y:S04]  /*4bd30*/  LDL.LU R17, [R1+0xad0] ;  /* 0x000ad00001117983 */ /* 0x001f280000300800 */
[----:B------:R-:W-:Y:S01]  /*4bd40*/  STL [R1+0x1388], R37 ;  /* 0x0013882501007387 */ /* 0x000fe20000100800 */
[----:B-----5:R-:W-:-:S03]  /*4bd50*/  IADD3.X R33, PT, PT, R33, UR68, RZ, P6, !PT ;  /* 0x0000004421217c10 */ /* 0x020fc6000b7fe4ff */
        /* <DEDUP_REMOVED lines=23> */
[----:B------:R-:W-:Y:S01]  /*4bed0*/  STL [R1+0xaf0], R24 ;  /* 0x000af01801007387 */ /* 0x000fe20000100800 */
[----:B------:R-:W-:-:S03]  /*4bee0*/  IADD3 R22, P6, PT, R22, UR29, RZ ;  /* 0x0000001d16167c10 */ /* 0x000fc6000ffde0ff */
        /* <DEDUP_REMOVED lines=51> */
[----:B------:R-:W5:Y:S04]  /*4c220*/  LDL.LU R19, [R1+0xa94] ;  /* 0x000a940001137983 */ /* 0x000f680000300800 */
[----:B------:R-:W5:Y:S01]  /*4c230*/  LDL.LU R18, [R1+0xa80] ;  /* 0x000a800001127983 */ /* 0x000f620000300800 */
[----:B------:R-:W-:-:S05]  /*4c240*/  IADD3.X R14, PT, PT, R14, UR68, RZ, P3, !PT ;  /* 0x000000440e0e7c10 */ /* 0x000fca0009ffe4ff */
        /* <DEDUP_REMOVED lines=53> */
[----:B0-----:R-:W5:Y:S04]  /*4c5a0*/  LDL.LU R15, [R1+0xa68] ;  /* 0x000a6800010f7983 */ /* 0x001f680000300800 */
[----:B------:R-:W-:Y:S01]  /*4c5b0*/  STL [R1+0xa9c], R20 ;  /* 0x000a9c1401007387 */ /* 0x000fe20000100800 */
[----:B------:R-:W-:-:S05]  /*4c5c0*/  IADD3.X R14, PT, PT, R14, UR68, RZ, P6, !PT ;  /* 0x000000440e0e7c10 */ /* 0x000fca000b7fe4ff */
        /* <DEDUP_REMOVED lines=96> */
[----:B------:R-:W-:Y:S04]  /*4cbd0*/  STL [R1+0xa34], R18 ;  /* 0x000a341201007387 */ /* 0x000fe80000100800 */
[----:B------:R-:W5:Y:S01]  /*4cbe0*/  LDL.LU R37, [R1+0xa24] ;  /* 0x000a240001257983 */ /* 0x000f620000300800 */
[----:B------:R-:W-:-:S05]  /*4cbf0*/  IADD3.X R14, PT, PT, R14, UR68, RZ, P2, !PT ;  /* 0x000000440e0e7c10 */ /* 0x000fca00097fe4ff */
        /* <DEDUP_REMOVED lines=95> */
[----:B------:R-:W5:Y:S04]  /*4d1f0*/  LDL.LU R36, [R1+0x9a0] ;  /* 0x0009a00001247983 */ /* 0x000f680000300800 */
[----:B------:R-:W5:Y:S01]  /*4d200*/  LDL.LU R35, [R1+0x9bc] ;  /* 0x0009bc0001237983 */ /* 0x000f620000300800 */
[----:B------:R-:W-:-:S03]  /*4d210*/  IADD3.X R14, PT, PT, R14, UR68, RZ, P3, !PT ;  /* 0x000000440e0e7c10 */ /* 0x000fc60009ffe4ff */
        /* <DEDUP_REMOVED lines=91> */
[----:B------:R-:W5:Y:S04]  /*4d7d0*/  LDL.LU R35, [R1+0x940] ;  /* 0x0009400001237983 */ /* 0x000f680000300800 */
[----:B------:R-:W5:Y:S01]  /*4d7e0*/  LDL.LU R34, [R1+0x95c] ;  /* 0x00095c0001227983 */ /* 0x000f620000300800 */
[----:B------:R-:W-:-:S05]  /*4d7f0*/  IADD3 R15, P3, PT, R15, UR29, RZ ;  /* 0x0000001d0f0f7c10 */ /* 0x000fca000ff7e0ff */
        /* <DEDUP_REMOVED lines=254> */
[----:B-----5:R-:W-:-:S05]  /*4e7e0*/  IADD3.X R16, PT, PT, R16, UR68, RZ, P6, !PT ;  /* 0x0000004410107c10 */ /* 0x020fca000b7fe4ff */
[----:B------:R0:W-:Y:S01]  /*4e7f0*/  STL [R1+0x129c], R16 ;  /* 0x00129c1001007387 */ /* 0x0001e20000100800 */
[----:B------:R-:W-:Y:S02]  /*4e800*/  IADD3 R21, P6, PT, R21, UR29, RZ ;  /* 0x0000001d15157c10 */ /* 0x000fe4000ffde0ff */
[----:B------:R-:W-:Y:S01]  /*4e810*/  IADD3.X R20, PT, PT, R20, UR68, RZ, P2, !PT ;  /* 0x0000004414147c10 */ /* 0x000fe200097fe4ff */
[----:B0-----:R-:W5:Y:S01]  /*4e820*/  LDL.LU R16, [R1+0x854] ;  /* 0x0008540001107983 */ /* 0x001f620000300800 */
[----:B------:R-:W-:Y:S02]  /*4e830*/  IADD3 R15, P2, PT, R15, UR29, RZ ;  /* 0x0000001d0f0f7c10 */ /* 0x000fe4000ff5e0ff */
[----:B------:R-:W-:-:S03]  /*4e840*/  IADD3.X R19, PT, PT, R19, UR68, RZ, P3, !PT ;  /* 0x0000004413137c10 */ /* 0x000fc60009ffe4ff */
[----:B------:R0:W-:Y:S04]  /*4e850*/  STL [R1+0x850], R15 ;  /* 0x0008500f01007387 */ /* 0x0001e80000100800 */
        /* <DEDUP_REMOVED lines=200> */
[----:B------:R-:W5:Y:S04]  /*4f4e0*/  LDL.LU R35, [R1+0x1254] ;  /* 0x0012540001237983 */ /* 0x000f680000300800 */
[----:B------:R-:W5:Y:S01]  /*4f4f0*/  LDL.LU R34, [R1+0x770] ;  /* 0x0007700001227983 */ /* 0x000f620000300800 */
[----:B------:R-:W-:-:S05]  /*4f500*/  IADD3.X R14, PT, PT, R14, UR68, RZ, P6, !PT ;  /* 0x000000440e0e7c10 */ /* 0x000fca000b7fe4ff */
        /* <DEDUP_REMOVED lines=259> */
[----:B------:R-:W-:Y:S02]  /*50540*/  IADD3.X R14, PT, PT, R14, UR68, RZ, P5, !PT ;  /* 0x000000440e0e7c10 */ /* 0x000fe4000affe4ff */
[----:B------:R-:W-:-:S03]  /*50550*/  IADD3 R19, P5, PT, R19, UR29, RZ ;  /* 0x0000001d13137c10 */ /* 0x000fc6000ffbe0ff */
[----:B------:R0:W-:Y:S01]  /*50560*/  STL [R1+0x11ec], R14 ;  /* 0x0011ec0e01007387 */ /* 0x0001e20000100800 */
[----:B------:R-:W-:-:S03]  /*50570*/  IADD3.X R18, PT, PT, R18, UR68, RZ, P6, !PT ;  /* 0x0000004412127c10 */ /* 0x000fc6000b7fe4ff */
        /* <DEDUP_REMOVED lines=275> */
[----:B----4-:R-:W-:Y:S02]  /*516b0*/  IADD3 R17, P6, PT, R17, UR28, RZ ;  /* 0x0000001c11117c10 */ /* 0x010fe4000ffde0ff */
[----:B------:R-:W-:-:S03]  /*516c0*/  IADD3.X R19, PT, PT, R19, UR66, RZ, P2, !PT ;  /* 0x0000004213137c10 */ /* 0x000fc600097fe4ff */
[----:B------:R0:W-:Y:S04]  /*516d0*/  STL [R1+0x160c], R17 ;  /* 0x00160c1101007387 */ /* 0x0001e80000100800 */
        /* <DEDUP_REMOVED lines=141> */
[----:B-----5:R-:W-:-:S05]  /*51fb0*/  IADD3 R16, P2, PT, R16, UR28, RZ ;  /* 0x0000001c10107c10 */ /* 0x020fca000ff5e0ff */
[----:B------:R0:W-:Y:S01]  /*51fc0*/  STL [R1+0x550], R16 ;  /* 0x0005501001007387 */ /* 0x0001e20000100800 */
[----:B------:R-:W-:Y:S02]  /*51fd0*/  IADD3.X R36, PT, PT, R36, UR66, RZ, P3, !PT ;  /* 0x0000004224247c10 */ /* 0x000fe40009ffe4ff */
[----:B------:R-:W-:Y:S01]  /*51fe0*/  IADD3 R35, P3, PT, R35, UR28, RZ ;  /* 0x0000001c23237c10 */ /* 0x000fe2000ff7e0ff */
[----:B0-----:R-:W5:Y:S01]  /*51ff0*/  LDL.LU R16, [R1+0x514] ;  /* 0x0005140001107983 */ /* 0x001f620000300800 */
        /* <DEDUP_REMOVED lines=33> */
[----:B------:R-:W-:Y:S02]  /*52210*/  IADD3 R21, P6, PT, R21, UR28, RZ ;  /* 0x0000001c15157c10 */ /* 0x000fe4000ffde0ff */
[----:B------:R-:W-:Y:S01]  /*52220*/  IADD3.X R20, PT, PT, R20, UR66, RZ, P2, !PT ;  /* 0x0000004214147c10 */ /* 0x000fe200097fe4ff */
[----:B------:R0:W-:Y:S04]  /*52230*/  STL [R1+0x534], R14 ;  /* 0x0005340e01007387 */ /* 0x0001e80000100800 */
[----:B0-----:R-:W5:Y:S01]  /*52240*/  LDL.LU R14, [R1+0x50c] ;  /* 0x00050c00010e7983 */ /* 0x001f620000300800 */
[----:B--2---:R-:W-:Y:S02]  /*52250*/  IADD3 R13, P2, PT, R13, UR28, RZ ;  /* 0x0000001c0d0d7c10 */ /* 0x004fe4000ff5e0ff */
[----:B------:R-:W-:-:S03]  /*52260*/  IADD3.X R19, PT, PT, R19, UR66, RZ, P3, !PT ;  /* 0x0000004213137c10 */ /* 0x000fc60009ffe4ff */
[----:B------:R0:W-:Y:S01]  /*52270*/  STL [R1+0x1670], R13 ;  /* 0x0016700d01007387 */ /* 0x0001e20000100800 */
[----:B------:R-:W-:-:S03]  /*52280*/  IADD3 R18, P3, PT, R18, UR28, RZ ;  /* 0x0000001c12127c10 */ /* 0x000fc6000ff7e0ff */
[----:B------:R-:W-:Y:S04]  /*52290*/  STL [R1+0x510], R21 ;  /* 0x0005101501007387 */ /* 0x000fe80000100800 */
[----:B0-----:R-:W2:Y:S04]  /*522a0*/  LDL.LU R13, [R1+0x166c] ;  /* 0x00166c00010d7983 */ /* 0x001ea80000300800 */
[----:B------:R-:W-:Y:S01]  /*522b0*/  STL [R1+0x52c], R20 ;  /* 0x00052c1401007387 */ /* 0x000fe20000100800 */
[----:B---3--:R-:W-:-:S05]  /*522c0*/  IADD3.X R11, PT, PT, R11, UR66, RZ, P4, !PT ;  /* 0x000000420b0b7c10 */ /* 0x008fca000a7fe4ff */
[----:B------:R0:W-:Y:S04]  /*522d0*/  STL [R1+0x51c], R11 ;  /* 0x00051c0b01007387 */ /* 0x0001e80000100800 */
[----:B------:R-:W-:Y:S04]  /*522e0*/  STL [R1+0x524], R19 ;  /* 0x0005241301007387 */ /* 0x000fe80000100800 */
[----:B0-----:R-:W3:Y:S04]  /*522f0*/  LDL.LU R11, [R1+0x4f0] ;  /* 0x0004f000010b7983 */ /* 0x001ee80000300800 */
[----:B------:R0:W-:Y:S04]  /*52300*/  STL [R1+0x508], R18 ;  /* 0x0005081201007387 */ /* 0x0001e80000100800 */
[----:B------:R-:W3:Y:S04]  /*52310*/  LDL.LU R36, [R1+0x504] ;  /* 0x0005040001247983 */ /* 0x000ee80000300800 */
[----:B0-----:R-:W3:Y:S01]  /*52320*/  LDL.LU R18, [R1+0x4e8] ;  /* 0x0004e80001127983 */ /* 0x001ee20000300800 */
[----:B----4-:R-:W-:-:S05]  /*52330*/  IADD3 R17, P4, PT, R17, UR28, RZ ;  /* 0x0000001c11117c10 */ /* 0x010fca000ff9e0ff */
[----:B------:R0:W-:Y:S04]  /*52340*/  STL [R1+0x500], R17 ;  /* 0x0005001101007387 */ /* 0x0001e80000100800 */
        /* <DEDUP_REMOVED lines=18> */
[----:B0-----:R-:W5:Y:S04]  /*52470*/  LDL.LU R17, [R1+0x4c4] ;  /* 0x0004c40001117983 */ /* 0x001f680000300800 */
[----:B------:R-:W5:Y:S01]  /*52480*/  LDL.LU R19, [R1+0x4a8] ;  /* 0x0004a80001137983 */ /* 0x000f620000300800 */
[----:B------:R-:W-:-:S05]  /*52490*/  IADD3 R15, P5, PT, R15, UR28, RZ ;  /* 0x0000001c0f0f7c10 */ /* 0x000fca000ffbe0ff */
[----:B------:R0:W-:Y:S04]  /*524a0*/  STL [R1+0x4f8], R15 ;  /* 0x0004f80f01007387 */ /* 0x0001e80000100800 */
[----:B-1----:R-:W5:Y:S04]  /*524b0*/  LDL.LU R16, [R1+0x4bc] ;  /* 0x0004bc0001107983 */ /* 0x002f680000300800 */
[----:B0-----:R-:W5:Y:S01]  /*524c0*/  LDL.LU R15, [R1+0x4b4] ;  /* 0x0004b400010f7983 */ /* 0x001f620000300800 */
[----:B------:R-:W-:-:S05]  /*524d0*/  IADD3.X R14, PT, PT, R14, UR66, RZ, P6, !PT ;  /* 0x000000420e0e7c10 */ /* 0x000fca000b7fe4ff */
[----:B------:R0:W-:Y:S04]  /*524e0*/  STL [R1+0x50c], R14 ;  /* 0x00050c0e01007387 */ /* 0x0001e80000100800 */
[----:B0-----:R-:W5:Y:S01]  /*524f0*/  LDL.LU R14, [R1+0x4a4] ;  /* 0x0004a400010e7983 */ /* 0x001f620000300800 */
[----:B--2---:R-:W-:Y:S01]  /*52500*/  IADD3.X R13, PT, PT, R13, UR66, RZ, P2, !PT ;  /* 0x000000420d0d7c10 */ /* 0x004fe200097fe4ff */
[----:B------:R-:W0:Y:S04]  /*52510*/  SYNCS.PHASECHK.TRANS64.TRYWAIT P2, [UR14], R10 ;  /* 0x0000000aff0075a7 */ /* 0x000e28000804110e */
[----:B------:R1:W-:Y:S04]  /*52520*/  STL [R1+0x166c], R13 ;  /* 0x00166c0d01007387 */ /* 0x0003e80000100800 */
[----:B-1----:R-:W2:Y:S01]  /*52530*/  LDL.LU R13, [R1+0x4a0] ;  /* 0x0004a000010d7983 */ /* 0x002ea20000300800 */
[----:B---3--:R-:W-:-:S02]  /*52540*/  IADD3 R11, P6, PT, R11, UR28, RZ ;  /* 0x0000001c0b0b7c10 */ /* 0x008fc4000ffde0ff */
[----:B------:R-:W-:-:S03]  /*52550*/  IADD3.X R36, PT, PT, R36, UR66, RZ, P3, !PT ;  /* 0x0000004224247c10 */ /* 0x000fc60009ffe4ff */
[----:B------:R1:W-:Y:S01]  /*52560*/  STL [R1+0x4f0], R11 ;  /* 0x0004f00b01007387 */ /* 0x0003e20000100800 */
[----:B------:R-:W-:-:S03]  /*52570*/  IADD3 R18, P3, PT, R18, UR28, RZ ;  /* 0x0000001c12127c10 */ /* 0x000fc6000ff7e0ff */
[----:B-1----:R-:W3:Y:S04]  /*52580*/  LDL.LU R11, [R1+0x49c] ;  /* 0x00049c00010b7983 */ /* 0x002ee80000300800 */
[----:B------:R1:W-:Y:S04]  /*52590*/  STL [R1+0x4e8], R18 ;  /* 0x0004e81201007387 */ /* 0x0003e80000100800 */
[----:B-1----:R-:W3:Y:S01]  /*525a0*/  LDL.LU R18, [R1+0x4ac] ;  /* 0x0004ac0001127983 */ /* 0x002ee20000300800 */
[----:B----4-:R-:W-:Y:S02]  /*525b0*/  IADD3.X R35, PT, PT, R35, UR66, RZ, P4, !PT ;  /* 0x0000004223237c10 */ /* 0x010fe4000a7fe4ff */
[----:B------:R-:W-:-:S02]  /*525c0*/  IADD3 R34, P4, PT, R34, UR28, RZ ;  /* 0x0000001c22227c10 */ /* 0x000fc4000ff9e0ff */
[----:B------:R-:W-:Y:S01]  /*525d0*/  IADD3.X R33, PT, PT, R33, UR66, RZ, P5, !PT ;  /* 0x0000004221217c10 */ /* 0x000fe2000affe4ff */
[----:B------:R-:W-:Y:S04]  /*525e0*/  STL [R1+0x504], R36 ;  /* 0x0005042401007387 */ /* 0x000fe80000100800 */
[----:B------:R-:W-:Y:S04]  /*525f0*/  STL [R1+0x4fc], R35 ;  /* 0x0004fc2301007387 */ /* 0x000fe80000100800 */
[----:B------:R-:W-:Y:S01]  /*52600*/  STL [R1+0x4e0], R34 ;  /* 0x0004e02201007387 */ /* 0x000fe20000100800 */
[----:B-----5:R-:W-:-:S03]  /*52610*/  IADD3 R32, P5, PT, R32, UR28, RZ ;  /* 0x0000001c20207c10 */ /* 0x020fc6000ffbe0ff */
        /* <DEDUP_REMOVED lines=25> */
[----:B------:R1:W-:Y:S02]  /*527b0*/  STL [R1+0x4c4], R17 ;  /* 0x0004c41101007387 */ /* 0x0003e40000100800 */
[----:B-1----:R-:W1:Y:S01]  /*527c0*/  S2R R17, SR_TID.X ;  /* 0x0000000000117919 */ /* 0x002e620000002100 */
[----:B------:R-:W-:Y:S02]  /*527d0*/  IADD3 R19, P4, PT, R19, UR28, RZ ;  /* 0x0000001c13137c10 */ /* 0x000fe4000ff9e0ff */
[----:B------:R-:W-:Y:S02]  /*527e0*/  IADD3 R20, P3, PT, R20, UR28, RZ ;  /* 0x0000001c14147c10 */ /* 0x000fe4000ff7e0ff */
[----:B------:R-:W-:-:S02]  /*527f0*/  IADD3.X R16, PT, PT, R16, UR66, RZ, P5, !PT ;  /* 0x0000004210107c10 */ /* 0x000fc4000affe4ff */
[----:B------:R-:W-:Y:S01]  /*52800*/  IADD3.X R15, PT, PT, R15, UR66, RZ, P6, !PT ;  /* 0x000000420f0f7c10 */ /* 0x000fe2000b7fe4ff */
[----:B------:R-:W-:Y:S01]  /*52810*/  STL [R1+0x4b0], R20 ;  /* 0x0004b01401007387 */ /* 0x000fe20000100800 */
[----:B------:R-:W-:-:S03]  /*52820*/  PRMT R12, RZ, 0x7610, R12 ;  /* 0x00007610ff0c7816 */ /* 0x000fc6000000000c */
[----:B------:R1:W-:Y:S04]  /*52830*/  STL [R1+0x4b4], R15 ;  /* 0x0004b40f01007387 */ /* 0x0003e80000100800 */
[----:B------:R-:W-:Y:S04]  /*52840*/  STL [R1+0x4a8], R19 ;  /* 0x0004a81301007387 */ /* 0x000fe80000100800 */
[----:B------:R4:W-:Y:S01]  /*52850*/  STL [R1+0x4bc], R16 ;  /* 0x0004bc1001007387 */ /* 0x0009e20000100800 */
[----:B------:R-:W-:Y:S02]  /*52860*/  IADD3.X R14, PT, PT, R14, UR66, RZ, P4, !PT ;  /* 0x000000420e0e7c10 */ /* 0x000fe4000a7fe4ff */
[----:B-1----:R-:W-:-:S02]  /*52870*/  SHF.R.U32.HI R15, RZ, 0x6, R17 ;  /* 0x00000006ff0f7819 */ /* 0x002fc40000011611 */
[--C-:B----4-:R-:W-:Y:S02]  /*52880*/  SHF.R.U32.HI R16, RZ, 0x6, R17.reuse ;  /* 0x00000006ff107819 */ /* 0x110fe40000011611 */
[----:B------:R-:W-:Y:S02]  /*52890*/  SHF.R.U32.HI R17, RZ, 0x6, R17 ;  /* 0x00000006ff117819 */ /* 0x000fe40000011611 */
[----:B------:R-:W-:Y:S02]  /*528a0*/  SGXT.U32 R15, R15, 0x1 ;  /* 0x000000010f0f781a */ /* 0x000fe40000000000 */
[----:B------:R-:W-:Y:S02]  /*528b0*/  SGXT.U32 R16, R16, 0x1 ;  /* 0x000000011010781a */ /* 0x000fe40000000000 */
[----:B------:R-:W-:Y:S01]  /*528c0*/  SGXT.U32 R17, R17, 0x1 ;  /* 0x000000011111781a */ /* 0x000fe20000000000 */
[----:B------:R-:W-:Y:S01]  /*528d0*/  UIMAD UR5, UR64, -0x80, UR67 ;  /* 0xffffff80400578a4 */ /* 0x000fe2000f8e0243 */
[----:B------:R-:W-:-:S02]  /*528e0*/  LOP3.LUT R16, R16, 0x4, RZ, 0xfc, !PT ;  /* 0x0000000410107812 */ /* 0x000fc400078efcff */
[----:B------:R-:W-:Y:S02]  /*528f0*/  LOP3.LUT R17, R17, 0x2, RZ, 0xfc, !PT ;  /* 0x0000000211117812 */ /* 0x000fe400078efcff */
[----:B------:R-:W-:Y:S02]  /*52900*/  LOP3.LUT R15, R15, 0x6, RZ, 0xfc, !PT ;  /* 0x000000060f0f7812 */ /* 0x000fe400078efcff */
[----:B------:R-:W-:Y:S02]  /*52910*/  ISETP.GE.AND P6, PT, R17, UR5, PT ;  /* 0x0000000511007c0c */ /* 0x000fe4000bfc6270 */
[----:B------:R-:W-:Y:S02]  /*52920*/  ISETP.GE.AND P5, PT, R16, UR5, PT ;  /* 0x0000000510007c0c */ /* 0x000fe4000bfa6270 */
[----:B--2---:R-:W-:-:S04]  /*52930*/  IADD3 R13, P4, PT, R13, UR28, RZ ;  /* 0x0000001c0d0d7c10 */ /* 0x004fc8000ff9e0ff */
[----:B---3--:R-:W-:Y:S02]  /*52940*/  IADD3.X R11, PT, PT, R11, UR66, RZ, P4, !PT ;  /* 0x000000420b0b7c10 */ /* 0x008fe4000a7fe4ff */
[----:B------:R-:W-:-:S05]  /*52950*/  IADD3.X R18, PT, PT, R18, UR66, RZ, P3, !PT ;  /* 0x0000004212127c10 */ /* 0x000fca0009ffe4ff */
[----:B------:R1:W-:Y:S04]  /*52960*/  STL [R1+0x4ac], R18 ;  /* 0x0004ac1201007387 */ /* 0x0003e80000100800 */
[----:B------:R1:W-:Y:S04]  /*52970*/  STL [R1+0x4a4], R14 ;  /* 0x0004a40e01007387 */ /* 0x0003e80000100800 */
[----:B------:R1:W-:Y:S04]  /*52980*/  STL [R1+0x49c], R11 ;  /* 0x00049c0b01007387 */ /* 0x0003e80000100800 */
[----:B------:R1:W-:Y:S04]  /*52990*/  STL [R1+0x4a0], R13 ;  /* 0x0004a00d01007387 */ /* 0x0003e80000100800 */
[----:B------:R1:W-:Y:S01]  /*529a0*/  STL.S16 [R1+0x1d0], R12 ;  /* 0x0001d00c01007387 */ /* 0x0003e20000100600 */
[----:B------:R-:W-:Y:S01]  /*529b0*/  ISETP.GE.AND P3, PT, R15, UR5, PT ;  /* 0x000000050f007c0c */ /* 0x000fe2000bf66270 */
[----:B0-----:R-:W-:-:S12]  /*529c0*/  @!P2 BRA `(.L_x_8) ;  /* 0x0000025800a8a947 */ /* 0x001fd80003800000 */
.L_x_16:
[----:B------:R-:W2:Y:S04]  /*529d0*/  LDL R10, [R1+0x4a4] ;  /* 0x0004a400010a7983 */ /* 0x000ea80000100800 */
[----:B-1----:R-:W2:Y:S04]  /*529e0*/  LDL R11, [R1+0x4a8] ;  /* 0x0004a800010b7983 */ /* 0x002ea80000100800 */
[----:B------:R-:W-:Y:S04]  /*529f0*/  STL [R1+0x1dcc], R3 ;  /* 0x001dcc0301007387 */ /* 0x000fe80000100800 */
[----:B------:R-:W-:Y:S04]  /*52a00*/  STL [R1+0x1dc8], R4 ;  /* 0x001dc80401007387 */ /* 0x000fe80000100800 */
[----:B------:R-:W-:Y:S04]  /*52a10*/  STL [R1+0x1dc4], R5 ;  /* 0x001dc40501007387 */ /* 0x000fe80000100800 */
[----:B------:R0:W-:Y:S04]  /*52a20*/  STL [R1+0x1dd0], R5 ;  /* 0x001dd00501007387 */ /* 0x0001e80000100800 */
[----:B0-----:R-:W3:Y:S01]  /*52a30*/  LDL R5, [R1+0x1d0] ;  /* 0x0001d00001057983 */ /* 0x001ee20000100800 */
[----:B------:R-:W-:-:S03]  /*52a40*/  PRMT R3, RZ, 0x7610, R3 ;  /* 0x00007610ff037816 */ /* 0x000fc60000000003 */
        /* <DEDUP_REMOVED lines=68> */
[----:B--2---:R-:W-:-:S03]  /*52e90*/  @!P6 LOP3.LUT R11, R11, R10, RZ, 0x3c, !PT ;  /* 0x0000000a0b0be212 */ /* 0x004fc600078e3cff */
[----:B------:R-:W-:Y:S01]  /*52ea0*/  STL [R1+0x1cb0], R61 ;  /* 0x001cb03d01007387 */ /* 0x000fe20000100800 */
[----:B------:R-:W-:-:S03]  /*52eb0*/  @!P6 LOP3.LUT R10, R11, R10, RZ, 0x3c, !PT ;  /* 0x0000000a0b0ae212 */ /* 0x000fc600078e3cff */
[----:B------:R-:W-:Y:S01]  /*52ec0*/  STL [R1+0x1cac], R63 ;  /* 0x001cac3f01007387 */ /* 0x000fe20000100800 */
[----:B------:R-:W-:-:S03]  /*52ed0*/  @!P6 LOP3.LUT R11, R11, R10, RZ, 0x3c, !PT ;  /* 0x0000000a0b0be212 */ /* 0x000fc600078e3cff */
[----:B------:R-:W-:Y:S04]  /*52ee0*/  STL [R1+0x1ca8], R65 ;  /* 0x001ca84101007387 */ /* 0x000fe80000100800 */
[----:B------:R-:W-:Y:S04]  /*52ef0*/  STL [R1+0x1ca4], R67 ;  /* 0x001ca44301007387 */ /* 0x000fe80000100800 */
[----:B------:R-:W-:Y:S04]  /*52f00*/  STL [R1+0x1ca0], R69 ;  /* 0x001ca04501007387 */ /* 0x000fe80000100800 */
[----:B------:R-:W-:Y:S04]  /*52f10*/  STL [R1+0x1c9c], R71 ;  /* 0x001c9c4701007387 */ /* 0x000fe80000100800 */
[----:B---3--:R-:W2:Y:S04]  /*52f20*/  @!P6 LDG.E.U8 R5, desc[UR20][R10.64] ;  /* 0x000000140a05e981 */ /* 0x008ea8000c1e1100 */
        /* <DEDUP_REMOVED lines=259> */
[----:B------:R-:W3:Y:S04]  /*53f60*/  LDL R10, [R1+0x4ac] ;  /* 0x0004ac00010a7983 */ /* 0x000ee80000100800 */
[----:B--2---:R0:W-:Y:S04]  /*53f70*/  @!P6 STL [R1+0x1d0], R5 ;  /* 0x0001d0050100e387 */ /* 0x0041e80000100800 */
[----:B------:R-:W3:Y:S01]  /*53f80*/  LDL R11, [R1+0x4b0] ;  /* 0x0004b000010b7983 */ /* 0x000ee20000100800 */
[----:B------:R-:W1:Y:S02]  /*53f90*/  S2R R4, SR_TID.X ;  /* 0x0000000000047919 */ /* 0x000e640000002100 */
[----:B-1----:R-:W-:-:S04]  /*53fa0*/  SHF.R.U32.HI R4, RZ, 0x6, R4 ;  /* 0x00000006ff047819 */ /* 0x002fc80000011604 */
[----:B------:R-:W-:-:S04]  /*53fb0*/  SGXT.U32 R4, R4, 0x1 ;  /* 0x000000010404781a */ /* 0x000fc80000000000 */
[----:B------:R-:W-:-:S04]  /*53fc0*/  LOP3.LUT R4, R4, 0x8, RZ, 0xfc, !PT ;  /* 0x0000000804047812 */ /* 0x000fc800078efcff */
[----:B------:R-:W-:Y:S02]  /*53fd0*/  ISETP.GE.AND P2, PT, R4, UR5, PT ;  /* 0x0000000504007c0c */ /* 0x000fe4000bf46270 */
[----:B------:R-:W0:Y:S01]  /*53fe0*/  S2R R4, SR_TID.X ;  /* 0x0000000000047919 */ /* 0x000e220000002100 */
[----:B---3--:R-:W-:-:S04]  /*53ff0*/  @!P5 LOP3.LUT R11, R11, R10, RZ, 0x3c, !PT ;  /* 0x0000000a0b0bd212 */ /* 0x008fc800078e3cff */
[----:B------:R-:W-:-:S04]  /*54000*/  @!P5 LOP3.LUT R10, R11, R10, RZ, 0x3c, !PT ;  /* 0x0000000a0b0ad212 */ /* 0x000fc800078e3cff */
[----:B------:R-:W-:-:S05]  /*54010*/  @!P5 LOP3.LUT R11, R11, R10, RZ, 0x3c, !PT ;  /* 0x0000000a0b0bd212 */ /* 0x000fca00078e3cff */
[----:B------:R-:W2:Y:S01]  /*54020*/  @!P5 LDG.E.U8 R3, desc[UR20][R10.64] ;  /* 0x000000140a03d981 */ /* 0x000ea2000c1e1100 */
[----:B0-----:R-:W-:-:S04]  /*54030*/  SHF.R.U32.HI R5, RZ, 0x6, R4 ;  /* 0x00000006ff057819 */ /* 0x001fc80000011604 */
[----:B------:R-:W-:-:S04]  /*54040*/  SGXT.U32 R5, R5, 0x1 ;  /* 0x000000010505781a */ /* 0x000fc80000000000 */
[----:B------:R-:W-:-:S04]  /*54050*/  LOP3.LUT R5, R5, 0xa, RZ, 0xfc, !PT ;  /* 0x0000000a05057812 */ /* 0x000fc800078efcff */
[----:B------:R-:W-:Y:S02]  /*54060*/  ISETP.GE.AND P4, PT, R5, UR5, PT ;  /* 0x0000000505007c0c */ /* 0x000fe4000bf86270 */
[----:B------:R-:W3:Y:S04]  /*54070*/  LDL.LU R5, [R1+0x1dd0] ;  /* 0x001dd00001057983 */ /* 0x000ee80000300800 */
[----:B--2---:R0:W-:Y:S04]  /*54080*/  STL [R1+0x1cc], R3 ;  /* 0x0001cc0301007387 */ /* 0x0041e80000100800 */
[----:B0-----:R-:W2:Y:S04]  /*54090*/  LDL.LU R3, [R1+0x1dcc] ;  /* 0x001dcc0001037983 */ /* 0x001ea80000300800 */
[----:B------:R-:W4:Y:S04]  /*540a0*/  LDL R10, [R1+0x4b4] ;  /* 0x0004b400010a7983 */ /* 0x000f280000100800 */
[----:B------:R-:W4:Y:S01]  /*540b0*/  LDL R11, [R1+0x4b8] ;  /* 0x0004b800010b7983 */ /* 0x000f220000100800 */
[----:B------:R-:W-:-:S02]  /*540c0*/  PRMT R12, RZ, 0x7610, R12 ;  /* 0x00007610ff0c7816 */ /* 0x000fc4000000000c */
[----:B----4-:R-:W-:-:S04]  /*540d0*/  @!P3 LOP3.LUT R11, R11, R10, RZ, 0x3c, !PT ;  /* 0x0000000a0b0bb212 */ /* 0x010fc800078e3cff */
[----:B------:R-:W-:-:S04]  /*540e0*/  @!P3 LOP3.LUT R10, R11, R10, RZ, 0x3c, !PT ;  /* 0x0000000a0b0ab212 */ /* 0x000fc800078e3cff */
[----:B------:R-:W-:-:S05]  /*540f0*/  @!P3 LOP3.LUT R11, R11, R10, RZ, 0x3c, !PT ;  /* 0x0000000a0b0bb212 */ /* 0x000fca00078e3cff */
[----:B------:R0:W4:Y:S04]  /*54100*/  @!P3 LDG.E.U8 R12, desc[UR20][R10.64] ;  /* 0x000000140a0cb981 */ /* 0x000128000c1e1100 */
[----:B------:R-:W0:Y:S04]  /*54110*/  LDL R10, [R1+0x4bc] ;  /* 0x0004bc00010a7983 */ /* 0x000e280000100800 */
[----:B------:R-:W0:Y:S01]  /*54120*/  LDL R11, [R1+0x4c0] ;  /* 0x0004c000010b7983 */ /* 0x000e220000100800 */
[----:B---3--:R-:W-:Y:S02]  /*54130*/  PRMT R5, RZ, 0x7610, R5 ;  /* 0x00007610ff057816 */ /* 0x008fe40000000005 */
[----:B------:R-:W-:-:S04]  /*54140*/  SHF.R.U32.HI R4, RZ, 0x6, R4 ;  /* 0x00000006ff047819 */ /* 0x000fc80000011604 */
[----:B------:R-:W-:-:S04]  /*54150*/  SGXT.U32 R4, R4, 0x1 ;  /* 0x000000010404781a */ /* 0x000fc80000000000 */
[----:B------:R-:W-:-:S04]  /*54160*/  LOP3.LUT R4, R4, 0xc, RZ, 0xfc, !PT ;  /* 0x0000000c04047812 */ /* 0x000fc800078efcff */
[----:B------:R-:W-:Y:S02]  /*54170*/  ISETP.GE.AND P5, PT, R4, UR5, PT ;  /* 0x0000000504007c0c */ /* 0x000fe4000bfa6270 */
[----:B------:R-:W1:Y:S01]  /*54180*/  S2R R4, SR_TID.X ;  /* 0x0000000000047919 */ /* 0x000e620000002100 */
[----:B0-----:R-:W-:-:S04]  /*54190*/  @!P2 LOP3.LUT R11, R11, R10, RZ, 0x3c, !PT ;  /* 0x0000000a0b0ba212 */ /* 0x001fc800078e3cff */
[----:B------:R-:W-:-:S04]  /*541a0*/  @!P2 LOP3.LUT R10, R11, R10, RZ, 0x3c, !PT ;  /* 0x0000000a0b0aa212 */ /* 0x000fc800078e3cff */
[----:B------:R-:W-:-:S05]  /*541b0*/  @!P2 LOP3.LUT R11, R11, R10, RZ, 0x3c, !PT ;  /* 0x0000000a0b0ba212 */ /* 0x000fca00078e3cff */
[----:B------:R-:W3:Y:S01]  /*541c0*/  @!P2 LDG.E.U8 R5, desc[UR20][R10.64] ;  /* 0x000000140a05a981 */ /* 0x000ee2000c1e1100 */
[----:B-1----:R-:W-:-:S04]  /*541d0*/  SHF.R.U32.HI R4, RZ, 0x6, R4 ;  /* 0x00000006ff047819 */ /* 0x002fc80000011604 */
[----:B------:R-:W-:-:S04]  /*541e0*/  SGXT.U32 R4, R4, 0x1 ;  /* 0x000000010404781a */ /* 0x000fc80000000000 */
[----:B------:R-:W-:Y:S01]  /*541f0*/  LOP3.LUT R4, R4, 0x10, RZ, 0xfc, !PT ;  /* 0x0000001004047812 */ /* 0x000fe200078efcff */
[----:B----4-:R-:W-:Y:S03]  /*54200*/  STL [R1+0x1c8], R12 ;  /* 0x0001c80c01007387 */ /* 0x010fe60000100800 */
[----:B------:R-:W-:Y:S02]  /*54210*/  ISETP.GE.AND P3, PT, R4, UR5, PT ;  /* 0x0000000504007c0c */ /* 0x000fe4000bf66270 */
[----:B------:R-:W4:Y:S04]  /*54220*/  LDL.LU R4, [R1+0x1dc8] ;  /* 0x001dc80001047983 */ /* 0x000f280000300800 */
[----:B---3--:R0:W-:Y:S04]  /*54230*/  STL [R1+0x1c4], R5 ;  /* 0x0001c40501007387 */ /* 0x0081e80000100800 */
[----:B0-----:R-:W3:Y:S04]  /*54240*/  LDL.LU R5, [R1+0x1dc4] ;  /* 0x001dc40001057983 */ /* 0x001ee80000300800 */
[----:B------:R-:W2:Y:S04]  /*54250*/  LDL R10, [R1+0x4c4] ;  /* 0x0004c400010a7983 */ /* 0x000ea80000100800 */
[----:B------:R-:W2:Y:S01]  /*54260*/  LDL R11, [R1+0x4c8] ;  /* 0x0004c800010b7983 */ /* 0x000ea20000100800 */
[----:B------:R-:W-:-:S02]  /*54270*/  PRMT R37, RZ, 0x7610, R37 ;  /* 0x00007610ff257816 */ /* 0x000fc40000000025 */
[----:B--2---:R-:W-:-:S04]  /*54280*/  @!P4 LOP3.LUT R11, R11, R10, RZ, 0x3c, !PT ;  /* 0x0000000a0b0bc212 */ /* 0x004fc800078e3cff */
[----:B------:R-:W-:-:S04]  /*54290*/  @!P4 LOP3.LUT R10, R11, R10, RZ, 0x3c, !PT ;  /* 0x0000000a0b0ac212 */ /* 0x000fc800078e3cff */
[----:B------:R-:W-:-:S05]  /*542a0*/  @!P4 LOP3.LUT R11, R11, R10, RZ, 0x3c, !PT ;  /* 0x0000000a0b0bc212 */ /* 0x000fca00078e3cff */
[----:B------:R0:W2:Y:S04]  /*542b0*/  @!P4 LDG.E.U8 R37, desc[UR20][R10.64] ;  /* 0x000000140a25c981 */ /* 0x0000a8000c1e1100 */
[----:B------:R-:W0:Y:S04]  /*542c0*/  LDL R10, [R1+0x4cc] ;  /* 0x0004cc00010a7983 */ /* 0x000e280000100800 */
[----:B------:R-:W0:Y:S01]  /*542d0*/  LDL R11, [R1+0x4d0] ;  /* 0x0004d000010b7983 */ /* 0x000e220000100800 */
[----:B------:R-:W-:Y:S01]  /*542e0*/  PRMT R2, RZ, 0x7610, R2 ;  /* 0x00007610ff027816 */ /* 0x000fe20000000002 */
[----:B------:R-:W1:Y:S02]  /*542f0*/  S2R R12, SR_TID.X ;  /* 0x00000000000c7919 */ /* 0x000e640000002100 */
[----:B-1----:R-:W-:-:S04]  /*54300*/  SHF.R.U32.HI R12, RZ, 0x6, R12 ;  /* 0x00000006ff0c7819 */ /* 0x002fc8000001160c */
[----:B------:R-:W-:Y:S02]  /*54310*/  SGXT.U32 R12, R12, 0x1 ;  /* 0x000000010c0c781a */ /* 0x000fe40000000000 */
[----:B0-----:R-:W-:-:S04]  /*54320*/  @!P5 LOP3.LUT R11, R11, R10, RZ, 0x3c, !PT ;  /* 0x0000000a0b0bd212 */ /* 0x001fc800078e3cff */
[----:B------:R-:W-:-:S04]  /*54330*/  @!P5 LOP3.LUT R10, R11, R10, RZ, 0x3c, !PT ;  /* 0x0000000a0b0ad212 */ /* 0x000fc800078e3cff */
[----:B------:R-:W-:-:S05]  /*54340*/  @!P5 LOP3.LUT R11, R11, R10, RZ, 0x3c, !PT ;  /* 0x0000000a0b0bd212 */ /* 0x000fca00078e3cff */
[----:B------:R-:W3:Y:S01]  /*54350*/  @!P5 LDG.E.U8 R2, desc[UR20][R10.64] ;  /* 0x000000140a02d981 */ /* 0x000ee2000c1e1100 */
[----:B------:R-:W-:-:S04]  /*54360*/  LOP3.LUT R12, R12, 0x12, RZ, 0xfc, !PT ;  /* 0x000000120c0c7812 */ /* 0x000fc800078efcff */
[----:B------:R-:W-:Y:S02]  /*54370*/  ISETP.GE.AND P2, PT, R12, UR5, PT ;  /* 0x000000050c007c0c */ /* 0x000fe4000bf46270 */
[----:B------:R-:W0:Y:S01]  /*54380*/  S2R R12, SR_TID.X ;  /* 0x00000000000c7919 */ /* 0x000e220000002100 */
[----:B--2---:R-:W-:Y:S01]  /*54390*/  STL [R1+0x1c0], R37 ;  /* 0x0001c02501007387 */ /* 0x004fe20000100800 */
[----:B0-----:R-:W-:-:S04]  /*543a0*/  SHF.R.U32.HI R12, RZ, 0x6, R12 ;  /* 0x00000006ff0c7819 */ /* 0x001fc8000001160c */
[----:B------:R-:W-:-:S04]  /*543b0*/  SGXT.U32 R12, R12, 0x1 ;  /* 0x000000010c0c781a */ /* 0x000fc80000000000 */
[----:B------:R-:W-:-:S04]  /*543c0*/  LOP3.LUT R12, R12, 0x14, RZ, 0xfc, !PT ;  /* 0x000000140c0c7812 */ /* 0x000fc800078efcff */
[----:B------:R-:W-:Y:S02]  /*543d0*/  ISETP.GE.AND P4, PT, R12, UR5, PT ;  /* 0x000000050c007c0c */ /* 0x000fe4000bf86270 */
[----:B------:R-:W2:Y:S04]  /*543e0*/  LDL.LU R12, [R1+0x1dc0] ;  /* 0x001dc000010c7983 */ /* 0x000ea80000300800 */
        /* <DEDUP_REMOVED lines=564> */
[----:B------:R-:W-:Y:S01]  /*56730*/  PRMT R40, RZ, 0x7610, R40 ;  /* 0x00007610ff287816 */ /* 0x000fe20000000028 */
[----:B------:R-:W0:Y:S01]  /*56740*/  S2R R38, SR_TID.X ;  /* 0x0000000000267919 */ /* 0x000e220000002100 */
[----:B--2---:R-:W-:-:S04]  /*56750*/  @!P3 LOP3.LUT R11, R11, R10, RZ, 0x3c, !PT ;  /* 0x0000000a0b0bb212 */ /* 0x004fc800078e3cff */
[----:B------:R-:W-:-:S04]  /*56760*/  @!P3 LOP3.LUT R10, R11, R10, RZ, 0x3c, !PT ;  /* 0x0000000a0b0ab212 */ /* 0x000fc800078e3cff */
[----:B------:R-:W-:-:S05]  /*56770*/  @!P3 LOP3.LUT R11, R11, R10, RZ, 0x3c, !PT ;  /* 0x0000000a0b0bb212 */ /* 0x000fca00078e3cff */
[----:B------:R-:W2:Y:S04]  /*56780*/  @!P3 LDG.E.U8 R40, desc[UR20][R10.64] ;  /* 0x000000140a28b981 */ /* 0x000ea8000c1e1100 */
[----:B------:R-:W3:Y:S04]  /*56790*/  LDL R10, [R1+0x15d4] ;  /* 0x0015d400010a7983 */ /* 0x000ee80000100800 */
[----:B------:R-:W3:Y:S01]  /*567a0*/  LDL R11, [R1+0x15e4] ;  /* 0x0015e400010b7983 */ /* 0x000ee20000100800 */
[----:B0-----:R-:W-:-:S04]  /*567b0*/  SHF.R.U32.HI R38, RZ, 0x6, R38 ;  /* 0x00000006ff267819 */ /* 0x001fc80000011626 */
[----:B------:R-:W-:-:S04]  /*567c0*/  SGXT.U32 R38, R38, 0x1 ;  /* 0x000000012626781a */ /* 0x000fc80000000000 */
[----:B------:R-:W-:-:S04]  /*567d0*/  LOP3.LUT R38, R38, 0x72, RZ, 0xfc, !PT ;  /* 0x0000007226267812 */ /* 0x000fc800078efcff */
[----:B------:R-:W-:Y:S02]  /*567e0*/  ISETP.GE.AND P5, PT, R38, UR5, PT ;  /* 0x0000000526007c0c */ /* 0x000fe4000bfa6270 */
[----:B------:R-:W0:Y:S01]  /*567f0*/  S2R R38, SR_TID.X ;  /* 0x0000000000267919 */ /* 0x000e220000002100 */
[----:B------:R-:W-:Y:S02]  /*56800*/  PRMT R46, RZ, 0x7610, R46 ;  /* 0x00007610ff2e7816 */ /* 0x000fe4000000002e */
[----:B0-----:R-:W-:-:S04]  /*56810*/  SHF.R.U32.HI R38, RZ, 0x6, R38 ;  /* 0x00000006ff267819 */ /* 0x001fc80000011626 */
[----:B------:R-:W-:-:S04]  /*56820*/  SGXT.U32 R38, R38, 0x1 ;  /* 0x000000012626781a */ /* 0x000fc80000000000 */
[----:B------:R-:W-:-:S04]  /*56830*/  LOP3.LUT R38, R38, 0x74, RZ, 0xfc, !PT ;  /* 0x0000007426267812 */ /* 0x000fc800078efcff */
[----:B------:R-:W-:Y:S01]  /*56840*/  ISETP.GE.AND P3, PT, R38, UR5, PT ;  /* 0x0000000526007c0c */ /* 0x000fe2000bf66270 */
[----:B--2---:R0:W-:Y:S04]  /*56850*/  STL [R1+0xfc], R40 ;  /* 0x0000fc2801007387 */ /* 0x0041e80000100800 */
[----:B------:R-:W2:Y:S01]  /*56860*/  LDL.LU R38, [R1+0x1d18] ;  /* 0x001d180001267983 */ /* 0x000ea20000300800 */
[----:B---3--:R-:W-:-:S04]  /*56870*/  @!P2 LOP3.LUT R11, R11, R10, RZ, 0x3c, !PT ;  /* 0x0000000a0b0ba212 */ /* 0x008fc800078e3cff */
[----:B------:R-:W-:-:S04]  /*56880*/  @!P2 LOP3.LUT R10, R11, R10, RZ, 0x3c, !PT ;  /* 0x0000000a0b0aa212 */ /* 0x000fc800078e3cff */
[----:B------:R-:W-:-:S05]  /*56890*/  @!P2 LOP3.LUT R11, R11, R10, RZ, 0x3c, !PT ;  /* 0x0000000a0b0ba212 */ /* 0x000fca00078e3cff */
[----:B------:R1:W3:Y:S04]  /*568a0*/  @!P2 LDG.E.U8 R46, desc[UR20][R10.64] ;  /* 0x000000140a2ea981 */ /* 0x0002e8000c1e1100 */
[----:B------:R-:W1:Y:S04]  /*568b0*/  LDL R10, [R1+0x5a4] ;  /* 0x0005a400010a7983 */ /* 0x000e680000100800 */
[----:B------:R-:W1:Y:S01]  /*568c0*/  LDL R11, [R1+0x15dc] ;  /* 0x0015dc00010b7983 */ /* 0x000e620000100800 */
[----:B------:R-:W-:Y:S01]  /*568d0*/  PRMT R42, RZ, 0x7610, R42 ;  /* 0x00007610ff2a7816 */ /* 0x000fe2000000002a */
[----:B0-----:R-:W0:Y:S01]  /*568e0*/  S2R R40, SR_TID.X ;  /* 0x0000000000287919 */ /* 0x001e220000002100 */
[----:B-1----:R-:W-:-:S04]  /*568f0*/  @!P4 LOP3.LUT R11, R11, R10, RZ, 0x3c, !PT ;  /* 0x0000000a0b0bc212 */ /* 0x002fc800078e3cff */
[----:B------:R-:W-:-:S04]  /*56900*/  @!P4 LOP3.LUT R10, R11, R10, RZ, 0x3c, !PT ;  /* 0x0000000a0b0ac212 */ /* 0x000fc800078e3cff */
[----:B------:R-:W-:-:S05]  /*56910*/  @!P4 LOP3.LUT R11, R11, R10, RZ, 0x3c, !PT ;  /* 0x0000000a0b0bc212 */ /* 0x000fca00078e3cff */
[----:B------:R-:W2:Y:S01]  /*56920*/  @!P4 LDG.E.U8 R42, desc[UR20][R10.64] ;  /* 0x000000140a2ac981 */ /* 0x000ea2000c1e1100 */
[----:B0-----:R-:W-:-:S04]  /*56930*/  SHF.R.U32.HI R40, RZ, 0x6, R40 ;  /* 0x00000006ff287819 */ /* 0x001fc80000011628 */
[----:B------:R-:W-:-:S04]  /*56940*/  SGXT.U32 R40, R40, 0x1 ;  /* 0x000000012828781a */ /* 0x000fc80000000000 */
[----:B------:R-:W-:Y:S01]  /*56950*/  LOP3.LUT R40, R40, 0x76, RZ, 0xfc, !PT ;  /* 0x0000007628287812 */ /* 0x000fe200078efcff */
[----:B---3--:R-:W-:Y:S03]  /*56960*/  STL [R1+0xf8], R46 ;  /* 0x0000f82e01007387 */ /* 0x008fe60000100800 */
[----:B------:R-:W-:Y:S02]  /*56970*/  ISETP.GE.AND P2, PT, R40, UR5, PT ;  /* 0x0000000528007c0c */ /* 0x000fe4000bf46270 */
[----:B------:R-:W3:Y:S04]  /*56980*/  LDL.LU R40, [R1+0x1d14] ;  /* 0x001d140001287983 */ /* 0x000ee80000300800 */
[----:B--2---:R0:W-:Y:S04]  /*56990*/  STL [R1+0xf0], R42 ;  /* 0x0000f02a01007387 */ /* 0x0041e80000100800 */
[----:B0-----:R-:W2:Y:S04]  /*569a0*/  LDL.LU R42, [R1+0x1d10] ;  /* 0x001d1000012a7983 */ /* 0x001ea80000300800 */
[----:B------:R-:W2:Y:S04]  /*569b0*/  LDL R10, [R1+0x15c8] ;  /* 0x0015c800010a7983 */ /* 0x000ea80000100800 */
[----:B------:R-:W2:Y:S01]  /*569c0*/  LDL R11, [R1+0x15d8] ;  /* 0x0015d800010b7983 */ /* 0x000ea20000100800 */
[----:B------:R-:W-:-:S02]  /*569d0*/  PRMT R43, RZ, 0x7610, R43 ;  /* 0x00007610ff2b7816 */ /* 0x000fc4000000002b */
[----:B--2---:R-:W-:-:S04]  /*569e0*/  @!P5 LOP3.LUT R11, R11, R10, RZ, 0x3c, !PT ;  /* 0x0000000a0b0bd212 */ /* 0x004fc800078e3cff */
[----:B------:R-:W-:-:S04]  /*569f0*/  @!P5 LOP3.LUT R10, R11, R10, RZ, 0x3c, !PT ;  /* 0x0000000a0b0ad212 */ /* 0x000fc800078e3cff */
[----:B------:R-:W-:-:S05]  /*56a00*/  @!P5 LOP3.LUT R11, R11, R10, RZ, 0x3c, !PT ;  /* 0x0000000a0b0bd212 */ /* 0x000fca00078e3cff */
[----:B------:R-:W2:Y:S01]  /*56a10*/  @!P5 LDG.E.U8 R43, desc[UR20][R10.64] ;  /* 0x000000140a2bd981 */ /* 0x000ea2000c1e1100 */
[----:B------:R-:W0:Y:S02]  /*56a20*/  S2R R46, SR_TID.X ;  /* 0x00000000002e7919 */ /* 0x000e240000002100 */
[----:B0-----:R-:W-:-:S04]  /*56a30*/  SHF.R.U32.HI R46, RZ, 0x6, R46 ;  /* 0x00000006ff2e7819 */ /* 0x001fc8000001162e */
[----:B------:R-:W-:Y:S01]  /*56a40*/  SGXT.U32 R46, R46, 0x1 ;  /* 0x000000012e2e781a */ /* 0x000fe20000000000 */
[----:B--2---:R0:W-:Y:S04]  /*56a50*/  STL [R1+0xec], R43 ;  /* 0x0000ec2b01007387 */ /* 0x0041e80000100800 */
[----:B0-----:R-:W2:Y:S04]  /*56a60*/  LDL.LU R43, [R1+0x1d0c] ;  /* 0x001d0c00012b7983 */ /* 0x001ea80000300800 */
[----:B------:R-:W2:Y:S04]  /*56a70*/  LDL R10, [R1+0x5a8] ;  /* 0x0005a800010a7983 */ /* 0x000ea80000100800 */
[----:B------:R-:W2:Y:S01]  /*56a80*/  LDL R11, [R1+0x15d0] ;  /* 0x0015d000010b7983 */ /* 0x000ea20000100800 */
[----:B------:R-:W-:-:S04]  /*56a90*/  LOP3.LUT R46, R46, 0x78, RZ, 0xfc, !PT ;  /* 0x000000782e2e7812 */ /* 0x000fc800078efcff */
[----:B------:R-:W-:Y:S02]  /*56aa0*/  ISETP.GE.AND P4, PT, R46, UR5, PT ;  /* 0x000000052e007c0c */ /* 0x000fe4000bf86270 */
[----:B------:R-:W0:Y:S01]  /*56ab0*/  S2R R46, SR_TID.X ;  /* 0x00000000002e7919 */ /* 0x000e220000002100 */
[----:B------:R-:W-:Y:S02]  /*56ac0*/  PRMT R92, RZ, 0x7610, R92 ;  /* 0x00007610ff5c7816 */ /* 0x000fe4000000005c */
[----:B0-----:R-:W-:-:S04]  /*56ad0*/  SHF.R.U32.HI R46, RZ, 0x6, R46 ;  /* 0x00000006ff2e7819 */ /* 0x001fc8000001162e */
[----:B------:R-:W-:-:S04]  /*56ae0*/  SGXT.U32 R46, R46, 0x1 ;  /* 0x000000012e2e781a */ /* 0x000fc80000000000 */
[----:B------:R-:W-:-:S04]  /*56af0*/  LOP3.LUT R46, R46, 0x7a, RZ, 0xfc, !PT ;  /* 0x0000007a2e2e7812 */ /* 0x000fc800078efcff */
[----:B------:R-:W-:Y:S02]  /*56b00*/  ISETP.GE.AND P5, PT, R46, UR5, PT ;  /* 0x000000052e007c0c */ /* 0x000fe4000bfa6270 */
[----:B------:R-:W3:Y:S01]  /*56b10*/  LDL.LU R46, [R1+0x1d08] ;  /* 0x001d0800012e7983 */ /* 0x000ee20000300800 */
[----:B--2---:R-:W-:-:S04]  /*56b20*/  @!P3 LOP3.LUT R11, R11, R10, RZ, 0x3c, !PT ;  /* 0x0000000a0b0bb212 */ /* 0x004fc800078e3cff */
[----:B------:R-:W-:-:S04]  /*56b30*/  @!P3 LOP3.LUT R10, R11, R10, RZ, 0x3c, !PT ;  /* 0x0000000a0b0ab212 */ /* 0x000fc800078e3cff */
[----:B------:R-:W-:-:S05]  /*56b40*/  @!P3 LOP3.LUT R11, R11, R10, RZ, 0x3c, !PT ;  /* 0x0000000a0b0bb212 */ /* 0x000fca00078e3cff */
[----:B------:R0:W2:Y:S04]  /*56b50*/  @!P3 LDG.E.U8 R92, desc[UR20][R10.64] ;  /* 0x000000140a5cb981 */ /* 0x0000a8000c1e1100 */
[----:B------:R-:W0:Y:S04]  /*56b60*/  LDL R10, [R1+0x5ac] ;  /* 0x0005ac00010a7983 */ /* 0x000e280000100800 */
[----:B------:R-:W0:Y:S01]  /*56b70*/  LDL R11, [R1+0x15cc] ;  /* 0x0015cc00010b7983 */ /* 0x000e220000100800 */
[----:B------:R-:W-:Y:S02]  /*56b80*/  PRMT R93, RZ, 0x7610, R93 ;  /* 0x00007610ff5d7816 */ /* 0x000fe4000000005d */
[----:B0-----:R-:W-:-:S04]  /*56b90*/  @!P2 LOP3.LUT R11, R11, R10, RZ, 0x3c, !PT ;  /* 0x0000000a0b0ba212 */ /* 0x001fc800078e3cff */
[----:B------:R-:W-:-:S04]  /*56ba0*/  @!P2 LOP3.LUT R10, R11, R10, RZ, 0x3c, !PT ;  /* 0x0000000a0b0aa212 */ /* 0x000fc800078e3cff */
[----:B------:R-:W-:-:S05]  /*56bb0*/  @!P2 LOP3.LUT R11, R11, R10, RZ, 0x3c, !PT ;  /* 0x0000000a0b0ba212 */ /* 0x000fca00078e3cff */
[----:B------:R-:W3:Y:S04]  /*56bc0*/  @!P2 LDG.E.U8 R93, desc[UR20][R10.64] ;  /* 0x000000140a5da981 */ /* 0x000ee8000c1e1100 */
[----:B--2---:R0:W-:Y:S02]  /*56bd0*/  STL [R1+0xe8], R92 ;  /* 0x0000e85c01007387 */ /* 0x0041e40000100800 */
[----:B0-----:R-:W0:Y:S02]  /*56be0*/  S2R R92, SR_TID.X ;  /* 0x00000000005c7919 */ /* 0x001e240000002100 */
[----:B---3--:R1:W-:Y:S04]  /*56bf0*/  STL [R1+0xe4], R93 ;  /* 0x0000e45d01007387 */ /* 0x0083e80000100800 */
[----:B-1----:R-:W2:Y:S04]  /*56c00*/  LDL.LU R93, [R1+0x1d04] ;  /* 0x001d0400015d7983 */ /* 0x002ea80000300800 */
[----:B------:R-:W3:Y:S04]  /*56c10*/  LDL R10, [R1+0x5b0] ;  /* 0x0005b000010a7983 */ /* 0x000ee80000100800 */
[----:B------:R-:W3:Y:S01]  /*56c20*/  LDL R11, [R1+0x15c4] ;  /* 0x0015c400010b7983 */ /* 0x000ee20000100800 */
[----:B0-----:R-:W-:-:S04]  /*56c30*/  SHF.R.U32.HI R92, RZ, 0x6, R92 ;  /* 0x00000006ff5c7819 */ /* 0x001fc8000001165c */
[----:B------:R-:W-:Y:S02]  /*56c40*/  SGXT.U32 R92, R92, 0x1 ;  /* 0x000000015c5c781a */ /* 0x000fe40000000000 */
[----:B------:R-:W-:Y:S02]  /*56c50*/  PRMT R3, RZ, 0x7610, R3 ;  /* 0x00007610ff037816 */ /* 0x000fe40000000003 */
[----:B------:R-:W-:-:S04]  /*56c60*/  LOP3.LUT R92, R92, 0x7c, RZ, 0xfc, !PT ;  /* 0x0000007c5c5c7812 */ /* 0x000fc800078efcff */
[----:B------:R-:W-:Y:S02]  /*56c70*/  ISETP.GE.AND P2, PT, R92, UR5, PT ;  /* 0x000000055c007c0c */ /* 0x000fe4000bf46270 */
[----:B------:R-:W2:Y:S01]  /*56c80*/  LDL.LU R92, [R1+0x1d00] ;  /* 0x001d0000015c7983 */ /* 0x000ea20000300800 */
[----:B---3--:R-:W-:-:S04]  /*56c90*/  @!P4 LOP3.LUT R11, R11, R10, RZ, 0x3c, !PT ;  /* 0x0000000a0b0bc212 */ /* 0x008fc800078e3cff */
[----:B------:R-:W-:-:S04]  /*56ca0*/  @!P4 LOP3.LUT R10, R11, R10, RZ, 0x3c, !PT ;  /* 0x0000000a0b0ac212 */ /* 0x000fc800078e3cff */
[----:B------:R-:W-:-:S05]  /*56cb0*/  @!P4 LOP3.LUT R11, R11, R10, RZ, 0x3c, !PT ;  /* 0x0000000a0b0bc212 */ /* 0x000fca00078e3cff */
[----:B------:R-:W3:Y:S04]  /*56cc0*/  @!P4 LDG.E.U8 R3, desc[UR20][R10.64] ;  /* 0x000000140a03c981 */ /* 0x000ee8000c1e1100 */
[----:B------:R-:W2:Y:S04]  /*56cd0*/  LDL R10, [R1+0x5b4] ;  /* 0x0005b400010a7983 */ /* 0x000ea80000100800 */
[----:B------:R-:W2:Y:S01]  /*56ce0*/  LDL R11, [R1+0x15c0] ;  /* 0x0015c000010b7983 */ /* 0x000ea20000100800 */
[----:B----4-:R-:W-:-:S03]  /*56cf0*/  PRMT R4, RZ, 0x7610, R4 ;  /* 0x00007610ff047816 */ /* 0x010fc60000000004 */
[----:B---3--:R-:W-:Y:S01]  /*56d00*/  STL [R1+0x1c74], R3 ;  /* 0x001c740301007387 */ /* 0x008fe20000100800 */
[----:B--2---:R-:W-:-:S04]  /*56d10*/  @!P5 LOP3.LUT R11, R11, R10, RZ, 0x3c, !PT ;  /* 0x0000000a0b0bd212 */ /* 0x004fc800078e3cff */
[----:B------:R-:W-:-:S04]  /*56d20*/  @!P5 LOP3.LUT R10, R11, R10, RZ, 0x3c, !PT ;  /* 0x0000000a0b0ad212 */ /* 0x000fc800078e3cff */
[----:B------:R-:W-:-:S05]  /*56d30*/  @!P5 LOP3.LUT R11, R11, R10, RZ, 0x3c, !PT ;  /* 0x0000000a0b0bd212 */ /* 0x000fca00078e3cff */
[----:B------:R0:W2:Y:S04]  /*56d40*/  @!P5 LDG.E.U8 R4, desc[UR20][R10.64] ;  /* 0x000000140a04d981 */ /* 0x0000a8000c1e1100 */
[----:B------:R-:W0:Y:S04]  /*56d50*/  LDL R10, [R1+0x5b8] ;  /* 0x0005b800010a7983 */ /* 0x000e280000100800 */
[----:B------:R-:W0:Y:S01]  /*56d60*/  LDL R11, [R1+0x15bc] ;  /* 0x0015bc00010b7983 */ /* 0x000e220000100800 */
[----:B------:R-:W-:Y:S01]  /*56d70*/  PRMT R5, RZ, 0x7610, R5 ;  /* 0x00007610ff057816 */ /* 0x000fe20000000005 */
[----:B------:R-:W-:Y:S01]  /*56d80*/  UISETP.GE.AND UP2, UPT, UR15, UR5, UPT ;  /* 0x000000050f00728c */ /* 0x000fe2000bf46270 */
[----:B0-----:R-:W-:-:S04]  /*56d90*/  @!P2 LOP3.LUT R11, R11, R10, RZ, 0x3c, !PT ;  /* 0x0000000a0b0ba212 */ /* 0x001fc800078e3cff */
[----:B------:R-:W-:-:S04]  /*56da0*/  @!P2 LOP3.LUT R10, R11, R10, RZ, 0x3c, !PT ;  /* 0x0000000a0b0aa212 */ /* 0x000fc800078e3cff */
[----:B------:R-:W-:-:S05]  /*56db0*/  @!P2 LOP3.LUT R11, R11, R10, RZ, 0x3c, !PT ;  /* 0x0000000a0b0ba212 */ /* 0x000fca00078e3cff */
[----:B------:R0:W3:Y:S04]  /*56dc0*/  @!P2 LDG.E.U8 R5, desc[UR20][R10.64] ;  /* 0x000000140a05a981 */ /* 0x0000e8000c1e1100 */
[----:B------:R-:W0:Y:S04]  /*56dd0*/  LDL R10, [R1+0x1664] ;  /* 0x00166400010a7983 */ /* 0x000e280000100800 */
[----:B------:R-:W0:Y:S01]  /*56de0*/  LDL R11, [R1+0x1668] ;  /* 0x00166800010b7983 */ /* 0x000e220000100800 */
[----:B------:R-:W-:Y:S02]  /*56df0*/  PLOP3.LUT P3, PT, PT, PT, UP2, 0x80, 0x8 ;  /* 0x000000000008781c */ /* 0x000fe40003f6f028 */
[----:B------:R-:W-:-:S02]  /*56e00*/  PLOP3.LUT P4, PT, PT, PT, UP2, 0x80, 0x8 ;  /* 0x000000000008781c */ /* 0x000fc40003f8f028 */
[----:B------:R-:W-:-:S09]  /*56e10*/  PRMT R91, RZ, 0x7610, R91 ;  /* 0x00007610ff5b7816 */ /* 0x000fd2000000005b */
[----:B0-----:R-:W-:-:S04]  /*56e20*/  @!P3 LOP3.LUT R11, R11, R10, RZ, 0x3c, !PT ;  /* 0x0000000a0b0bb212 */ /* 0x001fc800078e3cff */
[----:B------:R-:W-:-:S04]  /*56e30*/  @!P3 LOP3.LUT R10, R11, R10, RZ, 0x3c, !PT ;  /* 0x0000000a0b0ab212 */ /* 0x000fc800078e3cff */
[----:B------:R-:W-:-:S05]  /*56e40*/  @!P3 LOP3.LUT R11, R11, R10, RZ, 0x3c, !PT ;  /* 0x0000000a0b0bb212 */ /* 0x000fca00078e3cff */
[----:B------:R-:W4:Y:S01]  /*56e50*/  @!P4 LDG.E.U8 R91, desc[UR20][R10.64] ;  /* 0x000000140a5bc981 */ /* 0x000f22000c1e1100 */
[----:B------:R-:W-:-:S06]  /*56e60*/  UISETP.GE.AND UP1, UPT, UR22, UR5, UPT ;  /* 0x000000051600728c */ /* 0x000fcc000bf26270 */
[----:B------:R-:W-:Y:S01]  /*56e70*/  PLOP3.LUT P5, PT, PT, PT, UP1, 0x80, 0x8 ;  /* 0x000000000008781c */ /* 0x000fe20003faf018 */
[----:B----4-:R0:W-:Y:S04]  /*56e80*/  STL [R1+0x188], R91 ;  /* 0x0001885b01007387 */ /* 0x0101e80000100800 */
[----:B0-----:R-:W4:Y:S04]  /*56e90*/  LDL.LU R91, [R1+0x1cfc] ;  /* 0x001cfc00015b7983 */ /* 0x001f280000300800 */
[----:B------:R-:W2:Y:S04]  /*56ea0*/  LDL R10, [R1+0x166c] ;  /* 0x00166c00010a7983 */ /* 0x000ea80000100800 */
[----:B------:R-:W2:Y:S01]  /*56eb0*/  LDL R11, [R1+0x1670] ;  /* 0x00167000010b7983 */ /* 0x000ea20000100800 */
[----:B------:R-:W-:-:S02]  /*56ec0*/  PLOP3.LUT P6, PT, PT, PT, UP1, 0x80, 0x8 ;  /* 0x000000000008781c */ /* 0x000fc40003fcf018 */
[----:B------:R-:W-:Y:S02]  /*56ed0*/  PRMT R89, RZ, 0x7610, R89 ;  /* 0x00007610ff597816 */ /* 0x000fe40000000059 */
[----:B--2---:R-:W-:-:S04]  /*56ee0*/  @!P5 LOP3.LUT R11, R11, R10, RZ, 0x3c, !PT ;  /* 0x0000000a0b0bd212 */ /* 0x004fc800078e3cff */
[----:B------:R-:W-:-:S04]  /*56ef0*/  @!P5 LOP3.LUT R10, R11, R10, RZ, 0x3c, !PT ;  /* 0x0000000a0b0ad212 */ /* 0x000fc800078e3cff */
[----:B------:R-:W-:-:S05]  /*56f00*/  @!P5 LOP3.LUT R11, R11, R10, RZ, 0x3c, !PT ;  /* 0x0000000a0b0bd212 */ /* 0x000fca00078e3cff */
[----:B------:R-:W2:Y:S01]  /*56f10*/  @!P6 LDG.E.U8 R89, desc[UR20][R10.64] ;  /* 0x000000140a59e981 */ /* 0x000ea2000c1e1100 */
[----:B------:R-:W-:-:S06]  /*56f20*/  UISETP.GE.AND UP2, UPT, UR23, UR5, UPT ;  /* 0x000000051700728c */ /* 0x000fcc000bf46270 */
[----:B------:R-:W-:Y:S01]  /*56f30*/  PLOP3.LUT P2, PT, PT, PT, UP2, 0x80, 0x8 ;  /* 0x000000000008781c */ /* 0x000fe20003f4f028 */
[----:B--2---:R0:W-:Y:S04]  /*56f40*/  STL [R1+0x180], R89 ;  /* 0x0001805901007387 */ /* 0x0041e80000100800 */
[----:B0-----:R-:W2:Y:S04]  /*56f50*/  LDL.LU R89, [R1+0x1cf8] ;  /* 0x001cf80001597983 */ /* 0x001ea80000300800 */
        /* <DEDUP_REMOVED lines=34> */
[----:B--2---:R-:W-:Y:S04]  /*57180*/  STL [R1+0x134], R12 ;  /* 0x0001340c01007387 */ /* 0x004fe80000100800 */
        /* <DEDUP_REMOVED lines=31> */
[----:B------:R-:W0:Y:S03]  /*57380*/  S2R R12, SR_TID.X ;  /* 0x00000000000c7919 */ /* 0x000e260000002100 */
[----:B--2---:R1:W-:Y:S04]  /*57390*/  STL [R1+0xd4], R72 ;  /* 0x0000d44801007387 */ /* 0x0043e80000100800 */
[----:B-1----:R-:W2:Y:S04]  /*573a0*/  LDL.LU R72, [R1+0x1ce8] ;  /* 0x001ce80001487983 */ /* 0x002ea80000300800 */
[----:B------:R-:W2:Y:S04]  /*573b0*/  LDL R10, [R1+0x49c] ;  /* 0x00049c00010a7983 */ /* 0x000ea80000100800 */
[----:B------:R-:W2:Y:S01]  /*573c0*/  LDL R11, [R1+0x4a0] ;  /* 0x0004a000010b7983 */ /* 0x000ea20000100800 */
[----:B0-----:R-:W-:-:S04]  /*573d0*/  SHF.R.U32.HI R12, RZ, 0x6, R12 ;  /* 0x00000006ff0c7819 */ /* 0x001fc8000001160c */
[----:B------:R-:W-:-:S04]  /*573e0*/  SGXT.U32 R12, R12, 0x1 ;  /* 0x000000010c0c781a */ /* 0x000fc80000000000 */
[----:B------:R-:W-:Y:S02]  /*573f0*/  ISETP.GE.AND P5, PT, R12, UR5, PT ;  /* 0x000000050c007c0c */ /* 0x000fe4000bfa6270 */
[----:B------:R-:W-:Y:S01]  /*57400*/  PRMT R3, RZ, 0x7610, R3 ;  /* 0x00007610ff037816 */ /* 0x000fe20000000003 */
[----:B------:R-:W0:Y:S10]  /*57410*/  S2R R2, SR_TID.X ;  /* 0x0000000000027919 */ /* 0x000e340000002100 */
[----:B--2---:R-:W-:-:S04]  /*57420*/  @!P5 LOP3.LUT R11, R11, R10, RZ, 0x3c, !PT ;  /* 0x0000000a0b0bd212 */ /* 0x004fc800078e3cff */
[----:B------:R-:W-:-:S04]  /*57430*/  @!P5 LOP3.LUT R10, R11, R10, RZ, 0x3c, !PT ;  /* 0x0000000a0b0ad212 */ /* 0x000fc800078e3cff */
[----:B------:R-:W-:-:S05]  /*57440*/  @!P5 LOP3.LUT R11, R11, R10, RZ, 0x3c, !PT ;  /* 0x0000000a0b0bd212 */ /* 0x000fca00078e3cff */
[----:B------:R1:W2:Y:S04]  /*57450*/  @!P5 LDG.E.U8 R3, desc[UR20][R10.64] ;  /* 0x000000140a03d981 */ /* 0x0002a8000c1e1100 */
[----:B------:R-:W1:Y:S04]  /*57460*/  LDL R10, [R1+0x5bc] ;  /* 0x0005bc00010a7983 */ /* 0x000e680000100800 */
[----:B------:R-:W1:Y:S01]  /*57470*/  LDL R11, [R1+0x5c0] ;  /* 0x0005c000010b7983 */ /* 0x000e620000100800 */
[----:B0-----:R-:W-:-:S04]  /*57480*/  LOP3.LUT R2, R2, 0x7f, RZ, 0xc0, !PT ;  /* 0x0000007f02027812 */ /* 0x001fc800078ec0ff */
[----:B------:R-:W-:Y:S02]  /*57490*/  ISETP.GE.AND P3, PT, R2, UR5, PT ;  /* 0x0000000502007c0c */ /* 0x000fe4000bf66270 */
[----:B------:R-:W-:Y:S01]  /*574a0*/  PRMT R68, RZ, 0x7610, R68 ;  /* 0x00007610ff447816 */ /* 0x000fe20000000044 */
[----:B------:R-:W-:Y:S10]  /*574b0*/  BAR.SYNC.DEFER_BLOCKING 0x0 ;  /* 0x0000000000007b1d */ /* 0x000ff40000010000 */
[----:B-1----:R-:W-:-:S04]  /*574c0*/  @!P3 LOP3.LUT R11, R11, R10, RZ, 0x3c, !PT ;  /* 0x0000000a0b0bb212 */ /* 0x002fc800078e3cff */
[----:B------:R-:W-:-:S04]  /*574d0*/  @!P3 LOP3.LUT R10, R11, R10, RZ, 0x3c, !PT ;  /* 0x0000000a0b0ab212 */ /* 0x000fc800078e3cff */
[----:B------:R-:W-:-:S05]  /*574e0*/  @!P3 LOP3.LUT R11, R11, R10, RZ, 0x3c, !PT ;  /* 0x0000000a0b0bb212 */ /* 0x000fca00078e3cff */
[----:B------:R-:W2:Y:S04]  /*574f0*/  @!P3 LDG.E.U8 R68, desc[UR20][R10.64] ;  /* 0x000000140a44b981 */ /* 0x000ea8000c1e1100 */
        /* <DEDUP_REMOVED lines=160> */
[----:B--2---:R0:W-:Y:S04]  /*57f00*/  STL [R1+0x8c], R37 ;  /* 0x00008c2501007387 */ /* 0x0041e80000100800 */
[----:B0-----:R-:W2:Y:S04]  /*57f10*/  LDL R37, [R1+0x1330] ;  /* 0x0013300001257983 */ /* 0x001ea80000100800 */
        /* <DEDUP_REMOVED lines=36> */
[----:B------:R-:W-:-:S03]  /*58160*/  PRMT R36, RZ, 0x7610, R36 ;  /* 0x00007610ff247816 */ /* 0x000fc60000000024 */
[----:B--2---:R0:W-:Y:S04]  /*58170*/  STL [R1+0x78], R77 ;  /* 0x0000784d01007387 */ /* 0x0041e80000100800 */
[----:B0-----:R-:W2:Y:S04]  /*58180*/  LDL.LU R77, [R1+0x1c90] ;  /* 0x001c9000014d7983 */ /* 0x001ea80000300800 */
[----:B------:R-:W2:Y:S01]  /*58190*/  LDL R11, [R1+0x132c] ;  /* 0x00132c00010b7983 */ /* 0x000ea20000100800 */
[----:B------:R-:W-:Y:S01]  /*581a0*/  @!P3 IMAD.MOV.U32 R10, RZ, RZ, R37 ;  /* 0x000000ffff0ab224 */ /* 0x000fe200078e0025 */
[----:B------:R-:W-:-:S02]  /*581b0*/  PRMT R79, RZ, 0x7610, R79 ;  /* 0x00007610ff4f7816 */ /* 0x000fc4000000004f */
[----:B------:R-:W3:Y:S04]  /*581c0*/  LDL R37, [R1+0x138c] ;  /* 0x00138c0001257983 */ /* 0x000ee80000100800 */
[----:B--2---:R0:W2:Y:S04]  /*581d0*/  @!P3 LDG.E.U8 R36, desc[UR20][R10.64] ;  /* 0x000000140a24b981 */ /* 0x0040a8000c1e1100 */
[----:B------:R-:W0:Y:S04]  /*581e0*/  LDL R10, [R1+0x133c] ;  /* 0x00133c00010a7983 */ /* 0x000e280000100800 */
[----:B------:R-:W0:Y:S02]  /*581f0*/  LDL R11, [R1+0x1340] ;  /* 0x00134000010b7983 */ /* 0x000e240000100800 */
        /* <DEDUP_REMOVED lines=41> */
[----:B------:R0:W2:Y:S01]  /*58490*/  @!P3 LDG.E.U8 R90, desc[UR20][R10.64] ;  /* 0x000000140a5ab981 */ /* 0x0000a2000c1e1100 */
[----:B------:R-:W-:Y:S01]  /*584a0*/  PRMT R88, RZ, 0x7610, R88 ;  /* 0x00007610ff587816 */ /* 0x000fe20000000058 */
[----:B0-----:R-:W-:Y:S02]  /*584b0*/  @!P3 IMAD.MOV.U32 R10, RZ, RZ, R36 ;  /* 0x000000ffff0ab224 */ /* 0x001fe400078e0024 */
[----:B------:R-:W-:-:S05]  /*584c0*/  @!P3 IMAD.MOV.U32 R11, RZ, RZ, R37 ;  /* 0x000000ffff0bb224 */ /* 0x000fca00078e0025 */
[----:B------:R-:W3:Y:S04]  /*584d0*/  @!P3 LDG.E.U8 R88, desc[UR20][R10.64] ;  /* 0x000000140a58b981 */ /* 0x000ee8000c1e1100 */
[----:B--2---:R-:W-:Y:S04]  /*584e0*/  STL [R1+0x1c4c], R90 ;  /* 0x001c4c5a01007387 */ /* 0x004fe80000100800 */
[----:B------:R-:W2:Y:S04]  /*584f0*/  LDL R10, [R1+0x139c] ;  /* 0x00139c00010a7983 */ /* 0x000ea80000100800 */
[----:B------:R-:W2:Y:S01]  /*58500*/  LDL R11, [R1+0x13a0] ;  /* 0x0013a000010b7983 */ /* 0x000ea20000100800 */
[----:B------:R-:W-:-:S03]  /*58510*/  PRMT R82, RZ, 0x7610, R82 ;  /* 0x00007610ff527816 */ /* 0x000fc60000000052 */
[----:B------:R-:W4:Y:S04]  /*58520*/  LDL R37, [R1+0x13cc] ;  /* 0x0013cc0001257983 */ /* 0x000f280000100800 */
[----:B------:R-:W4:Y:S04]  /*58530*/  LDL R36, [R1+0x13d0] ;  /* 0x0013d00001247983 */ /* 0x000f280000100800 */
[----:B---3--:R-:W-:Y:S01]  /*58540*/  STL [R1+0x1c50], R88 ;  /* 0x001c505801007387 */ /* 0x008fe20000100800 */
[----:B--2---:R-:W-:-:S04]  /*58550*/  @!P3 LOP3.LUT R11, R11, R10, RZ, 0x3c, !PT ;  /* 0x0000000a0b0bb212 */ /* 0x004fc800078e3cff */
[----:B------:R-:W-:-:S04]  /*58560*/  @!P3 LOP3.LUT R10, R11, R10, RZ, 0x3c, !PT ;  /* 0x0000000a0b0ab212 */ /* 0x000fc800078e3cff */
[----:B------:R-:W-:-:S05]  /*58570*/  @!P3 LOP3.LUT R11, R11, R10, RZ, 0x3c, !PT ;  /* 0x0000000a0b0bb212 */ /* 0x000fca00078e3cff */
[----:B------:R-:W2:Y:S04]  /*58580*/  @!P3 LDG.E.U8 R82, desc[UR20][R10.64] ;  /* 0x000000140a52b981 */ /* 0x000ea8000c1e1100 */
[----:B------:R-:W3:Y:S04]  /*58590*/  LDL R10, [R1+0x13ac] ;  /* 0x0013ac00010a7983 */ /* 0x000ee80000100800 */
[----:B------:R-:W3:Y:S01]  /*585a0*/  LDL R11, [R1+0x13b0] ;  /* 0x0013b000010b7983 */ /* 0x000ee20000100800 */
[----:B------:R-:W-:-:S03]  /*585b0*/  PRMT R78, RZ, 0x7610, R78 ;  /* 0x00007610ff4e7816 */ /* 0x000fc6000000004e */
[----:B--2---:R0:W-:Y:S04]  /*585c0*/  STL [R1+0x1c54], R82 ;  /* 0x001c545201007387 */ /* 0x0041e80000100800 */
[----:B0-----:R-:W2:Y:S01]  /*585d0*/  LDL R82, [R1+0x13c0] ;  /* 0x0013c00001527983 */ /* 0x001ea20000100800 */
[----:B---3--:R-:W-:-:S04]  /*585e0*/  @!P3 LOP3.LUT R11, R11, R10, RZ, 0x3c, !PT ;  /* 0x0000000a0b0bb212 */ /* 0x008fc800078e3cff */
[----:B------:R-:W-:-:S04]  /*585f0*/  @!P3 LOP3.LUT R10, R11, R10, RZ, 0x3c, !PT ;  /* 0x0000000a0b0ab212 */ /* 0x000fc800078e3cff */
[----:B------:R-:W-:-:S05]  /*58600*/  @!P3 LOP3.LUT R11, R11, R10, RZ, 0x3c, !PT ;  /* 0x0000000a0b0bb212 */ /* 0x000fca00078e3cff */
[----:B------:R2:W3:Y:S04]  /*58610*/  @!P3 LDG.E.U8 R78, desc[UR20][R10.64] ;  /* 0x000000140a4eb981 */ /* 0x0004e8000c1e1100 */
[----:B------:R-:W3:Y:S01]  /*58620*/  LDL R11, [R1+0x13bc] ;  /* 0x0013bc00010b7983 */ /* 0x000ee20000100800 */
[----:B------:R-:W-:Y:S01]  /*58630*/  PRMT R74, RZ, 0x7610, R74 ;  /* 0x00007610ff4a7816 */ /* 0x000fe2000000004a */
[----:B--2---:R-:W-:-:S05]  /*58640*/  @!P3 IMAD.MOV.U32 R10, RZ, RZ, R82 ;  /* 0x000000ffff0ab224 */ /* 0x004fca00078e0052 */
[----:B---3--:R4:W2:Y:S01]  /*58650*/  @!P3 LDG.E.U8 R74, desc[UR20][R10.64] ;  /* 0x000000140a4ab981 */ /* 0x0088a2000c1e1100 */
[----:B------:R-:W-:-:S03]  /*58660*/  PRMT R70, RZ, 0x7610, R70 ;  /* 0x00007610ff467816 */ /* 0x000fc60000000046 */
[----:B------:R-:W-:Y:S04]  /*58670*/  STL [R1+0x1c58], R78 ;  /* 0x001c584e01007387 */ /* 0x000fe80000100800 */
[----:B------:R-:W3:Y:S01]  /*58680*/  LDL R82, [R1+0x1400] ;  /* 0x0014000001527983 */ /* 0x000ee20000100800 */
[----:B----4-:R-:W-:Y:S02]  /*58690*/  @!P3 IMAD.MOV.U32 R10, RZ, RZ, R36 ;  /* 0x000000ffff0ab224 */ /* 0x010fe400078e0024 */
[----:B------:R-:W-:-:S05]  /*586a0*/  @!P3 IMAD.MOV.U32 R11, RZ, RZ, R37 ;  /* 0x000000ffff0bb224 */ /* 0x000fca00078e0025 */
[----:B------:R-:W4:Y:S04]  /*586b0*/  @!P3 LDG.E.U8 R70, desc[UR20][R10.64] ;  /* 0x000000140a46b981 */ /* 0x000f28000c1e1100 */
[----:B--2---:R-:W-:Y:S04]  /*586c0*/  STL [R1+0x1c5c], R74 ;  /* 0x001c5c4a01007387 */ /* 0x004fe80000100800 */
[----:B------:R-:W2:Y:S04]  /*586d0*/  LDL R10, [R1+0x13dc] ;  /* 0x0013dc00010a7983 */ /* 0x000ea80000100800 */
[----:B------:R-:W2:Y:S01]  /*586e0*/  LDL R11, [R1+0x13e0] ;  /* 0x0013e000010b7983 */ /* 0x000ea20000100800 */
[----:B------:R-:W-:-:S03]  /*586f0*/  PRMT R66, RZ, 0x7610, R66 ;  /* 0x00007610ff427816 */ /* 0x000fc60000000042 */
[----:B------:R-:W3:Y:S04]  /*58700*/  LDL R37, [R1+0x140c] ;  /* 0x00140c0001257983 */ /* 0x000ee80000100800 */
[----:B------:R-:W3:Y:S04]  /*58710*/  LDL R36, [R1+0x1410] ;  /* 0x0014100001247983 */ /* 0x000ee80000100800 */
[----:B----4-:R0:W-:Y:S04]  /*58720*/  STL [R1+0x1c60], R70 ;  /* 0x001c604601007387 */ /* 0x0101e80000100800 */
[----:B0-----:R-:W4:Y:S01]  /*58730*/  LDL R70, [R1+0x13fc] ;  /* 0x0013fc0001467983 */ /* 0x001f220000100800 */
[----:B--2---:R-:W-:-:S04]  /*58740*/  @!P3 LOP3.LUT R11, R11, R10, RZ, 0x3c, !PT ;  /* 0x0000000a0b0bb212 */ /* 0x004fc800078e3cff */
[----:B------:R-:W-:-:S04]  /*58750*/  @!P3 LOP3.LUT R10, R11, R10, RZ, 0x3c, !PT ;  /* 0x0000000a0b0ab212 */ /* 0x000fc800078e3cff */
[----:B------:R-:W-:-:S05]  /*58760*/  @!P3 LOP3.LUT R11, R11, R10, RZ, 0x3c, !PT ;  /* 0x0000000a0b0bb212 */ /* 0x000fca00078e3cff */
[----:B------:R0:W2:Y:S04]  /*58770*/  @!P3 LDG.E.U8 R66, desc[UR20][R10.64] ;  /* 0x000000140a42b981 */ /* 0x0000a8000c1e1100 */
[----:B------:R-:W0:Y:S04]  /*58780*/  LDL R10, [R1+0x13ec] ;  /* 0x0013ec00010a7983 */ /* 0x000e280000100800 */
[----:B------:R-:W0:Y:S01]  /*58790*/  LDL R11, [R1+0x13f0] ;  /* 0x0013f000010b7983 */ /* 0x000e220000100800 */
[----:B------:R-:W-:Y:S02]  /*587a0*/  PRMT R62, RZ, 0x7610, R62 ;  /* 0x00007610ff3e7816 */ /* 0x000fe4000000003e */
[----:B------:R-:W-:-:S02]  /*587b0*/  PRMT R58, RZ, 0x7610, R58 ;  /* 0x00007610ff3a7816 */ /* 0x000fc4000000003a */
[----:B0-----:R-:W-:-:S04]  /*587c0*/  @!P3 LOP3.LUT R11, R11, R10, RZ, 0x3c, !PT ;  /* 0x0000000a0b0bb212 */ /* 0x001fc800078e3cff */
[----:B------:R-:W-:-:S04]  /*587d0*/  @!P3 LOP3.LUT R10, R11, R10, RZ, 0x3c, !PT ;  /* 0x0000000a0b0ab212 */ /* 0x000fc800078e3cff */
[----:B------:R-:W-:-:S05]  /*587e0*/  @!P3 LOP3.LUT R11, R11, R10, RZ, 0x3c, !PT ;  /* 0x0000000a0b0bb212 */ /* 0x000fca00078e3cff */
[----:B------:R3:W2:Y:S02]  /*587f0*/  @!P3 LDG.E.U8 R62, desc[UR20][R10.64] ;  /* 0x000000140a3eb981 */ /* 0x0006a4000c1e1100 */
[----:B---3--:R-:W-:Y:S02]  /*58800*/  @!P3 IMAD.MOV.U32 R10, RZ, RZ, R82 ;  /* 0x000000ffff0ab224 */ /* 0x008fe400078e0052 */
[----:B----4-:R-:W-:-:S05]  /*58810*/  @!P3 IMAD.MOV.U32 R11, RZ, RZ, R70 ;  /* 0x000000ffff0bb224 */ /* 0x010fca00078e0046 */
[----:B------:R0:W3:Y:S01]  /*58820*/  @!P3 LDG.E.U8 R58, desc[UR20][R10.64] ;  /* 0x000000140a3ab981 */ /* 0x0000e2000c1e1100 */
[----:B------:R-:W-:-:S03]  /*58830*/  PRMT R54, RZ, 0x7610, R54 ;  /* 0x00007610ff367816 */ /* 0x000fc60000000036 */
[----:B--2---:R-:W-:Y:S01]  /*58840*/  STL [R1+0x1c64], R66 ;  /* 0x001c644201007387 */ /* 0x004fe20000100800 */
[----:B0-----:R-:W-:Y:S02]  /*58850*/  @!P3 IMAD.MOV.U32 R10, RZ, RZ, R36 ;  /* 0x000000ffff0ab224 */ /* 0x001fe400078e0024 */
[----:B------:R-:W-:-:S05]  /*58860*/  @!P3 IMAD.MOV.U32 R11, RZ, RZ, R37 ;  /* 0x000000ffff0bb224 */ /* 0x000fca00078e0025 */
[----:B------:R-:W2:Y:S04]  /*58870*/  @!P3 LDG.E.U8 R54, desc[UR20][R10.64] ;  /* 0x000000140a36b981 */ /* 0x000ea8000c1e1100 */
[----:B------:R-:W-:Y:S04]  /*58880*/  STL [R1+0x1c68], R62 ;  /* 0x001c683e01007387 */ /* 0x000fe80000100800 */
[----:B------:R-:W4:Y:S04]  /*58890*/  LDL R70, [R1+0x1450] ;  /* 0x0014500001467983 */ /* 0x000f280000100800 */
[----:B---3--:R-:W-:Y:S04]  /*588a0*/  STL [R1+0x1c6c], R58 ;  /* 0x001c6c3a01007387 */ /* 0x008fe80000100800 */
[----:B------:R-:W3:Y:S04]  /*588b0*/  LDL R10, [R1+0x141c] ;  /* 0x00141c00010a7983 */ /* 0x000ee80000100800 */
[----:B------:R-:W3:Y:S01]  /*588c0*/  LDL R11, [R1+0x1420] ;  /* 0x00142000010b7983 */ /* 0x000ee20000100800 */
[----:B------:R-:W-:-:S03]  /*588d0*/  PRMT R50, RZ, 0x7610, R50 ;  /* 0x00007610ff327816 */ /* 0x000fc60000000032 */
[----:B------:R-:W4:Y:S04]  /*588e0*/  LDL R82, [R1+0x1460] ;  /* 0x0014600001527983 */ /* 0x000f280000100800 */
[----:B------:R-:W4:Y:S04]  /*588f0*/  LDL R37, [R1+0x146c] ;  /* 0x00146c0001257983 */ /* 0x000f280000100800 */
[----:B------:R-:W4:Y:S04]  /*58900*/  LDL R36, [R1+0x1470] ;  /* 0x0014700001247983 */ /* 0x000f280000100800 */
[----:B--2---:R-:W-:Y:S01]  /*58910*/  STL [R1+0x1c70], R54 ;  /* 0x001c703601007387 */ /* 0x004fe20000100800 */
[----:B---3--:R-:W-:-:S04]  /*58920*/  @!P3 LOP3.LUT R11, R11, R10, RZ, 0x3c, !PT ;  /* 0x0000000a0b0bb212 */ /* 0x008fc800078e3cff */
        /* <DEDUP_REMOVED lines=9> */
[----:B------:R0:W3:Y:S04]  /*589c0*/  @!P3 LDG.E.U8 R34, desc[UR20][R10.64] ;  /* 0x000000140a22b981 */ /* 0x0000e8000c1e1100 */
[----:B------:R-:W0:Y:S04]  /*589d0*/  LDL R10, [R1+0x143c] ;  /* 0x00143c00010a7983 */ /* 0x000e280000100800 */
[----:B------:R-:W0:Y:S01]  /*589e0*/  LDL R11, [R1+0x1440] ;  /* 0x00144000010b7983 */ /* 0x000e220000100800 */
[----:B------:R-:W-:Y:S02]  /*589f0*/  PRMT R33, RZ, 0x7610, R33 ;  /* 0x00007610ff217816 */ /* 0x000fe40000000021 */
[----:B0-----:R-:W-:-:S04]  /*58a00*/  @!P3 LOP3.LUT R11, R11, R10, RZ, 0x3c, !PT ;  /* 0x0000000a0b0bb212 */ /* 0x001fc800078e3cff */
[----:B------:R-:W-:-:S04]  /*58a10*/  @!P3 LOP3.LUT R10, R11, R10, RZ, 0x3c, !PT ;  /* 0x0000000a0b0ab212 */ /* 0x000fc800078e3cff */
[----:B------:R-:W-:-:S05]  /*58a20*/  @!P3 LOP3.LUT R11, R11, R10, RZ, 0x3c, !PT ;  /* 0x0000000a0b0bb212 */ /* 0x000fca00078e3cff */
[----:B------:R4:W2:Y:S04]  /*58a30*/  @!P3 LDG.E.U8 R33, desc[UR20][R10.64] ;  /* 0x000000140a21b981 */ /* 0x0008a8000c1e1100 */
[----:B------:R-:W2:Y:S01]  /*58a40*/  LDL R11, [R1+0x144c] ;  /* 0x00144c00010b7983 */ /* 0x000ea20000100800 */
[----:B------:R-:W-:Y:S01]  /*58a50*/  PRMT R32, RZ, 0x7610, R32 ;  /* 0x00007610ff207816 */ /* 0x000fe20000000020 */
[----:B----4-:R-:W-:Y:S01]  /*58a60*/  @!P3 IMAD.MOV.U32 R10, RZ, RZ, R70 ;  /* 0x000000ffff0ab224 */ /* 0x010fe200078e0046 */
[----:B------:R-:W-:Y:S01]  /*58a70*/  PRMT R31, RZ, 0x7610, R31 ;  /* 0x00007610ff1f7816 */ /* 0x000fe2000000001f */
[----:B------:R-:W4:Y:S04]  /*58a80*/  LDL R70, [R1+0x14a0] ;  /* 0x0014a00001467983 */ /* 0x000f280000100800 */
[----:B--2---:R0:W2:Y:S04]  /*58a90*/  @!P3 LDG.E.U8 R32, desc[UR20][R10.64] ;  /* 0x000000140a20b981 */ /* 0x0040a8000c1e1100 */
[----:B------:R-:W2:Y:S01]  /*58aa0*/  LDL R11, [R1+0x145c] ;  /* 0x00145c00010b7983 */ /* 0x000ea20000100800 */
[----:B0-----:R-:W-:Y:S01]  /*58ab0*/  @!P3 IMAD.MOV.U32 R10, RZ, RZ, R82 ;  /* 0x000000ffff0ab224 */ /* 0x001fe200078e0052 */
[----:B------:R-:W-:-:S02]  /*58ac0*/  PRMT R30, RZ, 0x7610, R30 ;  /* 0x00007610ff1e7816 */ /* 0x000fc4000000001e */
[----:B------:R-:W-:Y:S01]  /*58ad0*/  PRMT R29, RZ, 0x7610, R29 ;  /* 0x00007610ff1d7816 */ /* 0x000fe2000000001d */
[----:B------:R-:W3:Y:S04]  /*58ae0*/  LDL R82, [R1+0x14c0] ;  /* 0x0014c00001527983 */ /* 0x000ee80000100800 */
[----:B--2---:R0:W2:Y:S02]  /*58af0*/  @!P3 LDG.E.U8 R31, desc[UR20][R10.64] ;  /* 0x000000140a1fb981 */ /* 0x0040a4000c1e1100 */
[----:B0-----:R-:W-:Y:S02]  /*58b00*/  @!P3 IMAD.MOV.U32 R10, RZ, RZ, R36 ;  /* 0x000000ffff0ab224 */ /* 0x001fe400078e0024 */
[----:B------:R-:W-:Y:S01]  /*58b10*/  @!P3 IMAD.MOV.U32 R11, RZ, RZ, R37 ;  /* 0x000000ffff0bb224 */ /* 0x000fe200078e0025 */
[----:B------:R-:W-:Y:S01]  /*58b20*/  PRMT R28, RZ, 0x7610, R28 ;  /* 0x00007610ff1c7816 */ /* 0x000fe2000000001c */
[----:B------:R-:W2:Y:S04]  /*58b30*/  LDL R37, [R1+0x14cc] ;  /* 0x0014cc0001257983 */ /* 0x000ea80000100800 */
[----:B------:R0:W2:Y:S01]  /*58b40*/  @!P3 LDG.E.U8 R30, desc[UR20][R10.64] ;  /* 0x000000140a1eb981 */ /* 0x0000a2000c1e1100 */
[----:B------:R-:W-:-:S02]  /*58b50*/  PRMT R27, RZ, 0x7610, R27 ;  /* 0x00007610ff1b7816 */ /* 0x000fc4000000001b */
[----:B------:R-:W-:Y:S01]  /*58b60*/  PRMT R26, RZ, 0x7610, R26 ;  /* 0x00007610ff1a7816 */ /* 0x000fe2000000001a */
[----:B------:R-:W2:Y:S04]  /*58b70*/  LDL R36, [R1+0x14d0] ;  /* 0x0014d00001247983 */ /* 0x000ea80000100800 */
[----:B------:R-:W0:Y:S04]  /*58b80*/  LDL R10, [R1+0x147c] ;  /* 0x00147c00010a7983 */ /* 0x000e280000100800 */
[----:B------:R-:W0:Y:S02]  /*58b90*/  LDL R11, [R1+0x1480] ;  /* 0x00148000010b7983 */ /* 0x000e240000100800 */
[----:B0-----:R-:W-:-:S04]  /*58ba0*/  @!P3 LOP3.LUT R11, R11, R10, RZ, 0x3c, !PT ;  /* 0x0000000a0b0bb212 */ /* 0x001fc800078e3cff */
[----:B------:R-:W-:-:S04]  /*58bb0*/  @!P3 LOP3.LUT R10, R11, R10, RZ, 0x3c, !PT ;  /* 0x0000000a0b0ab212 */ /* 0x000fc800078e3cff */
[----:B------:R-:W-:-:S05]  /*58bc0*/  @!P3 LOP3.LUT R11, R11, R10, RZ, 0x3c, !PT ;  /* 0x0000000a0b0bb212 */ /* 0x000fca00078e3cff */
[----:B------:R0:W2:Y:S04]  /*58bd0*/  @!P3 LDG.E.U8 R29, desc[UR20][R10.64] ;  /* 0x000000140a1db981 */ /* 0x0000a8000c1e1100 */
[----:B------:R-:W0:Y:S04]  /*58be0*/  LDL R10, [R1+0x148c] ;  /* 0x00148c00010a7983 */ /* 0x000e280000100800 */
[----:B------:R-:W0:Y:S02]  /*58bf0*/  LDL R11, [R1+0x1490] ;  /* 0x00149000010b7983 */ /* 0x000e240000100800 */
[----:B0-----:R-:W-:-:S04]  /*58c00*/  @!P3 LOP3.LUT R11, R11, R10, RZ, 0x3c, !PT ;  /* 0x0000000a0b0bb212 */ /* 0x001fc800078e3cff */
[----:B------:R-:W-:-:S04]  /*58c10*/  @!P3 LOP3.LUT R10, R11, R10, RZ, 0x3c, !PT ;  /* 0x0000000a0b0ab212 */ /* 0x000fc800078e3cff */
[----:B------:R-:W-:-:S05]  /*58c20*/  @!P3 LOP3.LUT R11, R11, R10, RZ, 0x3c, !PT ;  /* 0x0000000a0b0bb212 */ /* 0x000fca00078e3cff */
[----:B------:R4:W2:Y:S04]  /*58c30*/  @!P3 LDG.E.U8 R28, desc[UR20][R10.64] ;  /* 0x000000140a1cb981 */ /* 0x0008a8000c1e1100 */
[----:B------:R-:W2:Y:S01]  /*58c40*/  LDL R11, [R1+0x149c] ;  /* 0x00149c00010b7983 */ /* 0x000ea20000100800 */
[----:B----4-:R-:W-:Y:S01]  /*58c50*/  @!P3 IMAD.MOV.U32 R10, RZ, RZ, R70 ;  /* 0x000000ffff0ab224 */ /* 0x010fe200078e0046 */
[----:B------:R-:W-:Y:S02]  /*58c60*/  PRMT R25, RZ, 0x7610, R25 ;  /* 0x00007610ff197816 */ /* 0x000fe40000000019 */
[----:B------:R-:W-:Y:S01]  /*58c70*/  PRMT R24, RZ, 0x7610, R24 ;  /* 0x00007610ff187816 */ /* 0x000fe20000000018 */
[----:B------:R-:W4:Y:S04]  /*58c80*/  LDL R70, [R1+0x14f0] ;  /* 0x0014f00001467983 */ /* 0x000f280000100800 */
[----:B--2---:R0:W2:Y:S04]  /*58c90*/  @!P3 LDG.E.U8 R27, desc[UR20][R10.64] ;  /* 0x000000140a1bb981 */ /* 0x0040a8000c1e1100 */
[----:B------:R-:W0:Y:S04]  /*58ca0*/  LDL R10, [R1+0x14ac] ;  /* 0x0014ac00010a7983 */ /* 0x000e280000100800 */
[----:B------:R-:W0:Y:S02]  /*58cb0*/  LDL R11, [R1+0x14b0] ;  /* 0x0014b000010b7983 */ /* 0x000e240000100800 */
[----:B0-----:R-:W-:-:S04]  /*58cc0*/  @!P3 LOP3.LUT R11, R11, R10, RZ, 0x3c, !PT ;  /* 0x0000000a0b0bb212 */ /* 0x001fc800078e3cff */
[----:B------:R-:W-:-:S04]  /*58cd0*/  @!P3 LOP3.LUT R10, R11, R10, RZ, 0x3c, !PT ;  /* 0x0000000a0b0ab212 */ /* 0x000fc800078e3cff */
[----:B------:R-:W-:-:S05]  /*58ce0*/  @!P3 LOP3.LUT R11, R11, R10, RZ, 0x3c, !PT ;  /* 0x0000000a0b0bb212 */ /* 0x000fca00078e3cff */
[----:B------:R3:W2:Y:S04]  /*58cf0*/  @!P3 LDG.E.U8 R26, desc[UR20][R10.64] ;  /* 0x000000140a1ab981 */ /* 0x0006a8000c1e1100 */
[----:B------:R-:W2:Y:S01]  /*58d00*/  LDL R11, [R1+0x14bc] ;  /* 0x0014bc00010b7983 */ /* 0x000ea20000100800 */
[----:B---3--:R-:W-:Y:S01]  /*58d10*/  @!P3 IMAD.MOV.U32 R10, RZ, RZ, R82 ;  /* 0x000000ffff0ab224 */ /* 0x008fe200078e0052 */
[----:B------:R-:W-:Y:S02]  /*58d20*/  PRMT R23, RZ, 0x7610, R23 ;  /* 0x00007610ff177816 */ /* 0x000fe40000000017 */
[----:B------:R-:W-:Y:S01]  /*58d30*/  PRMT R22, RZ, 0x7610, R22 ;  /* 0x00007610ff167816 */ /* 0x000fe20000000016 */
[----:B------:R-:W3:Y:S04]  /*58d40*/  LDL R82, [R1+0x1520] ;  /* 0x0015200001527983 */ /* 0x000ee80000100800 */
[----:B--2---:R0:W2:Y:S02]  /*58d50*/  @!P3 LDG.E.U8 R25, desc[UR20][R10.64] ;  /* 0x000000140a19b981 */ /* 0x0040a4000c1e1100 */
[----:B0-----:R-:W-:-:S02]  /*58d60*/  @!P3 IMAD.MOV.U32 R10, RZ, RZ, R36 ;  /* 0x000000ffff0ab224 */ /* 0x001fc400078e0024 */
[----:B------:R-:W-:Y:S01]  /*58d70*/  @!P3 IMAD.MOV.U32 R11, RZ, RZ, R37 ;  /* 0x000000ffff0bb224 */ /* 0x000fe200078e0025 */
[----:B------:R-:W-:Y:S01]  /*58d80*/  PRMT R21, RZ, 0x7610, R21 ;  /* 0x00007610ff157816 */ /* 0x000fe20000000015 */
[----:B------:R-:W2:Y:S04]  /*58d90*/  LDL R37, [R1+0x152c] ;  /* 0x00152c0001257983 */ /* 0x000ea80000100800 */
[----:B------:R0:W2:Y:S01]  /*58da0*/  @!P3 LDG.E.U8 R24, desc[UR20][R10.64] ;  /* 0x000000140a18b981 */ /* 0x0000a2000c1e1100 */
[----:B------:R-:W-:-:S03]  /*58db0*/  PRMT R20, RZ, 0x7610, R20 ;  /* 0x00007610ff147816 */ /* 0x000fc60000000014 */
[----:B------:R-:W2:Y:S04]  /*58dc0*/  LDL R36, [R1+0x1530] ;  /* 0x0015300001247983 */ /* 0x000ea80000100800 */
        /* <DEDUP_REMOVED lines=34> */
[----:B------:R4:W2:Y:S04]  /*58ff0*/  @!P3 LDG.E.U8 R18, desc[UR20][R10.64] ;  /* 0x000000140a12b981 */ /* 0x0008a8000c1e1100 */
[----:B------:R-:W2:Y:S04]  /*59000*/  LDL R36, [R1+0x1590] ;  /* 0x0015900001247983 */ /* 0x000ea80000100800 */
[----:B------:R-:W3:Y:S01]  /*59010*/  LDL R11, [R1+0x153c] ;  /* 0x00153c00010b7983 */ /* 0x000ee20000100800 */
[----:B----4-:R-:W-:Y:S01]  /*59020*/  @!P3 IMAD.MOV.U32 R10, RZ, RZ, R70 ;  /* 0x000000ffff0ab224 */ /* 0x010fe200078e0046 */
[----:B------:R-:W-:-:S02]  /*59030*/  PRMT R14, RZ, 0x7610, R14 ;  /* 0x00007610ff0e7816 */ /* 0x000fc4000000000e */
[----:B------:R-:W-:Y:S01]  /*59040*/  PRMT R12, RZ, 0x7610, R12 ;  /* 0x00007610ff0c7816 */ /* 0x000fe2000000000c */
[----:B------:R-:W4:Y:S01]  /*59050*/  LDL R70, [R1+0x15a0] ;  /* 0x0015a00001467983 */ /* 0x000f220000100800 */
[----:B------:R-:W-:-:S04]  /*59060*/  PRMT R13, RZ, 0x7610, R13 ;  /* 0x00007610ff0d7816 */ /* 0x000fc8000000000d */
[----:B--2---:R-:W2:Y:S04]  /*59070*/  @!P3 LDG.E.U8 R12, desc[UR20][R36.64] ;  /* 0x00000014240cb981 */ /* 0x004ea8000c1e1100 */
[----:B---3--:R0:W3:Y:S04]  /*59080*/  @!P3 LDG.E.U8 R17, desc[UR20][R10.64] ;  /* 0x000000140a11b981 */ /* 0x0080e8000c1e1100 */
        /* <DEDUP_REMOVED lines=20> */
[----:B0-----:R-:W-:Y:S02]  /*591d0*/  @!P3 IMAD.MOV.U32 R10, RZ, RZ, R82 ;  /* 0x000000ffff0ab224 */ /* 0x001fe400078e0052 */
[----:B----4-:R-:W-:Y:S01]  /*591e0*/  @!P3 IMAD.MOV.U32 R36, RZ, RZ, R70 ;  /* 0x000000ffff24b224 */ /* 0x010fe200078e0046 */
[----:B------:R-:W-:Y:S01]  /*591f0*/  PRMT R86, RZ, 0x7610, R86 ;  /* 0x00007610ff567816 */ /* 0x000fe20000000056 */
[----:B------:R-:W4:Y:S04]  /*59200*/  LDL R82, [R1+0x11c0] ;  /* 0x0011c00001527983 */ /* 0x000f280000100800 */
[----:B------:R-:W3:Y:S04]  /*59210*/  LDL R70, [R1+0x11d8] ;  /* 0x0011d80001467983 */ /* 0x000ee80000100800 */
[----:B--2---:R0:W2:Y:S02]  /*59220*/  @!P3 LDG.E.U8 R13, desc[UR20][R10.64] ;  /* 0x000000140a0db981 */ /* 0x0040a4000c1e1100 */
[----:B0-----:R-:W-:-:S06]  /*59230*/  PRMT R11, RZ, 0x7610, R11 ;  /* 0x00007610ff0b7816 */ /* 0x001fcc000000000b */
[----:B------:R0:W2:Y:S04]  /*59240*/  @!P3 LDG.E.U8 R11, desc[UR20][R36.64] ;  /* 0x00000014240bb981 */ /* 0x0000a8000c1e1100 */
[----:B------:R-:W0:Y:S04]  /*59250*/  LDL R36, [R1+0x15ac] ;  /* 0x0015ac0001247983 */ /* 0x000e280000100800 */
[----:B------:R-:W0:Y:S01]  /*59260*/  LDL R37, [R1+0x15b0] ;  /* 0x0015b00001257983 */ /* 0x000e220000100800 */
[----:B------:R-:W-:Y:S02]  /*59270*/  PRMT R10, RZ, 0x7610, R10 ;  /* 0x00007610ff0a7816 */ /* 0x000fe4000000000a */
        /* <DEDUP_REMOVED lines=19> */
[----:B------:R-:W3:Y:S01]  /*593b0*/  LDL R37, [R1+0x11bc] ;  /* 0x0011bc0001257983 */ /* 0x000ee20000100800 */
[----:B------:R-:W-:Y:S01]  /*593c0*/  PRMT R78, RZ, 0x7610, R78 ;  /* 0x00007610ff4e7816 */ /* 0x000fe2000000004e */
[----:B----4-:R-:W-:Y:S02]  /*593d0*/  @!P3 IMAD.MOV.U32 R36, RZ, RZ, R82 ;  /* 0x000000ffff24b224 */ /* 0x010fe400078e0052 */
[----:B--2---:R0:W-:Y:S01]  /*593e0*/  STL [R1+0x5c], R88 ;  /* 0x00005c5801007387 */ /* 0x0041e20000100800 */
[----:B------:R-:W-:-:S03]  /*593f0*/  PRMT R47, RZ, 0x7610, R47 ;  /* 0x00007610ff2f7816 */ /* 0x000fc6000000002f */
[----:B------:R-:W2:Y:S04]  /*59400*/  LDL R82, [R1+0x1234] ;  /* 0x0012340001527983 */ /* 0x000ea80000100800 */
[----:B---3--:R1:W3:Y:S04]  /*59410*/  @!P3 LDG.E.U8 R78, desc[UR20][R36.64] ;  /* 0x00000014244eb981 */ /* 0x0082e8000c1e1100 */
[----:B0-----:R-:W4:Y:S04]  /*59420*/  LDL R88, [R1+0x1220] ;  /* 0x0012200001587983 */ /* 0x001f280000100800 */
[----:B------:R-:W2:Y:S01]  /*59430*/  LDL R37, [R1+0x11d4] ;  /* 0x0011d40001257983 */ /* 0x000ea20000100800 */
[----:B-1----:R-:W-:-:S03]  /*59440*/  @!P3 IMAD.MOV.U32 R36, RZ, RZ, R70 ;  /* 0x000000ffff24b224 */ /* 0x002fc600078e0046 */
[----:B---3--:R0:W-:Y:S01]  /*59450*/  STL [R1+0x58], R78 ;  /* 0x0000584e01007387 */ /* 0x0081e20000100800 */
[----:B------:R-:W-:-:S03]  /*59460*/  PRMT R87, RZ, 0x7610, R87 ;  /* 0x00007610ff577816 */ /* 0x000fc60000000057 */
[----:B------:R-:W3:Y:S04]  /*59470*/  LDL R70, [R1+0x1244] ;  /* 0x0012440001467983 */ /* 0x000ee80000100800 */
[----:B--2---:R1:W2:Y:S04]  /*59480*/  @!P3 LDG.E.U8 R47, desc[UR20][R36.64] ;  /* 0x00000014242fb981 */ /* 0x0042a8000c1e1100 */
[----:B0-----:R-:W2:Y:S04]  /*59490*/  LDL R78, [R1+0x1238] ;  /* 0x00123800014e7983 */ /* 0x001ea80000100800 */
[----:B------:R-:W1:Y:S04]  /*594a0*/  LDL R36, [R1+0x11ec] ;  /* 0x0011ec0001247983 */ /* 0x000e680000100800 */
[----:B------:R-:W1:Y:S02]  /*594b0*/  LDL R37, [R1+0x11f0] ;  /* 0x0011f00001257983 */ /* 0x000e640000100800 */
[----:B-1----:R-:W-:-:S04]  /*594c0*/  @!P3 LOP3.LUT R37, R37, R36, RZ, 0x3c, !PT ;  /* 0x000000242525b212 */ /* 0x002fc800078e3cff */
        /* <DEDUP_REMOVED lines=15> */
[----:B--2---:R-:W-:Y:S04]  /*595c0*/  STL [R1+0x4c], R2 ;  /* 0x00004c0201007387 */ /* 0x004fe80000100800 */
[----:B------:R-:W2:Y:S01]  /*595d0*/  LDL R37, [R1+0x121c] ;  /* 0x00121c0001257983 */ /* 0x000ea20000100800 */
[----:B----4-:R-:W-:Y:S01]  /*595e0*/  @!P3 IMAD.MOV.U32 R36, RZ, RZ, R88 ;  /* 0x000000ffff24b224 */ /* 0x010fe200078e0058 */
[----:B------:R-:W-:Y:S02]  /*595f0*/  PRMT R39, RZ, 0x7610, R39 ;  /* 0x00007610ff277816 */ /* 0x000fe40000000027 */
[----:B------:R-:W-:Y:S01]  /*59600*/  PRMT R44, RZ, 0x7610, R44 ;  /* 0x00007610ff2c7816 */ /* 0x000fe2000000002c */
[----:B------:R-:W4:Y:S04]  /*59610*/  LDL R88, [R1+0x1264] ;  /* 0x0012640001587983 */ /* 0x000f280000100800 */
[----:B--2---:R0:W2:Y:S02]  /*59620*/  @!P3 LDG.E.U8 R45, desc[UR20][R36.64] ;  /* 0x00000014242db981 */ /* 0x0040a4000c1e1100 */
[----:B0-----:R-:W-:-:S02]  /*59630*/  @!P3 IMAD.MOV.U32 R36, RZ, RZ, R78 ;  /* 0x000000ffff24b224 */ /* 0x001fc400078e004e */
[----:B------:R-:W-:-:S05]  /*59640*/  @!P3 IMAD.MOV.U32 R37, RZ, RZ, R82 ;  /* 0x000000ffff25b224 */ /* 0x000fca00078e0052 */
[----:B------:R0:W3:Y:S02]  /*59650*/  @!P3 LDG.E.U8 R39, desc[UR20][R36.64] ;  /* 0x000000142427b981 */ /* 0x0000e4000c1e1100 */
[----:B0-----:R-:W-:Y:S02]  /*59660*/  @!P3 IMAD.MOV.U32 R36, RZ, RZ, R47 ;  /* 0x000000ffff24b224 */ /* 0x001fe400078e002f */
[----:B------:R-:W-:-:S05]  /*59670*/  @!P3 IMAD.MOV.U32 R37, RZ, RZ, R70 ;  /* 0x000000ffff25b224 */ /* 0x000fca00078e0046 */
[----:B------:R0:W4:Y:S04]  /*59680*/  @!P3 LDG.E.U8 R44, desc[UR20][R36.64] ;  /* 0x00000014242cb981 */ /* 0x000128000c1e1100 */
[----:B--2---:R1:W-:Y:S04]  /*59690*/  STL [R1+0x48], R45 ;  /* 0x0000482d01007387 */ /* 0x0043e80000100800 */
[----:B------:R-:W2:Y:S04]  /*596a0*/  LDL R82, [R1+0x1274] ;  /* 0x0012740001527983 */ /* 0x000ea80000100800 */
[----:B-1----:R-:W2:Y:S04]  /*596b0*/  LDL R45, [R1+0x1268] ;  /* 0x00126800012d7983 */ /* 0x002ea80000100800 */
[----:B---3--:R1:W-:Y:S04]  /*596c0*/  STL [R1+0x44], R39 ;  /* 0x0000442701007387 */ /* 0x0083e80000100800 */
[----:B------:R-:W0:Y:S04]  /*596d0*/  LDL R36, [R1+0x1254] ;  /* 0x0012540001247983 */ /* 0x000e280000100800 */
[----:B------:R-:W0:Y:S01]  /*596e0*/  LDL R37, [R1+0x1258] ;  /* 0x0012580001257983 */ /* 0x000e220000100800 */
[----:B------:R-:W-:-:S02]  /*596f0*/  PRMT R90, RZ, 0x7610, R90 ;  /* 0x00007610ff5a7816 */ /* 0x000fc4000000005a */
[----:B------:R-:W-:Y:S01]  /*59700*/  PRMT R41, RZ, 0x7610, R41 ;  /* 0x00007610ff297816 */ /* 0x000fe20000000029 */
[----:B-1----:R-:W3:Y:S04]  /*59710*/  LDL R39, [R1+0x1278] ;  /* 0x0012780001277983 */ /* 0x002ee80000100800 */
[----:B------:R-:W2:Y:S04]  /*59720*/  LDL R78, [R1+0x1284] ;  /* 0x00128400014e7983 */ /* 0x000ea80000100800 */
[----:B------:R-:W2:Y:S04]  /*59730*/  LDL R70, [R1+0x1288] ;  /* 0x0012880001467983 */ /* 0x000ea80000100800 */
[----:B------:R-:W2:Y:S01]  /*59740*/  LDL R47, [R1+0x1294] ;  /* 0x00129400012f7983 */ /* 0x000ea20000100800 */
[----:B0-----:R-:W-:-:S04]  /*59750*/  @!P3 LOP3.LUT R37, R37, R36, RZ, 0x3c, !PT ;  /* 0x000000242525b212 */ /* 0x001fc800078e3cff */
[----:B------:R-:W-:-:S04]  /*59760*/  @!P3 LOP3.LUT R36, R37, R36, RZ, 0x3c, !PT ;  /* 0x000000242524b212 */ /* 0x000fc800078e3cff */
[----:B------:R-:W-:-:S05]  /*59770*/  @!P3 LOP3.LUT R37, R37, R36, RZ, 0x3c, !PT ;  /* 0x000000242525b212 */ /* 0x000fca00078e3cff */
[----:B------:R2:W3:Y:S02]  /*59780*/  @!P3 LDG.E.U8 R90, desc[UR20][R36.64] ;  /* 0x00000014245ab981 */ /* 0x0004e4000c1e1100 */
[----:B--2---:R-:W-:Y:S02]  /*59790*/  @!P3 IMAD.MOV.U32 R36, RZ, RZ, R45 ;  /* 0x000000ffff24b224 */ /* 0x004fe400078e002d */
[----:B----4-:R-:W-:-:S05]  /*597a0*/  @!P3 IMAD.MOV.U32 R37, RZ, RZ, R88 ;  /* 0x000000ffff25b224 */ /* 0x010fca00078e0058 */
[----:B------:R3:W2:Y:S04]  /*597b0*/  @!P3 LDG.E.U8 R41, desc[UR20][R36.64] ;  /* 0x000000142429b981 */ /* 0x0006a8000c1e1100 */
[----:B------:R0:W-:Y:S04]  /*597c0*/  STL [R1+0x40], R44 ;  /* 0x0000402c01007387 */ /* 0x0001e80000100800 */
[----:B------:R-:W4:Y:S04]  /*597d0*/  LDL R45, [R1+0x12a4] ;  /* 0x0012a400012d7983 */ /* 0x000f280000100800 */
[----:B0-----:R-:W4:Y:S01]  /*597e0*/  LDL R44, [R1+0x1298] ;  /* 0x00129800012c7983 */ /* 0x001f220000100800 */
[----:B------:R-:W-:Y:S01]  /*597f0*/  PRMT R38, RZ, 0x7610, R38 ;  /* 0x00007610ff267816 */ /* 0x000fe20000000026 */
[----:B---3--:R-:W-:-:S02]  /*59800*/  @!P3 IMAD.MOV.U32 R36, RZ, RZ, R39 ;  /* 0x000000ffff24b224 */ /* 0x008fc400078e0027 */
[----:B--2---:R0:W-:Y:S01]  /*59810*/  STL [R1+0x38], R41 ;  /* 0x0000382901007387 */ /* 0x0041e20000100800 */
[----:B------:R-:W-:Y:S01]  /*59820*/  @!P3 IMAD.MOV.U32 R37, RZ, RZ, R82 ;  /* 0x000000ffff25b224 */ /* 0x000fe200078e0052 */
[----:B------:R-:W-:Y:S02]  /*59830*/  PRMT R66, RZ, 0x7610, R66 ;  /* 0x00007610ff427816 */ /* 0x000fe40000000042 */
[----:B------:R-:W-:Y:S01]  /*59840*/  PRMT R40, RZ, 0x7610, R40 ;  /* 0x00007610ff287816 */ /* 0x000fe20000000028 */
[----:B------:R-:W2:Y:S04]  /*59850*/  LDL R39, [R1+0x12b4] ;  /* 0x0012b40001277983 */ /* 0x000ea80000100800 */
[----:B------:R1:W3:Y:S04]  /*59860*/  @!P3 LDG.E.U8 R38, desc[UR20][R36.64] ;  /* 0x000000142426b981 */ /* 0x0002e8000c1e1100 */
[----:B0-----:R-:W2:Y:S01]  /*59870*/  LDL R41, [R1+0x12a8] ;  /* 0x0012a80001297983 */ /* 0x001ea20000100800 */
[----:B-1----:R-:W-:-:S02]  /*59880*/  @!P3 IMAD.MOV.U32 R36, RZ, RZ, R70 ;  /* 0x000000ffff24b224 */ /* 0x002fc400078e0046 */
[----:B------:R-:W-:-:S05]  /*59890*/  @!P3 IMAD.MOV.U32 R37, RZ, RZ, R78 ;  /* 0x000000ffff25b224 */ /* 0x000fca00078e004e */
[----:B------:R4:W3:Y:S01]  /*598a0*/  @!P3 LDG.E.U8 R66, desc[UR20][R36.64] ;  /* 0x000000142442b981 */ /* 0x0008e2000c1e1100 */
[----:B------:R-:W-:Y:S01]  /*598b0*/  PRMT R42, RZ, 0x7610, R42 ;  /* 0x00007610ff2a7816 */ /* 0x000fe2000000002a */
[----:B----4-:R-:W-:Y:S02]  /*598c0*/  @!P3 IMAD.MOV.U32 R36, RZ, RZ, R44 ;  /* 0x000000ffff24b224 */ /* 0x010fe400078e002c */
[----:B------:R-:W-:-:S05]  /*598d0*/  @!P3 IMAD.MOV.U32 R37, RZ, RZ, R47 ;  /* 0x000000ffff25b224 */ /* 0x000fca00078e002f */
[----:B------:R0:W4:Y:S02]  /*598e0*/  @!P3 LDG.E.U8 R40, desc[UR20][R36.64] ;  /* 0x000000142428b981 */ /* 0x000124000c1e1100 */
[----:B0-----:R-:W-:Y:S02]  /*598f0*/  @!P3 IMAD.MOV.U32 R37, RZ, RZ, R45 ;  /* 0x000000ffff25b224 */ /* 0x001fe400078e002d */
[----:B--2---:R-:W-:-:S05]  /*59900*/  @!P3 IMAD.MOV.U32 R36, RZ, RZ, R41 ;  /* 0x000000ffff24b224 */ /* 0x004fca00078e0029 */
[----:B------:R-:W2:Y:S04]  /*59910*/  @!P3 LDG.E.U8 R42, desc[UR20][R36.64] ;  /* 0x00000014242ab981 */ /* 0x000ea8000c1e1100 */
[----:B---3--:R0:W-:Y:S04]  /*59920*/  STL [R1+0x34], R38 ;  /* 0x0000342601007387 */ /* 0x0081e80000100800 */
[----:B------:R-:W3:Y:S04]  /*59930*/  LDL R70, [R1+0x12c4] ;  /* 0x0012c40001467983 */ /* 0x000ee80000100800 */
[----:B0-----:R-:W3:Y:S04]  /*59940*/  LDL R38, [R1+0x12b8] ;  /* 0x0012b80001267983 */ /* 0x001ee80000100800 */
[----:B------:R0:W-:Y:S04]  /*59950*/  STL [R1+0x30], R66 ;  /* 0x0000304201007387 */ /* 0x0001e80000100800 */
[----:B------:R-:W3:Y:S04]  /*59960*/  LDL R44, [R1+0x12d4] ;  /* 0x0012d400012c7983 */ /* 0x000ee80000100800 */
[----:B0-----:R-:W3:Y:S04]  /*59970*/  LDL R66, [R1+0x12c8] ;  /* 0x0012c80001427983 */ /* 0x001ee80000100800 */
[----:B----4-:R0:W-:Y:S04]  /*59980*/  STL [R1+0x2c], R40 ;  /* 0x00002c2801007387 */ /* 0x0101e80000100800 */
[----:B------:R-:W4:Y:S04]  /*59990*/  LDL R41, [R1+0x12e8] ;  /* 0x0012e80001297983 */ /* 0x000f280000100800 */
[----:B0-----:R-:W4:Y:S04]  /*599a0*/  LDL R40, [R1+0x12d8] ;  /* 0x0012d80001287983 */ /* 0x001f280000100800 */
[----:B--2---:R0:W-:Y:S04]  /*599b0*/  STL [R1+0x28], R42 ;  /* 0x0000282a01007387 */ /* 0x0041e80000100800 */
[----:B0-----:R-:W2:Y:S04]  /*599c0*/  LDL R42, [R1+0x12e4] ;  /* 0x0012e400012a7983 */ /* 0x001ea80000100800 */
[----:B------:R-:W-:Y:S04]  /*599d0*/  STL [R1+0x3c], R90 ;  /* 0x00003c5a01007387 */ /* 0x000fe80000100800 */
[----:B------:R-:W2:Y:S04]  /*599e0*/  LDL R47, [R1+0x12f4] ;  /* 0x0012f400012f7983 */ /* 0x000ea80000100800 */
[----:B------:R-:W2:Y:S01]  /*599f0*/  LDL R45, [R1+0x12f8] ;  /* 0x0012f800012d7983 */ /* 0x000ea20000100800 */
[----:B------:R-:W-:Y:S01]  /*59a00*/  PRMT R74, RZ, 0x7610, R74 ;  /* 0x00007610ff4a7816 */ /* 0x000fe2000000004a */
[----:B---3--:R-:W-:-:S02]  /*59a10*/  @!P3 IMAD.MOV.U32 R36, RZ, RZ, R38 ;  /* 0x000000ffff24b224 */ /* 0x008fc400078e0026 */
[----:B------:R-:W-:Y:S01]  /*59a20*/  @!P3 IMAD.MOV.U32 R37, RZ, RZ, R39 ;  /* 0x000000ffff25b224 */ /* 0x000fe200078e0027 */
[----:B------:R-:W-:Y:S01]  /*59a30*/  PRMT R62, RZ, 0x7610, R62 ;  /* 0x00007610ff3e7816 */ /* 0x000fe2000000003e */
[----:B------:R-:W3:Y:S04]  /*59a40*/  LDL R39, [R1+0x1304] ;  /* 0x0013040001277983 */ /* 0x000ee80000100800 */
[----:B------:R0:W3:Y:S01]  /*59a50*/  @!P3 LDG.E.U8 R74, desc[UR20][R36.64] ;  /* 0x00000014244ab981 */ /* 0x0000e2000c1e1100 */
[----:B------:R-:W-:Y:S02]  /*59a60*/  PRMT R58, RZ, 0x7610, R58 ;  /* 0x00007610ff3a7816 */ /* 0x000fe4000000003a */
[----:B------:R-:W-:Y:S01]  /*59a70*/  PRMT R54, RZ, 0x7610, R54 ;  /* 0x00007610ff367816 */ /* 0x000fe20000000036 */
[----:B------:R-:W3:Y:S01]  /*59a80*/  LDL R38, [R1+0x1308] ;  /* 0x0013080001267983 */ /* 0x000ee20000100800 */
[----:B0-----:R-:W-:-:S02]  /*59a90*/  @!P3 IMAD.MOV.U32 R36, RZ, RZ, R66 ;  /* 0x000000ffff24b224 */ /* 0x001fc400078e0042 */
[----:B------:R-:W-:-:S05]  /*59aa0*/  @!P3 IMAD.MOV.U32 R37, RZ, RZ, R70 ;  /* 0x000000ffff25b224 */ /* 0x000fca00078e0046 */
[----:B------:R4:W3:Y:S02]  /*59ab0*/  @!P3 LDG.E.U8 R62, desc[UR20][R36.64] ;  /* 0x00000014243eb981 */ /* 0x0008e4000c1e1100 */
[----:B----4-:R-:W-:Y:S02]  /*59ac0*/  @!P3 IMAD.MOV.U32 R36, RZ, RZ, R40 ;  /* 0x000000ffff24b224 */ /* 0x010fe400078e0028 */
[----:B------:R-:W-:Y:S01]  /*59ad0*/  @!P3 IMAD.MOV.U32 R37, RZ, RZ, R44 ;  /* 0x000000ffff25b224 */ /* 0x000fe200078e002c */
[----:B------:R-:W-:Y:S01]  /*59ae0*/  PRMT R43, RZ, 0x7610, R43 ;  /* 0x00007610ff2b7816 */ /* 0x000fe2000000002b */
[----:B------:R-:W4:Y:S04]  /*59af0*/  LDL R44, [R1+0x1314] ;  /* 0x00131400012c7983 */ /* 0x000f280000100800 */
[----:B------:R0:W4:Y:S04]  /*59b00*/  @!P3 LDG.E.U8 R58, desc[UR20][R36.64] ;  /* 0x00000014243ab981 */ /* 0x000128000c1e1100 */
[----:B------:R-:W4:Y:S01]  /*59b10*/  LDL R40, [R1+0x1318] ;  /* 0x0013180001287983 */ /* 0x000f220000100800 */
[----:B0-----:R-:W-:-:S03]  /*59b20*/  @!P3 IMAD.MOV.U32 R36, RZ, RZ, R41 ;  /* 0x000000ffff24b224 */ /* 0x001fc600078e0029 */
[----:B------:R-:W4:Y:S01]  /*59b30*/  LDL R41, [R1+0x1328] ;  /* 0x0013280001297983 */ /* 0x000f220000100800 */
[----:B--2---:R-:W-:-:S03]  /*59b40*/  @!P3 IMAD.MOV.U32 R37, RZ, RZ, R42 ;  /* 0x000000ffff25b224 */ /* 0x004fc600078e002a */
[----:B------:R-:W2:Y:S04]  /*59b50*/  LDL R42, [R1+0x1324] ;  /* 0x00132400012a7983 */ /* 0x000ea80000100800 */
[----:B------:R0:W2:Y:S02]  /*59b60*/  @!P3 LDG.E.U8 R54, desc[UR20][R36.64] ;  /* 0x000000142436b981 */ /* 0x0000a4000c1e1100 */
[----:B0-----:R-:W-:Y:S02]  /*59b70*/  @!P3 IMAD.MOV.U32 R36, RZ, RZ, R45 ;  /* 0x000000ffff24b224 */ /* 0x001fe400078e002d */
[----:B------:R-:W-:Y:S01]  /*59b80*/  @!P3 IMAD.MOV.U32 R37, RZ, RZ, R47 ;  /* 0x000000ffff25b224 */ /* 0x000fe200078e002f */
[----:B------:R-:W2:Y:S04]  /*59b90*/  LDL R45, [R1+0x1334] ;  /* 0x00133400012d7983 */ /* 0x000ea80000100800 */
[----:B------:R3:W2:Y:S01]  /*59ba0*/  @!P3 LDG.E.U8 R43, desc[UR20][R36.64] ;  /* 0x00000014242bb981 */ /* 0x0006a2000c1e1100 */
[----:B------:R-:W-:-:S02]  /*59bb0*/  PRMT R46, RZ, 0x7610, R46 ;  /* 0x00007610ff2e7816 */ /* 0x000fc4000000002e */
[----:B------:R-:W-:Y:S01]  /*59bc0*/  PRMT R9, RZ, 0x7610, R9 ;  /* 0x00007610ff097816 */ /* 0x000fe20000000009 */
[----:B---3--:R-:W-:Y:S02]  /*59bd0*/  @!P3 IMAD.MOV.U32 R36, RZ, RZ, R38 ;  /* 0x000000ffff24b224 */ /* 0x008fe400078e0026 */
[----:B------:R-:W-:-:S05]  /*59be0*/  @!P3 IMAD.MOV.U32 R37, RZ, RZ, R39 ;  /* 0x000000ffff25b224 */ /* 0x000fca00078e0027 */
[----:B------:R4:W3:Y:S02]  /*59bf0*/  @!P3 LDG.E.U8 R46, desc[UR20][R36.64] ;  /* 0x00000014242eb981 */ /* 0x0008e4000c1e1100 */
[----:B----4-:R-:W-:Y:S02]  /*59c00*/  @!P3 IMAD.MOV.U32 R37, RZ, RZ, R44 ;  /* 0x000000ffff25b224 */ /* 0x010fe400078e002c */
[----:B------:R-:W-:-:S05]  /*59c10*/  @!P3 IMAD.MOV.U32 R36, RZ, RZ, R40 ;  /* 0x000000ffff24b224 */ /* 0x000fca00078e0028 */
[----:B------:R0:W4:Y:S01]  /*59c20*/  @!P3 LDG.E.U8 R9, desc[UR20][R36.64] ;  /* 0x000000142409b981 */ /* 0x000122000c1e1100 */
[----:B------:R-:W-:Y:S01]  /*59c30*/  PRMT R8, RZ, 0x7610, R8 ;  /* 0x00007610ff087816 */ /* 0x000fe20000000008 */
[----:B0-----:R-:W-:Y:S02]  /*59c40*/  @!P3 IMAD.MOV.U32 R36, RZ, RZ, R41 ;  /* 0x000000ffff24b224 */ /* 0x001fe400078e0029 */
[----:B--2---:R0:W-:Y:S04]  /*59c50*/  STL [R1+0x14], R43 ;  /* 0x0000142b01007387 */ /* 0x0041e80000100800 */
[----:B------:R-:W2:Y:S04]  /*59c60*/  LDL R39, [R1+0x1344] ;  /* 0x0013440001277983 */ /* 0x000ea80000100800 */
[----:B------:R-:W2:Y:S04]  /*59c70*/  LDL R38, [R1+0x1348] ;  /* 0x0013480001267983 */ /* 0x000ea80000100800 */
[----:B0-----:R-:W2:Y:S04]  /*59c80*/  LDL R43, [R1+0x1338] ;  /* 0x00133800012b7983 */ /* 0x001ea80000100800 */
[----:B------:R-:W3:Y:S04]  /*59c90*/  LDL R44, [R1+0x1354] ;  /* 0x00135400012c7983 */ /* 0x000ee80000100800 */
[----:B------:R-:W3:Y:S01]  /*59ca0*/  LDL R40, [R1+0x1358] ;  /* 0x0013580001287983 */ /* 0x000ee20000100800 */
[----:B------:R-:W-:-:S05]  /*59cb0*/  @!P3 IMAD.MOV.U32 R37, RZ, RZ, R42 ;  /* 0x000000ffff25b224 */ /* 0x000fca00078e002a */
[----:B------:R0:W3:Y:S01]  /*59cc0*/  @!P3 LDG.E.U8 R8, desc[UR20][R36.64] ;  /* 0x000000142408b981 */ /* 0x0000e2000c1e1100 */
[----:B------:R-:W-:Y:S02]  /*59cd0*/  PRMT R7, RZ, 0x7610, R7 ;  /* 0x00007610ff077816 */ /* 0x000fe40000000007 */
[----:B------:R-:W-:Y:S01]  /*59ce0*/  PRMT R6, RZ, 0x7610, R6 ;  /* 0x00007610ff067816 */ /* 0x000fe20000000006 */
[----:B0-----:R-:W-:Y:S01]  /*59cf0*/  @!P3 IMAD.MOV.U32 R37, RZ, RZ, R45 ;  /* 0x000000ffff25b224 */ /* 0x001fe200078e002d */
[----:B------:R-:W-:Y:S01]  /*59d00*/  PRMT R93, RZ, 0x7610, R93 ;  /* 0x00007610ff5d7816 */ /* 0x000fe2000000005d */
[----:B----4-:R0:W-:Y:S04]  /*59d10*/  STL [R1+0x1c04], R9 ;  /* 0x001c040901007387 */ /* 0x0101e80000100800 */
[----:B------:R-:W-:Y:S04]  /*59d20*/  STL [R1+0x24], R74 ;  /* 0x0000244a01007387 */ /* 0x000fe80000100800 */
[----:B------:R-:W4:Y:S04]  /*59d30*/  LDL R41, [R1+0x1368] ;  /* 0x0013680001297983 */ /* 0x000f280000100800 */
[----:B------:R-:W4:Y:S04]  /*59d40*/  LDL R42, [R1+0x1364] ;  /* 0x00136400012a7983 */ /* 0x000f280000100800 */
[----:B------:R-:W-:Y:S01]  /*59d50*/  STL [R1+0x20], R62 ;  /* 0x0000203e01007387 */ /* 0x000fe20000100800 */
[----:B--2---:R-:W-:-:S05]  /*59d60*/  @!P3 IMAD.MOV.U32 R36, RZ, RZ, R43 ;  /* 0x000000ffff24b224 */ /* 0x004fca00078e002b */
[----:B------:R1:W2:Y:S02]  /*59d70*/  @!P3 LDG.E.U8 R7, desc[UR20][R36.64] ;  /* 0x000000142407b981 */ /* 0x0002a4000c1e1100 */
[----:B-1----:R-:W-:Y:S02]  /*59d80*/  @!P3 IMAD.MOV.U32 R36, RZ, RZ, R38 ;  /* 0x000000ffff24b224 */ /* 0x002fe400078e0026 */
[----:B------:R-:W-:-:S05]  /*59d90*/  @!P3 IMAD.MOV.U32 R37, RZ, RZ, R39 ;  /* 0x000000ffff25b224 */ /* 0x000fca00078e0027 */
[----:B------:R3:W2:Y:S02]  /*59da0*/  @!P3 LDG.E.U8 R6, desc[UR20][R36.64] ;  /* 0x000000142406b981 */ /* 0x0006a4000c1e1100 */
[----:B---3--:R-:W-:Y:S02]  /*59db0*/  @!P3 IMAD.MOV.U32 R36, RZ, RZ, R40 ;  /* 0x000000ffff24b224 */ /* 0x008fe400078e0028 */
[----:B------:R-:W-:-:S05]  /*59dc0*/  @!P3 IMAD.MOV.U32 R37, RZ, RZ, R44 ;  /* 0x000000ffff25b224 */ /* 0x000fca00078e002c */
[----:B------:R4:W3:Y:S04]  /*59dd0*/  @!P3 LDG.E.U8 R93, desc[UR20][R36.64] ;  /* 0x00000014245db981 */ /* 0x0008e8000c1e1100 */
[----:B------:R-:W-:Y:S04]  /*59de0*/  STL [R1+0x1c08], R8 ;  /* 0x001c080801007387 */ /* 0x000fe80000100800 */
[----:B------:R-:W3:Y:S04]  /*59df0*/  LDL R43, [R1+0x1374] ;  /* 0x00137400012b7983 */ /* 0x000ee80000100800 */
[----:B------:R-:W-:Y:S04]  /*59e00*/  STL [R1+0x1c], R58 ;  /* 0x00001c3a01007387 */ /* 0x000fe80000100800 */
[----:B0-----:R-:W3:Y:S01]  /*59e10*/  LDL R9, [R1+0x1378] ;  /* 0x0013780001097983 */ /* 0x001ee20000100800 */
[----:B----4-:R-:W-:Y:S01]  /*59e20*/  @!P3 IMAD.MOV.U32 R36, RZ, RZ, R41 ;  /* 0x000000ffff24b224 */ /* 0x010fe200078e0029 */
[----:B------:R-:W-:Y:S01]  /*59e30*/  PRMT R92, RZ, 0x7610, R92 ;  /* 0x00007610ff5c7816 */ /* 0x000fe2000000005c */
[----:B------:R-:W-:-:S05]  /*59e40*/  @!P3 IMAD.MOV.U32 R37, RZ, RZ, R42 ;  /* 0x000000ffff25b224 */ /* 0x000fca00078e002a */
[----:B------:R0:W4:Y:S01]  /*59e50*/  @!P3 LDG.E.U8 R92, desc[UR20][R36.64] ;  /* 0x00000014245cb981 */ /* 0x000122000c1e1100 */
[----:B------:R-:W-:-:S03]  /*59e60*/  PRMT R91, RZ, 0x7610, R91 ;  /* 0x00007610ff5b7816 */ /* 0x000fc6000000005b */
[----:B--2---:R1:W-:Y:S04]  /*59e70*/  STL [R1+0x1c0c], R7 ;  /* 0x001c0c0701007387 */ /* 0x0043e80000100800 */
[----:B------:R-:W-:Y:S04]  /*59e80*/  STL [R1+0x18], R54 ;  /* 0x0000183601007387 */ /* 0x000fe80000100800 */
[----:B------:R-:W2:Y:S04]  /*59e90*/  LDL R39, [R1+0x1384] ;  /* 0x0013840001277983 */ /* 0x000ea80000100800 */
[----:B------:R-:W2:Y:S04]  /*59ea0*/  LDL R38, [R1+0x1388] ;  /* 0x0013880001267983 */ /* 0x000ea80000100800 */
[----:B------:R0:W-:Y:S04]  /*59eb0*/  STL [R1+0x1c10], R6 ;  /* 0x001c100601007387 */ /* 0x0001e80000100800 */
[----:B-1----:R-:W2:Y:S04]  /*59ec0*/  LDL R7, [R1+0x1394] ;  /* 0x0013940001077983 */ /* 0x002ea80000100800 */
[----:B------:R-:W2:Y:S04]  /*59ed0*/  LDL R40, [R1+0x13a8] ;  /* 0x0013a80001287983 */ /* 0x000ea80000100800 */
[----:B0-----:R-:W2:Y:S04]  /*59ee0*/  LDL R6, [R1+0x1398] ;  /* 0x0013980001067983 */ /* 0x001ea80000100800 */
[----:B---3--:R-:W-:Y:S04]  /*59ef0*/  STL [R1+0x1c14], R93 ;  /* 0x001c145d01007387 */ /* 0x008fe80000100800 */
[----:B------:R0:W-:Y:S04]  /*59f00*/  STL [R1+0x10], R46 ;  /* 0x0000102e01007387 */ /* 0x0001e80000100800 */
[----:B------:R-:W3:Y:S04]  /*59f10*/  LDL R41, [R1+0x13a4] ;  /* 0x0013a40001297983 */ /* 0x000ee80000100800 */
[----:B------:R-:W3:Y:S04]  /*59f20*/  LDL R42, [R1+0x13b4] ;  /* 0x0013b400012a7983 */ /* 0x000ee80000100800 */
[----:B------:R-:W3:Y:S01]  /*59f30*/  LDL R8, [R1+0x13b8] ;  /* 0x0013b80001087983 */ /* 0x000ee20000100800 */
[----:B------:R-:W-:-:S02]  /*59f40*/  @!P3 IMAD.MOV.U32 R36, RZ, RZ, R9 ;  /* 0x000000ffff24b224 */ /* 0x000fc400078e0009 */
[----:B------:R-:W-:-:S05]  /*59f50*/  @!P3 IMAD.MOV.U32 R37, RZ, RZ, R43 ;  /* 0x000000ffff25b224 */ /* 0x000fca00078e002b */
[----:B------:R2:W3:Y:S01]  /*59f60*/  @!P3 LDG.E.U8 R91, desc[UR20][R36.64] ;  /* 0x00000014245bb981 */ /* 0x0004e2000c1e1100 */
[----:B------:R-:W-:Y:S02]  /*59f70*/  PRMT R89, RZ, 0x7610, R89 ;  /* 0x00007610ff597816 */ /* 0x000fe40000000059 */
[----:B------:R-:W-:Y:S02]  /*59f80*/  PRMT R84, RZ, 0x7610, R84 ;  /* 0x00007610ff547816 */ /* 0x000fe40000000054 */
[----:B------:R-:W-:Y:S02]  /*59f90*/  PRMT R80, RZ, 0x7610, R80 ;  /* 0x00007610ff507816 */ /* 0x000fe40000000050 */
[----:B------:R-:W-:Y:S01]  /*59fa0*/  PRMT R76, RZ, 0x7610, R76 ;  /* 0x00007610ff4c7816 */ /* 0x000fe2000000004c */
[----:B----4-:R-:W-:Y:S04]  /*59fb0*/  STL [R1+0x1c18], R92 ;  /* 0x001c185c01007387 */ /* 0x010fe80000100800 */
[----:B------:R-:W4:Y:S04]  /*59fc0*/  LDL R9, [R1+0x13c8] ;  /* 0x0013c80001097983 */ /* 0x000f280000100800 */
[----:B------:R-:W4:Y:S01]  /*59fd0*/  LDL R43, [R1+0x13c4] ;  /* 0x0013c400012b7983 */ /* 0x000f220000100800 */
[----:B--2---:R-:W-:-:S02]  /*59fe0*/  @!P3 IMAD.MOV.U32 R37, RZ, RZ, R39 ;  /* 0x000000ffff25b224 */ /* 0x004fc400078e0027 */
[----:B------:R-:W-:-:S05]  /*59ff0*/  @!P3 IMAD.MOV.U32 R36, RZ, RZ, R38 ;  /* 0x000000ffff24b224 */ /* 0x000fca00078e0026 */
[----:B------:R1:W2:Y:S02]  /*5a000*/  @!P3 LDG.E.U8 R89, desc[UR20][R36.64] ;  /* 0x000000142459b981 */ /* 0x0002a4000c1e1100 */
[----:B-1----:R-:W-:Y:S02]  /*5a010*/  @!P3 IMAD.MOV.U32 R37, RZ, RZ, R7 ;  /* 0x000000ffff25b224 */ /* 0x002fe400078e0007 */
[----:B------:R-:W-:-:S05]  /*5a020*/  @!P3 IMAD.MOV.U32 R36, RZ, RZ, R6 ;  /* 0x000000ffff24b224 */ /* 0x000fca00078e0006 */
[----:B------:R1:W2:Y:S02]  /*5a030*/  @!P3 LDG.E.U8 R84, desc[UR20][R36.64] ;  /* 0x000000142454b981 */ /* 0x0002a4000c1e1100 */
[----:B-1----:R-:W-:Y:S02]  /*5a040*/  @!P3 IMAD.MOV.U32 R36, RZ, RZ, R40 ;  /* 0x000000ffff24b224 */ /* 0x002fe400078e0028 */
[----:B---3--:R-:W-:-:S05]  /*5a050*/  @!P3 IMAD.MOV.U32 R37, RZ, RZ, R41 ;  /* 0x000000ffff25b224 */ /* 0x008fca00078e0029 */
[----:B------:R1:W3:Y:S02]  /*5a060*/  @!P3 LDG.E.U8 R80, desc[UR20][R36.64] ;  /* 0x000000142450b981 */ /* 0x0002e4000c1e1100 */
[----:B-1----:R-:W-:Y:S02]  /*5a070*/  @!P3 IMAD.MOV.U32 R36, RZ, RZ, R8 ;  /* 0x000000ffff24b224 */ /* 0x002fe400078e0008 */
[----:B------:R-:W-:-:S05]  /*5a080*/  @!P3 IMAD.MOV.U32 R37, RZ, RZ, R42 ;  /* 0x000000ffff25b224 */ /* 0x000fca00078e002a */
[----:B------:R4:W3:Y:S04]  /*5a090*/  @!P3 LDG.E.U8 R76, desc[UR20][R36.64] ;  /* 0x00000014244cb981 */ /* 0x0008e8000c1e1100 */
[----:B------:R-:W-:Y:S04]  /*5a0a0*/  STL [R1+0x1c1c], R91 ;  /* 0x001c1c5b01007387 */ /* 0x000fe80000100800 */
[----:B------:R-:W3:Y:S04]  /*5a0b0*/  LDL R39, [R1+0x13d4] ;  /* 0x0013d40001277983 */ /* 0x000ee80000100800 */
[----:B------:R-:W3:Y:S01]  /*5a0c0*/  LDL R38, [R1+0x13d8] ;  /* 0x0013d80001267983 */ /* 0x000ee20000100800 */
[----:B----4-:R-:W-:Y:S01]  /*5a0d0*/  @!P3 IMAD.MOV.U32 R36, RZ, RZ, R9 ;  /* 0x000000ffff24b224 */ /* 0x010fe200078e0009 */
[----:B------:R-:W-:Y:S01]  /*5a0e0*/  PRMT R72, RZ, 0x7610, R72 ;  /* 0x00007610ff487816 */ /* 0x000fe20000000048 */
[----:B------:R-:W-:Y:S01]  /*5a0f0*/  @!P3 IMAD.MOV.U32 R37, RZ, RZ, R43 ;  /* 0x000000ffff25b224 */ /* 0x000fe200078e002b */
[----:B------:R-:W-:-:S04]  /*5a100*/  PRMT R68, RZ, 0x7610, R68 ;  /* 0x00007610ff447816 */ /* 0x000fc80000000044 */
[----:B------:R1:W4:Y:S04]  /*5a110*/  @!P3 LDG.E.U8 R72, desc[UR20][R36.64] ;  /* 0x000000142448b981 */ /* 0x000328000c1e1100 */
[----:B--2---:R-:W-:Y:S04]  /*5a120*/  STL [R1+0x1c20], R89 ;  /* 0x001c205901007387 */ /* 0x004fe80000100800 */
[----:B------:R-:W2:Y:S04]  /*5a130*/  LDL R7, [R1+0x13e4] ;  /* 0x0013e40001077983 */ /* 0x000ea80000100800 */
[----:B------:R-:W2:Y:S04]  /*5a140*/  LDL R6, [R1+0x13e8] ;  /* 0x0013e80001067983 */ /* 0x000ea80000100800 */
[----:B------:R-:W-:Y:S04]  /*5a150*/  STL [R1+0x1c24], R84 ;  /* 0x001c245401007387 */ /* 0x000fe80000100800 */
[----:B------:R-:W2:Y:S04]  /*5a160*/  LDL R41, [R1+0x13f4] ;  /* 0x0013f40001297983 */ /* 0x000ea80000100800 */
[----:B------:R-:W2:Y:S04]  /*5a170*/  LDL R40, [R1+0x13f8] ;  /* 0x0013f80001287983 */ /* 0x000ea80000100800 */
[----:B---3--:R-:W-:Y:S04]  /*5a180*/  STL [R1+0x1c28], R80 ;  /* 0x001c285001007387 */ /* 0x008fe80000100800 */
[----:B------:R-:W3:Y:S04]  /*5a190*/  LDL R42, [R1+0x1404] ;  /* 0x00140400012a7983 */ /* 0x000ee80000100800 */
[----:B------:R-:W3:Y:S04]  /*5a1a0*/  LDL R8, [R1+0x1408] ;  /* 0x0014080001087983 */ /* 0x000ee80000100800 */
[----:B------:R-:W-:Y:S04]  /*5a1b0*/  STL [R1+0x1c2c], R76 ;  /* 0x001c2c4c01007387 */ /* 0x000fe80000100800 */
[----:B0-----:R-:W3:Y:S04]  /*5a1c0*/  LDL R46, [R1+0x1414] ;  /* 0x00141400012e7983 */ /* 0x001ee80000100800 */
[----:B------:R-:W3:Y:S01]  /*5a1d0*/  LDL R9, [R1+0x1418] ;  /* 0x0014180001097983 */ /* 0x000ee20000100800 */
[----:B-1----:R-:W-:-:S03]  /*5a1e0*/  @!P3 IMAD.MOV.U32 R37, RZ, RZ, R39 ;  /* 0x000000ffff25b224 */ /* 0x002fc600078e0027 */
[----:B------:R-:W3:Y:S01]  /*5a1f0*/  LDL R45, [R1+0x1424] ;  /* 0x00142400012d7983 */ /* 0x000ee20000100800 */
[----:B------:R-:W-:-:S03]  /*5a200*/  @!P3 IMAD.MOV.U32 R36, RZ, RZ, R38 ;  /* 0x000000ffff24b224 */ /* 0x000fc600078e0026 */
[----:B------:R-:W3:Y:S04]  /*5a210*/  LDL R44, [R1+0x1428] ;  /* 0x00142800012c7983 */ /* 0x000ee80000100800 */
[----:B------:R2:W3:Y:S01]  /*5a220*/  @!P3 LDG.E.U8 R68, desc[UR20][R36.64] ;  /* 0x000000142444b981 */ /* 0x0004e2000c1e1100 */
[----:B------:R-:W-:Y:S02]  /*5a230*/  PRMT R64, RZ, 0x7610, R64 ;  /* 0x00007610ff407816 */ /* 0x000fe40000000040 */
[----:B------:R-:W-:Y:S02]  /*5a240*/  PRMT R60, RZ, 0x7610, R60 ;  /* 0x00007610ff3c7816 */ /* 0x000fe4000000003c */
[----:B------:R-:W-:Y:S02]  /*5a250*/  PRMT R56, RZ, 0x7610, R56 ;  /* 0x00007610ff387816 */ /* 0x000fe40000000038 */
[----:B------:R-:W-:-:S02]  /*5a260*/  PRMT R52, RZ, 0x7610, R52 ;  /* 0x00007610ff347816 */ /* 0x000fc40000000034 */
[----:B------:R-:W-:Y:S01]  /*5a270*/  PRMT R48, RZ, 0x7610, R48 ;  /* 0x00007610ff307816 */ /* 0x000fe20000000030 */
[----:B----4-:R-:W-:Y:S04]  /*5a280*/  STL [R1+0x1c30], R72 ;  /* 0x001c304801007387 */ /* 0x010fe80000100800 */
[----:B------:R-:W4:Y:S04]  /*5a290*/  LDL R39, [R1+0x1434] ;  /* 0x0014340001277983 */ /* 0x000f280000100800 */
[----:B------:R-:W4:Y:S01]  /*5a2a0*/  LDL R38, [R1+0x1438] ;  /* 0x0014380001267983 */ /* 0x000f220000100800 */
[----:B--2---:R-:W-:-:S02]  /*5a2b0*/  @!P3 IMAD.MOV.U32 R37, RZ, RZ, R7 ;  /* 0x000000ffff25b224 */ /* 0x004fc400078e0007 */
[----:B------:R-:W-:-:S05]  /*5a2c0*/  @!P3 IMAD.MOV.U32 R36, RZ, RZ, R6 ;  /* 0x000000ffff24b224 */ /* 0x000fca00078e0006 */
[----:B------:R0:W2:Y:S02]  /*5a2d0*/  @!P3 LDG.E.U8 R64, desc[UR20][R36.64] ;  /* 0x000000142440b981 */ /* 0x0000a4000c1e1100 */
[----:B0-----:R-:W-:Y:S02]  /*5a2e0*/  @!P3 IMAD.MOV.U32 R37, RZ, RZ, R41 ;  /* 0x000000ffff25b224 */ /* 0x001fe400078e0029 */
[----:B------:R-:W-:-:S05]  /*5a2f0*/  @!P3 IMAD.MOV.U32 R36, RZ, RZ, R40 ;  /* 0x000000ffff24b224 */ /* 0x000fca00078e0028 */
[----:B------:R3:W2:Y:S02]  /*5a300*/  @!P3 LDG.E.U8 R60, desc[UR20][R36.64] ;  /* 0x00000014243cb981 */ /* 0x0006a4000c1e1100 */
[----:B---3--:R-:W-:Y:S02]  /*5a310*/  @!P3 IMAD.MOV.U32 R37, RZ, RZ, R42 ;  /* 0x000000ffff25b224 */ /* 0x008fe400078e002a */
[----:B------:R-:W-:-:S05]  /*5a320*/  @!P3 IMAD.MOV.U32 R36, RZ, RZ, R8 ;  /* 0x000000ffff24b224 */ /* 0x000fca00078e0008 */
[----:B------:R0:W3:Y:S02]  /*5a330*/  @!P3 LDG.E.U8 R56, desc[UR20][R36.64] ;  /* 0x000000142438b981 */ /* 0x0000e4000c1e1100 */
[----:B0-----:R-:W-:Y:S02]  /*5a340*/  @!P3 IMAD.MOV.U32 R37, RZ, RZ, R46 ;  /* 0x000000ffff25b224 */ /* 0x001fe400078e002e */
[----:B------:R-:W-:-:S05]  /*5a350*/  @!P3 IMAD.MOV.U32 R36, RZ, RZ, R9 ;  /* 0x000000ffff24b224 */ /* 0x000fca00078e0009 */
[----:B------:R0:W3:Y:S02]  /*5a360*/  @!P3 LDG.E.U8 R52, desc[UR20][R36.64] ;  /* 0x000000142434b981 */ /* 0x0000e4000c1e1100 */
[----:B0-----:R-:W-:Y:S02]  /*5a370*/  @!P3 IMAD.MOV.U32 R36, RZ, RZ, R44 ;  /* 0x000000ffff24b224 */ /* 0x001fe400078e002c */
[----:B------:R-:W-:Y:S01]  /*5a380*/  @!P3 IMAD.MOV.U32 R37, RZ, RZ, R45 ;  /* 0x000000ffff25b224 */ /* 0x000fe200078e002d */
[----:B------:R-:W-:Y:S04]  /*5a390*/  STL [R1+0x1c34], R68 ;  /* 0x001c344401007387 */ /* 0x000fe80000100800 */
[----:B------:R-:W3:Y:S04]  /*5a3a0*/  @!P3 LDG.E.U8 R48, desc[UR20][R36.64] ;  /* 0x000000142430b981 */ /* 0x000ee8000c1e1100 */
[----:B------:R-:W3:Y:S04]  /*5a3b0*/  LDL R7, [R1+0x1444] ;  /* 0x0014440001077983 */ /* 0x000ee80000100800 */
[----:B------:R-:W3:Y:S01]  /*5a3c0*/  LDL R6, [R1+0x1448] ;  /* 0x0014480001067983 */ /* 0x000ee20000100800 */
[----:B------:R-:W-:-:S06]  /*5a3d0*/  PRMT R35, RZ, 0x7610, R35 ;  /* 0x00007610ff237816 */ /* 0x000fcc0000000023 */
[----:B----4-:R0:W4:Y:S04]  /*5a3e0*/  @!P3 LDG.E.U8 R35, desc[UR20][R38.64] ;  /* 0x000000142623b981 */ /* 0x010128000c1e1100 */
[----:B--2---:R-:W-:Y:S04]  /*5a3f0*/  STL [R1+0x1c38], R64 ;  /* 0x001c384001007387 */ /* 0x004fe80000100800 */
[----:B------:R-:W2:Y:S04]  /*5a400*/  LDL R41, [R1+0x1454] ;  /* 0x0014540001297983 */ /* 0x000ea80000100800 */
[----:B------:R-:W2:Y:S04]  /*5a410*/  LDL R40, [R1+0x1458] ;  /* 0x0014580001287983 */ /* 0x000ea80000100800 */
[----:B------:R-:W-:Y:S04]  /*5a420*/  STL [R1+0x1c3c], R60 ;  /* 0x001c3c3c01007387 */ /* 0x000fe80000100800 */
[----:B------:R-:W4:Y:S04]  /*5a430*/  LDL R43, [R1+0x1464] ;  /* 0x00146400012b7983 */ /* 0x000f280000100800 */
[----:B------:R-:W4:Y:S04]  /*5a440*/  LDL R42, [R1+0x1468] ;  /* 0x00146800012a7983 */ /* 0x000f280000100800 */
[----:B------:R-:W4:Y:S04]  /*5a450*/  LDL R8, [R1+0x1478] ;  /* 0x0014780001087983 */ /* 0x000f280000100800 */
[----:B---3--:R-:W-:Y:S04]  /*5a460*/  STL [R1+0x1c40], R56 ;  /* 0x001c403801007387 */ /* 0x008fe80000100800 */
[----:B------:R-:W3:Y:S04]  /*5a470*/  LDL R9, [R1+0x1474] ;  /* 0x0014740001097983 */ /* 0x000ee80000100800 */
[----:B------:R1:W-:Y:S04]  /*5a480*/  STL [R1+0x1c44], R52 ;  /* 0x001c443401007387 */ /* 0x0003e80000100800 */
[----:B------:R-:W3:Y:S04]  /*5a490*/  LDL R54, [R1+0x1484] ;  /* 0x0014840001367983 */ /* 0x000ee80000100800 */
[----:B-1----:R-:W3:Y:S04]  /*5a4a0*/  LDL R52, [R1+0x1488] ;  /* 0x0014880001347983 */ /* 0x002ee80000100800 */
[----:B------:R1:W-:Y:S04]  /*5a4b0*/  STL [R1+0x1c48], R48 ;  /* 0x001c483001007387 */ /* 0x0003e80000100800 */
[----:B------:R-:W3:Y:S01]  /*5a4c0*/  LDL R45, [R1+0x1494] ;  /* 0x00149400012d7983 */ /* 0x000ee20000100800 */
[----:B0-----:R-:W-:-:S03]  /*5a4d0*/  @!P3 IMAD.MOV.U32 R39, RZ, RZ, R7 ;  /* 0x000000ffff27b224 */ /* 0x001fc600078e0007 */
[----:B------:R-:W3:Y:S01]  /*5a4e0*/  LDL R44, [R1+0x1498] ;  /* 0x00149800012c7983 */ /* 0x000ee20000100800 */
[----:B------:R-:W-:-:S03]  /*5a4f0*/  @!P3 IMAD.MOV.U32 R38, RZ, RZ, R6 ;  /* 0x000000ffff26b224 */ /* 0x000fc600078e0006 */
[----:B------:R-:W3:Y:S04]  /*5a500*/  LDL R7, [R1+0x14a4] ;  /* 0x0014a40001077983 */ /* 0x000ee80000100800 */
[----:B------:R-:W3:Y:S01]  /*5a510*/  LDL R6, [R1+0x14a8] ;  /* 0x0014a80001067983 */ /* 0x000ee20000100800 */
[----:B------:R-:W-:Y:S02]  /*5a520*/  PRMT R37, RZ, 0x7610, R37 ;  /* 0x00007610ff257816 */ /* 0x000fe40000000025 */
[----:B------:R-:W-:Y:S01]  /*5a530*/  PRMT R36, RZ, 0x7610, R36 ;  /* 0x00007610ff247816 */ /* 0x000fe20000000024 */
[----:B------:R-:W3:Y:S04]  /*5a540*/  LDL R47, [R1+0x14b4] ;  /* 0x0014b400012f7983 */ /* 0x000ee80000100800 */
[----:B------:R-:W3:Y:S04]  /*5a550*/  LDL R46, [R1+0x14b8] ;  /* 0x0014b800012e7983 */ /* 0x000ee80000100800 */
[----:B------:R0:W3:Y:S04]  /*5a560*/  @!P3 LDG.E.U8 R36, desc[UR20][R38.64] ;  /* 0x000000142624b981 */ /* 0x0000e8000c1e1100 */
[----:B------:R-:W3:Y:S04]  /*5a570*/  LDL R56, [R1+0x14d4] ;  /* 0x0014d40001387983 */ /* 0x000ee80000100800 */
[----:B------:R-:W3:Y:S01]  /*5a580*/  LDL R60, [R1+0x14e4] ;  /* 0x0014e400013c7983 */ /* 0x000ee20000100800 */
[----:B0-----:R-:W-:-:S02]  /*5a590*/  PRMT R39, RZ, 0x7610, R39 ;  /* 0x00007610ff277816 */ /* 0x001fc40000000027 */
[----:B------:R-:W-:Y:S01]  /*5a5a0*/  PRMT R38, RZ, 0x7610, R38 ;  /* 0x00007610ff267816 */ /* 0x000fe20000000026 */
[----:B------:R-:W3:Y:S04]  /*5a5b0*/  LDL R58, [R1+0x14e8] ;  /* 0x0014e800013a7983 */ /* 0x000ee80000100800 */
[----:B-1----:R-:W3:Y:S01]  /*5a5c0*/  LDL R48, [R1+0x1508] ;  /* 0x0015080001307983 */ /* 0x002ee20000100800 */
[----:B------:R-:W-:-:S03]  /*5a5d0*/  PRMT R49, RZ, 0x7610, R49 ;  /* 0x00007610ff317816 */ /* 0x000fc60000000031 */
[----:B------:R-:W3:Y:S04]  /*5a5e0*/  LDL R64, [R1+0x1534] ;  /* 0x0015340001407983 */ /* 0x000ee80000100800 */
[----:B------:R-:W3:Y:S01]  /*5a5f0*/  LDL R62, [R1+0x1538] ;  /* 0x00153800013e7983 */ /* 0x000ee20000100800 */
[----:B------:R-:W-:Y:S02]  /*5a600*/  PRMT R51, RZ, 0x7610, R51 ;  /* 0x00007610ff337816 */ /* 0x000fe40000000033 */
[----:B------:R-:W-:Y:S01]  /*5a610*/  PRMT R53, RZ, 0x7610, R53 ;  /* 0x00007610ff357816 */ /* 0x000fe20000000035 */
[----:B------:R-:W3:Y:S01]  /*5a620*/  LDL R68, [R1+0x5cc] ;  /* 0x0005cc0001447983 */ /* 0x000ee20000100800 */
[----:B------:R-:W-:Y:S02]  /*5a630*/  PRMT R55, RZ, 0x7610, R55 ;  /* 0x00007610ff377816 */ /* 0x000fe40000000037 */
[----:B------:R-:W-:Y:S01]  /*5a640*/  PRMT R57, RZ, 0x7610, R57 ;  /* 0x00007610ff397816 */ /* 0x000fe20000000039 */
[----:B------:R-:W3:Y:S04]  /*5a650*/  LDL R66, [R1+0x5d0] ;  /* 0x0005d00001427983 */ /* 0x000ee80000100800 */
[----:B--2---:R4:W2:Y:S02]  /*5a660*/  @!P3 LDG.E.U8 R37, desc[UR20][R40.64] ;  /* 0x000000142825b981 */ /* 0x0048a4000c1e1100 */
[----:B----4-:R-:W-:-:S02]  /*5a670*/  @!P3 IMAD.MOV.U32 R41, RZ, RZ, R43 ;  /* 0x000000ffff29b224 */ /* 0x010fc400078e002b */
[----:B------:R-:W-:Y:S02]  /*5a680*/  @!P3 IMAD.MOV.U32 R40, RZ, RZ, R42 ;  /* 0x000000ffff28b224 */ /* 0x000fe400078e002a */
[----:B------:R-:W-:-:S03]  /*5a690*/  @!P3 IMAD.MOV.U32 R42, RZ, RZ, R8 ;  /* 0x000000ffff2ab224 */ /* 0x000fc600078e0008 */
[----:B------:R0:W4:Y:S04]  /*5a6a0*/  @!P3 LDG.E.U8 R38, desc[UR20][R40.64] ;  /* 0x000000142826b981 */ /* 0x000128000c1e1100 */
[----:B------:R-:W2:Y:S01]  /*5a6b0*/  LDL R8, [R1+0x14c8] ;  /* 0x0014c80001087983 */ /* 0x000ea20000100800 */
[----:B---3--:R-:W-:-:S03]  /*5a6c0*/  @!P3 IMAD.MOV.U32 R43, RZ, RZ, R9 ;  /* 0x000000ffff2bb224 */ /* 0x008fc600078e0009 */
[----:B------:R-:W3:Y:S04]  /*5a6d0*/  LDL R9, [R1+0x14c4] ;  /* 0x0014c40001097983 */ /* 0x000ee80000100800 */
[----:B------:R1:W4:Y:S01]  /*5a6e0*/  @!P3 LDG.E.U8 R39, desc[UR20][R42.64] ;  /* 0x000000142a27b981 */ /* 0x000322000c1e1100 */
[----:B0-----:R-:W-:Y:S01]  /*5a6f0*/  PRMT R41, RZ, 0x7610, R41 ;  /* 0x00007610ff297816 */ /* 0x001fe20000000029 */
[----:B-1----:R-:W-:Y:S02]  /*5a700*/  @!P3 IMAD.MOV.U32 R43, RZ, RZ, R54 ;  /* 0x000000ffff2bb224 */ /* 0x002fe400078e0036 */
[----:B------:R-:W4:Y:S04]  /*5a710*/  LDL R54, [R1+0x14d8] ;  /* 0x0014d80001367983 */ /* 0x000f280000100800 */
[----:B------:R0:W4:Y:S02]  /*5a720*/  @!P3 LDG.E.U8 R41, desc[UR20][R44.64] ;  /* 0x000000142c29b981 */ /* 0x000124000c1e1100 */
[----:B0-----:R-:W-:-:S02]  /*5a730*/  @!P3 IMAD.MOV.U32 R44, RZ, RZ, R6 ;  /* 0x000000ffff2cb224 */ /* 0x001fc400078e0006 */
[----:B------:R-:W-:Y:S01]  /*5a740*/  @!P3 IMAD.MOV.U32 R45, RZ, RZ, R7 ;  /* 0x000000ffff2db224 */ /* 0x000fe200078e0007 */
[----:B------:R-:W4:Y:S04]  /*5a750*/  LDL R6, [R1+0x14f8] ;  /* 0x0014f80001067983 */ /* 0x000f280000100800 */
[----:B------:R-:W4:Y:S01]  /*5a760*/  LDL R7, [R1+0x14f4] ;  /* 0x0014f40001077983 */ /* 0x000f220000100800 */
[----:B------:R-:W-:Y:S01]  /*5a770*/  PRMT R40, RZ, 0x7610, R40 ;  /* 0x00007610ff287816 */ /* 0x000fe20000000028 */
[----:B------:R-:W-:Y:S02]  /*5a780*/  @!P3 IMAD.MOV.U32 R42, RZ, RZ, R52 ;  /* 0x000000ffff2ab224 */ /* 0x000fe400078e0034 */
[----:B------:R-:W4:Y:S04]  /*5a790*/  LDL R52, [R1+0x1504] ;  /* 0x0015040001347983 */ /* 0x000f280000100800 */
[----:B------:R0:W4:Y:S02]  /*5a7a0*/  @!P3 LDG.E.U8 R40, desc[UR20][R42.64] ;  /* 0x000000142a28b981 */ /* 0x000124000c1e1100 */
[----:B0-----:R-:W-:-:S02]  /*5a7b0*/  PRMT R43, RZ, 0x7610, R43 ;  /* 0x00007610ff2b7816 */ /* 0x001fc4000000002b */
[----:B------:R-:W-:-:S04]  /*5a7c0*/  PRMT R42, RZ, 0x7610, R42 ;  /* 0x00007610ff2a7816 */ /* 0x000fc8000000002a */
[----:B------:R-:W4:Y:S04]  /*5a7d0*/  @!P3 LDG.E.U8 R43, desc[UR20][R46.64] ;  /* 0x000000142e2bb981 */ /* 0x000f28000c1e1100 */
[----:B------:R0:W4:Y:S02]  /*5a7e0*/  @!P3 LDG.E.U8 R42, desc[UR20][R44.64] ;  /* 0x000000142c2ab981 */ /* 0x000124000c1e1100 */
[----:B0-----:R-:W-:Y:S02]  /*5a7f0*/  PRMT R44, RZ, 0x7610, R44 ;  /* 0x00007610ff2c7816 */ /* 0x001fe4000000002c */
[----:B------:R-:W-:Y:S01]  /*5a800*/  PRMT R45, RZ, 0x7610, R45 ;  /* 0x00007610ff2d7816 */ /* 0x000fe2000000002d */
[----:B--2---:R-:W-:Y:S02]  /*5a810*/  @!P3 IMAD.MOV.U32 R46, RZ, RZ, R8 ;  /* 0x000000ffff2eb224 */ /* 0x004fe400078e0008 */
[----:B------:R-:W2:Y:S01]  /*5a820*/  LDL R8, [R1+0x1518] ;  /* 0x0015180001087983 */ /* 0x000ea20000100800 */
[----:B---3--:R-:W-:-:S03]  /*5a830*/  @!P3 IMAD.MOV.U32 R47, RZ, RZ, R9 ;  /* 0x000000ffff2fb224 */ /* 0x008fc600078e0009 */
[----:B------:R-:W3:Y:S04]  /*5a840*/  LDL R9, [R1+0x1514] ;  /* 0x0015140001097983 */ /* 0x000ee80000100800 */
[----:B------:R0:W3:Y:S02]  /*5a850*/  @!P3 LDG.E.U8 R44, desc[UR20][R46.64] ;  /* 0x000000142e2cb981 */ /* 0x0000e4000c1e1100 */
[----:B0-----:R-:W-:Y:S02]  /*5a860*/  @!P3 IMAD.MOV.U32 R47, RZ, RZ, R56 ;  /* 0x000000ffff2fb224 */ /* 0x001fe400078e0038 */
[----:B----4-:R-:W-:Y:S01]  /*5a870*/  @!P3 IMAD.MOV.U32 R46, RZ, RZ, R54 ;  /* 0x000000ffff2eb224 */ /* 0x010fe200078e0036 */
[----:B------:R-:W4:Y:S04]  /*5a880*/  LDL R56, [R1+0x1524] ;  /* 0x0015240001387983 */ /* 0x000f280000100800 */
[----:B------:R-:W4:Y:S04]  /*5a890*/  LDL R54, [R1+0x1528] ;  /* 0x0015280001367983 */ /* 0x000f280000100800 */
[----:B------:R0:W4:Y:S02]  /*5a8a0*/  @!P3 LDG.E.U8 R45, desc[UR20][R46.64] ;  /* 0x000000142e2db981 */ /* 0x000124000c1e1100 */
[----:B0-----:R-:W-:-:S02]  /*5a8b0*/  @!P3 IMAD.MOV.U32 R46, RZ, RZ, R58 ;  /* 0x000000ffff2eb224 */ /* 0x001fc400078e003a */
[----:B------:R-:W-:Y:S01]  /*5a8c0*/  @!P3 IMAD.MOV.U32 R47, RZ, RZ, R60 ;  /* 0x000000ffff2fb224 */ /* 0x000fe200078e003c */
[----:B------:R-:W4:Y:S04]  /*5a8d0*/  LDL R58, [R1+0x1578] ;  /* 0x00157800013a7983 */ /* 0x000f280000100800 */
[----:B------:R0:W4:Y:S04]  /*5a8e0*/  @!P3 LDG.E.U8 R49, desc[UR20][R46.64] ;  /* 0x000000142e31b981 */ /* 0x000128000c1e1100 */
[----:B------:R-:W4:Y:S01]  /*5a8f0*/  LDL R60, [R1+0x1574] ;  /* 0x00157400013c7983 */ /* 0x000f220000100800 */
[----:B0-----:R-:W-:-:S02]  /*5a900*/  @!P3 IMAD.MOV.U32 R46, RZ, RZ, R6 ;  /* 0x000000ffff2eb224 */ /* 0x001fc400078e0006 */
[----:B------:R-:W-:Y:S01]  /*5a910*/  @!P3 IMAD.MOV.U32 R47, RZ, RZ, R7 ;  /* 0x000000ffff2fb224 */ /* 0x000fe200078e0007 */
[----:B------:R-:W4:Y:S04]  /*5a920*/  LDL R6, [R1+0x1548] ;  /* 0x0015480001067983 */ /* 0x000f280000100800 */
[----:B------:R-:W4:Y:S04]  /*5a930*/  LDL R7, [R1+0x1544] ;  /* 0x0015440001077983 */ /* 0x000f280000100800 */
[----:B------:R0:W4:Y:S02]  /*5a940*/  @!P3 LDG.E.U8 R51, desc[UR20][R46.64] ;  /* 0x000000142e33b981 */ /* 0x000124000c1e1100 */
[----:B0-----:R-:W-:-:S02]  /*5a950*/  @!P3 IMAD.MOV.U32 R46, RZ, RZ, R48 ;  /* 0x000000ffff2eb224 */ /* 0x001fc400078e0030 */
[----:B------:R-:W-:Y:S01]  /*5a960*/  @!P3 IMAD.MOV.U32 R47, RZ, RZ, R52 ;  /* 0x000000ffff2fb224 */ /* 0x000fe200078e0034 */
[----:B------:R-:W4:Y:S04]  /*5a970*/  LDL R48, [R1+0x1558] ;  /* 0x0015580001307983 */ /* 0x000f280000100800 */
[----:B------:R-:W4:Y:S04]  /*5a980*/  LDL R52, [R1+0x1554] ;  /* 0x0015540001347983 */ /* 0x000f280000100800 */
[----:B------:R2:W4:Y:S01]  /*5a990*/  @!P3 LDG.E.U8 R53, desc[UR20][R46.64] ;  /* 0x000000142e35b981 */ /* 0x000522000c1e1100 */
[----:B------:R-:W-:Y:S01]  /*5a9a0*/  PRMT R59, RZ, 0x7610, R59 ;  /* 0x00007610ff3b7816 */ /* 0x000fe2000000003b */
[----:B--2---:R-:W-:-:S02]  /*5a9b0*/  @!P3 IMAD.MOV.U32 R46, RZ, RZ, R8 ;  /* 0x000000ffff2eb224 */ /* 0x004fc400078e0008 */
[----:B------:R-:W2:Y:S01]  /*5a9c0*/  LDL R8, [R1+0x1568] ;  /* 0x0015680001087983 */ /* 0x000ea20000100800 */
[----:B---3--:R-:W-:-:S03]  /*5a9d0*/  @!P3 IMAD.MOV.U32 R47, RZ, RZ, R9 ;  /* 0x000000ffff2fb224 */ /* 0x008fc600078e0009 */
[----:B------:R-:W3:Y:S04]  /*5a9e0*/  LDL R9, [R1+0x1564] ;  /* 0x0015640001097983 */ /* 0x000ee80000100800 */
[----:B------:R4:W3:Y:S02]  /*5a9f0*/  @!P3 LDG.E.U8 R55, desc[UR20][R46.64] ;  /* 0x000000142e37b981 */ /* 0x0008e4000c1e1100 */
[----:B----4-:R-:W-:Y:S02]  /*5aa00*/  @!P3 IMAD.MOV.U32 R47, RZ, RZ, R56 ;  /* 0x000000ffff2fb224 */ /* 0x010fe400078e0038 */
[----:B------:R-:W4:Y:S01]  /*5aa10*/  LDL R56, [R1+0x1584] ;  /* 0x0015840001387983 */ /* 0x000f220000100800 */
[----:B------:R-:W-:-:S03]  /*5aa20*/  @!P3 IMAD.MOV.U32 R46, RZ, RZ, R54 ;  /* 0x000000ffff2eb224 */ /* 0x000fc600078e0036 */
[----:B------:R-:W4:Y:S04]  /*5aa30*/  LDL R54, [R1+0x1588] ;  /* 0x0015880001367983 */ /* 0x000f280000100800 */
[----:B------:R0:W4:Y:S02]  /*5aa40*/  @!P3 LDG.E.U8 R57, desc[UR20][R46.64] ;  /* 0x000000142e39b981 */ /* 0x000124000c1e1100 */
[----:B0-----:R-:W-:Y:S02]  /*5aa50*/  @!P3 IMAD.MOV.U32 R46, RZ, RZ, R62 ;  /* 0x000000ffff2eb224 */ /* 0x001fe400078e003e */
[----:B------:R-:W-:Y:S01]  /*5aa60*/  @!P3 IMAD.MOV.U32 R47, RZ, RZ, R64 ;  /* 0x000000ffff2fb224 */ /* 0x000fe200078e0040 */
[----:B------:R-:W-:Y:S01]  /*5aa70*/  PRMT R61, RZ, 0x7610, R61 ;  /* 0x00007610ff3d7816 */ /* 0x000fe2000000003d */
[----:B------:R-:W4:Y:S04]  /*5aa80*/  LDL R64, [R1+0x62c] ;  /* 0x00062c0001407983 */ /* 0x000f280000100800 */
[----:B------:R0:W4:Y:S01]  /*5aa90*/  @!P3 LDG.E.U8 R59, desc[UR20][R46.64] ;  /* 0x000000142e3bb981 */ /* 0x000122000c1e1100 */
[----:B------:R-:W-:-:S02]  /*5aaa0*/  PRMT R63, RZ, 0x7610, R63 ;  /* 0x00007610ff3f7816 */ /* 0x000fc4000000003f */
[----:B------:R-:W-:Y:S01]  /*5aab0*/  PRMT R65, RZ, 0x7610, R65 ;  /* 0x00007610ff417816 */ /* 0x000fe20000000041 */
[----:B------:R-:W4:Y:S01]  /*5aac0*/  LDL R62, [R1+0x630] ;  /* 0x00063000013e7983 */ /* 0x000f220000100800 */
[----:B0-----:R-:W-:-:S03]  /*5aad0*/  @!P3 IMAD.MOV.U32 R46, RZ, RZ, R6 ;  /* 0x000000ffff2eb224 */ /* 0x001fc600078e0006 */
[----:B------:R-:W4:Y:S01]  /*5aae0*/  LDL R6, [R1+0x1598] ;  /* 0x0015980001067983 */ /* 0x000f220000100800 */
[----:B------:R-:W-:-:S03]  /*5aaf0*/  @!P3 IMAD.MOV.U32 R47, RZ, RZ, R7 ;  /* 0x000000ffff2fb224 */ /* 0x000fc600078e0007 */
[----:B------:R-:W4:Y:S04]  /*5ab00*/  LDL R7, [R1+0x1594] ;  /* 0x0015940001077983 */ /* 0x000f280000100800 */
[----:B------:R0:W4:Y:S02]  /*5ab10*/  @!P3 LDG.E.U8 R61, desc[UR20][R46.64] ;  /* 0x000000142e3db981 */ /* 0x000124000c1e1100 */
[----:B0-----:R-:W-:Y:S02]  /*5ab20*/  @!P3 IMAD.MOV.U32 R46, RZ, RZ, R48 ;  /* 0x000000ffff2eb224 */ /* 0x001fe400078e0030 */
[----:B------:R-:W4:Y:S01]  /*5ab30*/  LDL R48, [R1+0x15a8] ;  /* 0x0015a80001307983 */ /* 0x000f220000100800 */
[----:B------:R-:W-:-:S03]  /*5ab40*/  @!P3 IMAD.MOV.U32 R47, RZ, RZ, R52 ;  /* 0x000000ffff2fb224 */ /* 0x000fc600078e0034 */
[----:B------:R-:W4:Y:S04]  /*5ab50*/  LDL R52, [R1+0x15a4] ;  /* 0x0015a40001347983 */ /* 0x000f280000100800 */
[----:B------:R2:W4:Y:S01]  /*5ab60*/  @!P3 LDG.E.U8 R63, desc[UR20][R46.64] ;  /* 0x000000142e3fb981 */ /* 0x000522000c1e1100 */
[----:B------:R-:W-:Y:S02]  /*5ab70*/  PRMT R67, RZ, 0x7610, R67 ;  /* 0x00007610ff437816 */ /* 0x000fe40000000043 */
[----:B------:R-:W-:Y:S01]  /*5ab80*/  PRMT R69, RZ, 0x7610, R69 ;  /* 0x00007610ff457816 */ /* 0x000fe20000000045 */
[----:B--2---:R-:W-:Y:S02]  /*5ab90*/  @!P3 IMAD.MOV.U32 R46, RZ, RZ, R8 ;  /* 0x000000ffff2eb224 */ /* 0x004fe400078e0008 */
[----:B------:R-:W2:Y:S01]  /*5aba0*/  LDL R8, [R1+0x15b8] ;  /* 0x0015b80001087983 */ /* 0x000ea20000100800 */
[----:B---3--:R-:W-:-:S03]  /*5abb0*/  @!P3 IMAD.MOV.U32 R47, RZ, RZ, R9 ;  /* 0x000000ffff2fb224 */ /* 0x008fc600078e0009 */
[----:B------:R-:W3:Y:S04]  /*5abc0*/  LDL R9, [R1+0x15b4] ;  /* 0x0015b40001097983 */ /* 0x000ee80000100800 */
[----:B------:R0:W3:Y:S02]  /*5abd0*/  @!P3 LDG.E.U8 R65, desc[UR20][R46.64] ;  /* 0x000000142e41b981 */ /* 0x0000e4000c1e1100 */
[----:B0-----:R-:W-:Y:S02]  /*5abe0*/  @!P3 IMAD.MOV.U32 R46, RZ, RZ, R58 ;  /* 0x000000ffff2eb224 */ /* 0x001fe400078e003a */
[----:B------:R-:W-:Y:S01]  /*5abf0*/  @!P3 IMAD.MOV.U32 R47, RZ, RZ, R60 ;  /* 0x000000ffff2fb224 */ /* 0x000fe200078e003c */
[----:B------:R-:W3:Y:S04]  /*5ac00*/  LDL R58, [R1+0x11c8] ;  /* 0x0011c800013a7983 */ /* 0x000ee80000100800 */
[----:B------:R4:W3:Y:S04]  /*5ac10*/  @!P3 LDG.E.U8 R67, desc[UR20][R46.64] ;  /* 0x000000142e43b981 */ /* 0x0008e8000c1e1100 */
[----:B------:R-:W3:Y:S01]  /*5ac20*/  LDL R60, [R1+0x11c4] ;  /* 0x0011c400013c7983 */ /* 0x000ee20000100800 */
[----:B----4-:R-:W-:-:S02]  /*5ac30*/  @!P3 IMAD.MOV.U32 R46, RZ, RZ, R54 ;  /* 0x000000ffff2eb224 */ /* 0x010fc400078e0036 */
[----:B------:R-:W-:Y:S01]  /*5ac40*/  @!P3 IMAD.MOV.U32 R47, RZ, RZ, R56 ;  /* 0x000000ffff2fb224 */ /* 0x000fe200078e0038 */
[----:B------:R-:W-:Y:S01]  /*5ac50*/  PRMT R71, RZ, 0x7610, R71 ;  /* 0x00007610ff477816 */ /* 0x000fe20000000047 */
[----:B------:R-:W4:Y:S04]  /*5ac60*/  LDL R56, [R1+0x11f4] ;  /* 0x0011f40001387983 */ /* 0x000f280000100800 */
[----:B------:R0:W4:Y:S01]  /*5ac70*/  @!P3 LDG.E.U8 R69, desc[UR20][R46.64] ;  /* 0x000000142e45b981 */ /* 0x000122000c1e1100 */
[----:B------:R-:W-:Y:S02]  /*5ac80*/  PRMT R73, RZ, 0x7610, R73 ;  /* 0x00007610ff497816 */ /* 0x000fe40000000049 */
[----:B------:R-:W-:Y:S01]  /*5ac90*/  PRMT R75, RZ, 0x7610, R75 ;  /* 0x00007610ff4b7816 */ /* 0x000fe2000000004b */
[----:B------:R-:W4:Y:S01]  /*5aca0*/  LDL R54, [R1+0x11f8] ;  /* 0x0011f80001367983 */ /* 0x000f220000100800 */
[----:B0-----:R-:W-:-:S03]  /*5acb0*/  @!P3 IMAD.MOV.U32 R46, RZ, RZ, R6 ;  /* 0x000000ffff2eb224 */ /* 0x001fc600078e0006 */
[----:B------:R-:W4:Y:S01]  /*5acc0*/  LDL R6, [R1+0x11e0] ;  /* 0x0011e00001067983 */ /* 0x000f220000100800 */
[----:B------:R-:W-:-:S03]  /*5acd0*/  @!P3 IMAD.MOV.U32 R47, RZ, RZ, R7 ;  /* 0x000000ffff2fb224 */ /* 0x000fc600078e0007 */
[----:B------:R-:W4:Y:S04]  /*5ace0*/  LDL R7, [R1+0x11dc] ;  /* 0x0011dc0001077983 */ /* 0x000f280000100800 */
[----:B------:R0:W4:Y:S02]  /*5acf0*/  @!P3 LDG.E.U8 R71, desc[UR20][R46.64] ;  /* 0x000000142e47b981 */ /* 0x000124000c1e1100 */
[----:B0-----:R-:W-:Y:S01]  /*5ad00*/  @!P3 IMAD.MOV.U32 R46, RZ, RZ, R48 ;  /* 0x000000ffff2eb224 */ /* 0x001fe200078e0030 */
[----:B------:R-:W-:Y:S01]  /*5ad10*/  PRMT R77, RZ, 0x7610, R77 ;  /* 0x00007610ff4d7816 */ /* 0x000fe2000000004d */
[----:B------:R-:W4:Y:S01]  /*5ad20*/  LDL R48, [R1+0x1210] ;  /* 0x0012100001307983 */ /* 0x000f220000100800 */
[----:B------:R-:W-:Y:S01]  /*5ad30*/  @!P3 IMAD.MOV.U32 R47, RZ, RZ, R52 ;  /* 0x000000ffff2fb224 */ /* 0x000fe200078e0034 */
[----:B------:R-:W-:-:S02]  /*5ad40*/  PRMT R79, RZ, 0x7610, R79 ;  /* 0x00007610ff4f7816 */ /* 0x000fc4000000004f */
[----:B------:R-:W4:Y:S04]  /*5ad50*/  LDL R52, [R1+0x120c] ;  /* 0x00120c0001347983 */ /* 0x000f280000100800 */
[----:B------:R2:W4:Y:S01]  /*5ad60*/  @!P3 LDG.E.U8 R73, desc[UR20][R46.64] ;  /* 0x000000142e49b981 */ /* 0x000522000c1e1100 */
[----:B------:R-:W-:Y:S01]  /*5ad70*/  PRMT R81, RZ, 0x7610, R81 ;  /* 0x00007610ff517816 */ /* 0x000fe20000000051 */
[----:B--2---:R-:W-:Y:S02]  /*5ad80*/  @!P3 IMAD.MOV.U32 R46, RZ, RZ, R8 ;  /* 0x000000ffff2eb224 */ /* 0x004fe400078e0008 */
[----:B------:R-:W2:Y:S01]  /*5ad90*/  LDL R8, [R1+0x1228] ;  /* 0x0012280001087983 */ /* 0x000ea20000100800 */
[----:B---3--:R-:W-:-:S03]  /*5ada0*/  @!P3 IMAD.MOV.U32 R47, RZ, RZ, R9 ;  /* 0x000000ffff2fb224 */ /* 0x008fc600078e0009 */
[----:B------:R-:W3:Y:S04]  /*5adb0*/  LDL R9, [R1+0x1224] ;  /* 0x0012240001097983 */ /* 0x000ee80000100800 */
[----:B------:R0:W3:Y:S02]  /*5adc0*/  @!P3 LDG.E.U8 R75, desc[UR20][R46.64] ;  /* 0x000000142e4bb981 */ /* 0x0000e4000c1e1100 */
[----:B0-----:R-:W-:Y:S02]  /*5add0*/  @!P3 IMAD.MOV.U32 R46, RZ, RZ, R66 ;  /* 0x000000ffff2eb224 */ /* 0x001fe400078e0042 */
[----:B------:R-:W-:-:S05]  /*5ade0*/  @!P3 IMAD.MOV.U32 R47, RZ, RZ, R68 ;  /* 0x000000ffff2fb224 */ /* 0x000fca00078e0044 */
[----:B------:R0:W3:Y:S02]  /*5adf0*/  @!P3 LDG.E.U8 R77, desc[UR20][R46.64] ;  /* 0x000000142e4db981 */ /* 0x0000e4000c1e1100 */
[----:B0-----:R-:W-:Y:S02]  /*5ae00*/  @!P3 IMAD.MOV.U32 R46, RZ, RZ, R62 ;  /* 0x000000ffff2eb224 */ /* 0x001fe400078e003e */
[----:B------:R-:W-:-:S05]  /*5ae10*/  @!P3 IMAD.MOV.U32 R47, RZ, RZ, R64 ;  /* 0x000000ffff2fb224 */ /* 0x000fca00078e0040 */
[----:B------:R0:W3:Y:S02]  /*5ae20*/  @!P3 LDG.E.U8 R79, desc[UR20][R46.64] ;  /* 0x000000142e4fb981 */ /* 0x0000e4000c1e1100 */
[----:B0-----:R-:W-:Y:S02]  /*5ae30*/  @!P3 IMAD.MOV.U32 R46, RZ, RZ, R58 ;  /* 0x000000ffff2eb224 */ /* 0x001fe400078e003a */
[----:B------:R-:W-:-:S05]  /*5ae40*/  @!P3 IMAD.MOV.U32 R47, RZ, RZ, R60 ;  /* 0x000000ffff2fb224 */ /* 0x000fca00078e003c */
[----:B------:R4:W3:Y:S02]  /*5ae50*/  @!P3 LDG.E.U8 R81, desc[UR20][R46.64] ;  /* 0x000000142e51b981 */ /* 0x0008e4000c1e1100 */
[----:B----4-:R-:W-:Y:S02]  /*5ae60*/  @!P3 IMAD.MOV.U32 R46, RZ, RZ, R6 ;  /* 0x000000ffff2eb224 */ /* 0x010fe400078e0006 */
[----:B------:R-:W-:Y:S01]  /*5ae70*/  @!P3 IMAD.MOV.U32 R47, RZ, RZ, R7 ;  /* 0x000000ffff2fb224 */ /* 0x000fe200078e0007 */
[----:B------:R-:W4:Y:S04]  /*5ae80*/  LDL R6, [R1+0x11b8] ;  /* 0x0011b80001067983 */ /* 0x000f280000100800 */
[----:B------:R-:W4:Y:S01]  /*5ae90*/  LDL R7, [R1+0x11b4] ;  /* 0x0011b40001077983 */ /* 0x000f220000100800 */
[----:B------:R-:W-:-:S02]  /*5aea0*/  PRMT R83, RZ, 0x7610, R83 ;  /* 0x00007610ff537816 */ /* 0x000fc40000000053 */
[----:B------:R-:W-:-:S04]  /*5aeb0*/  PRMT R85, RZ, 0x7610, R85 ;  /* 0x00007610ff557816 */ /* 0x000fc80000000055 */
[----:B------:R0:W4:Y:S01]  /*5aec0*/  @!P3 LDG.E.U8 R83, desc[UR20][R46.64] ;  /* 0x000000142e53b981 */ /* 0x000122000c1e1100 */
[----:B------:R-:W-:Y:S01]  /*5aed0*/  PRMT R86, RZ, 0x7610, R86 ;  /* 0x00007610ff567816 */ /* 0x000fe20000000056 */
[----:B0-----:R-:W-:Y:S02]  /*5aee0*/  @!P3 IMAD.MOV.U32 R46, RZ, RZ, R54 ;  /* 0x000000ffff2eb224 */ /* 0x001fe400078e0036 */
[----:B------:R-:W-:-:S05]  /*5aef0*/  @!P3 IMAD.MOV.U32 R47, RZ, RZ, R56 ;  /* 0x000000ffff2fb224 */ /* 0x000fca00078e0038 */
[----:B------:R0:W4:Y:S01]  /*5af00*/  @!P3 LDG.E.U8 R85, desc[UR20][R46.64] ;  /* 0x000000142e55b981 */ /* 0x000122000c1e1100 */
[----:B------:R-:W-:Y:S01]  /*5af10*/  PRMT R87, RZ, 0x7610, R87 ;  /* 0x00007610ff577816 */ /* 0x000fe20000000057 */
[----:B0-----:R-:W-:Y:S02]  /*5af20*/  @!P3 IMAD.MOV.U32 R46, RZ, RZ, R48 ;  /* 0x000000ffff2eb224 */ /* 0x001fe400078e0030 */
[----:B------:R-:W-:Y:S01]  /*5af30*/  @!P3 IMAD.MOV.U32 R47, RZ, RZ, R52 ;  /* 0x000000ffff2fb224 */ /* 0x000fe200078e0034 */
[----:B------:R-:W-:Y:S01]  /*5af40*/  PRMT R0, RZ, 0x7610, R0 ;  /* 0x00007610ff007816 */ /* 0x000fe20000000000 */
[----:B------:R-:W4:Y:S04]  /*5af50*/  LDL.LU R52, [R1+0x1c4] ;  /* 0x0001c40001347983 */ /* 0x000f280000300800 */
[----:B------:R2:W4:Y:S04]  /*5af60*/  @!P3 LDG.E.U8 R86, desc[UR20][R46.64] ;  /* 0x000000142e56b981 */ /* 0x000528000c1e1100 */
        /* <DEDUP_REMOVED lines=13> */
[----:B--2---:R-:W-:-:S02]  /*5b040*/  @!P3 IMAD.MOV.U32 R46, RZ, RZ, R8 ;  /* 0x000000ffff2eb224 */ /* 0x004fc400078e0008 */
[----:B---3--:R-:W-:-:S05]  /*5b050*/  @!P3 IMAD.MOV.U32 R47, RZ, RZ, R9 ;  /* 0x000000ffff2fb224 */ /* 0x008fca00078e0009 */
[----:B------:R4:W2:Y:S02]  /*5b060*/  @!P3 LDG.E.U8 R87, desc[UR20][R46.64] ;  /* 0x000000142e57b981 */ /* 0x0008a4000c1e1100 */
[----:B----4-:R-:W-:Y:S01]  /*5b070*/  @!P3 IMAD.MOV.U32 R46, RZ, RZ, R6 ;  /* 0x000000ffff2eb224 */ /* 0x010fe200078e0006 */
[----:B------:R-:W0:Y:S01]  /*5b080*/  S2R R2, SR_TID.X ;  /* 0x0000000000027919 */ /* 0x000e220000002100 */
[----:B------:R-:W-:Y:S01]  /*5b090*/  @!P3 IMAD.MOV.U32 R47, RZ, RZ, R7 ;  /* 0x000000ffff2fb224 */ /* 0x000fe200078e0007 */
[----:B------:R-:W3:Y:S04]  /*5b0a0*/  LDL.LU R6, [R1+0x1d0] ;  /* 0x0001d00001067983 */ /* 0x000ee80000300800 */
[----:B------:R-:W4:Y:S04]  /*5b0b0*/  @!P3 LDG.E.U8 R0, desc[UR20][R46.64] ;  /* 0x000000142e00b981 */ /* 0x000f28000c1e1100 */
[----:B------:R-:W2:Y:S04]  /*5b0c0*/  LDL.LU R7, [R1+0x1c0] ;  /* 0x0001c00001077983 */ /* 0x000ea80000300800 */
[----:B------:R-:W2:Y:S04]  /*5b0d0*/  LDL.LU R8, [R1+0x1b4] ;  /* 0x0001b40001087983 */ /* 0x000ea80000300800 */
[----:B------:R-:W2:Y:S04]  /*5b0e0*/  LDL.LU R9, [R1+0x1a4] ;  /* 0x0001a40001097983 */ /* 0x000ea80000300800 */
[----:B------:R-:W2:Y:S04]  /*5b0f0*/  LDL.LU R54, [R1+0x198] ;  /* 0x0001980001367983 */ /* 0x000ea80000300800 */
[----:B------:R-:W2:Y:S04]  /*5b100*/  LDL.LU R58, [R1+0x184] ;  /* 0x00018400013a7983 */ /* 0x000ea80000300800 */
[----:B------:R-:W2:Y:S01]  /*5b110*/  LDL.LU R62, [R1+0x170] ;  /* 0x00017000013e7983 */ /* 0x000ea20000300800 */
[----:B0-----:R-:W-:-:S03]  /*5b120*/  LOP3.LUT R2, R2, 0x7f, RZ, 0xc0, !PT ;  /* 0x0000007f02027812 */ /* 0x001fc600078ec0ff */
[----:B------:R-:W2:Y:S04]  /*5b130*/  LDL.LU R66, [R1+0x15c] ;  /* 0x00015c0001427983 */ /* 0x000ea80000300800 */
[----:B------:R-:W2:Y:S04]  /*5b140*/  LDL.LU R70, [R1+0x14c] ;  /* 0x00014c0001467983 */ /* 0x000ea80000300800 */
[----:B------:R-:W2:Y:S04]  /*5b150*/  LDL.LU R74, [R1+0x13c] ;  /* 0x00013c00014a7983 */ /* 0x000ea80000300800 */
[----:B------:R-:W2:Y:S04]  /*5b160*/  LDL.LU R78, [R1+0x12c] ;  /* 0x00012c00014e7983 */ /* 0x000ea80000300800 */
[----:B------:R-:W2:Y:S04]  /*5b170*/  LDL.LU R82, [R1+0x11c] ;  /* 0x00011c0001527983 */ /* 0x000ea80000300800 */
[----:B------:R-:W2:Y:S04]  /*5b180*/  LDL.LU R88, [R1+0x10c] ;  /* 0x00010c0001587983 */ /* 0x000ea80000300800 */
[----:B------:R0:W-:Y:S04]  /*5b190*/  STS.U8 [R2+UR10+0x22000], R3 ;  /* 0x0220000302007988 */ /* 0x0001e8000800000a */
[----:B------:R1:W-:Y:S04]  /*5b1a0*/  STS.U8 [R2+UR10+0x23c00], R90 ;  /* 0x023c005a02007988 */ /* 0x0003e8000800000a */
[----:B----4-:R-:W-:Y:S04]  /*5b1b0*/  STL [R1+0x179c], R0 ;  /* 0x00179c0001007387 */ /* 0x010fe80000100800 */
[----:B0-----:R-:W4:Y:S04]  /*5b1c0*/  LDL.LU R3, [R1+0x1c74] ;  /* 0x001c740001037983 */ /* 0x001f280000300800 */
[----:B-1----:R-:W2:Y:S04]  /*5b1d0*/  LDL.LU R90, [R1+0xfc] ;  /* 0x0000fc00015a7983 */ /* 0x002ea80000300800 */
        /* <DEDUP_REMOVED lines=13> */
[----:B----4-:R0:W-:Y:S02]  /*5b2b0*/  STS.U8 [R2+UR10+0x23e00], R3 ;  /* 0x023e000302007988 */ /* 0x0101e4000800000a */
[----:B0-----:R-:W0:Y:S02]  /*5b2c0*/  S2R R3, SR_TID.X ;  /* 0x0000000000037919 */ /* 0x001e240000002100 */
[----:B------:R-:W4:Y:S04]  /*5b2d0*/  LDL.LU R2, [R1+0xec] ;  /* 0x0000ec0001027983 */ /* 0x000f280000300800 */
[----:B------:R-:W4:Y:S04]  /*5b2e0*/  LDL.LU R48, [R1+0x1cc] ;  /* 0x0001cc0001307983 */ /* 0x000f280000300800 */
[----:B------:R-:W4:Y:S04]  /*5b2f0*/  LDL.LU R52, [R1+0x1bc] ;  /* 0x0001bc0001347983 */ /* 0x000f280000300800 */
[----:B------:R-:W4:Y:S04]  /*5b300*/  LDL.LU R56, [R1+0x1b0] ;  /* 0x0001b00001387983 */ /* 0x000f280000300800 */
[----:B------:R-:W4:Y:S04]  /*5b310*/  LDL.LU R60, [R1+0x1a0] ;  /* 0x0001a000013c7983 */ /* 0x000f280000300800 */
[----:B------:R-:W4:Y:S04]  /*5b320*/  LDL.LU R64, [R1+0x194] ;  /* 0x0001940001407983 */ /* 0x000f280000300800 */
[----:B------:R-:W4:Y:S01]  /*5b330*/  LDL.LU R68, [R1+0x17c] ;  /* 0x00017c0001447983 */ /* 0x000f220000300800 */
[----:B0-----:R-:W-:-:S03]  /*5b340*/  LOP3.LUT R3, R3, 0x7f, RZ, 0xc0, !PT ;  /* 0x0000007f03037812 */ /* 0x001fc600078ec0ff */
[----:B------:R-:W4:Y:S01]  /*5b350*/  LDL.LU R72, [R1+0x16c] ;  /* 0x00016c0001487983 */ /* 0x000f220000300800 */
[----:B------:R-:W-:-:S03]  /*5b360*/  LOP3.LUT R3, R3, 0x10, RZ, 0x3c, !PT ;  /* 0x0000001003037812 */ /* 0x000fc600078e3cff */
[----:B------:R-:W4:Y:S04]  /*5b370*/  LDL.LU R76, [R1+0x158] ;  /* 0x00015800014c7983 */ /* 0x000f280000300800 */
[----:B------:R-:W4:Y:S04]  /*5b380*/  LDL.LU R80, [R1+0x148] ;  /* 0x0001480001507983 */ /* 0x000f280000300800 */
[----:B------:R-:W4:Y:S04]  /*5b390*/  LDL.LU R84, [R1+0x138] ;  /* 0x0001380001547983 */ /* 0x000f280000300800 */
[----:B------:R-:W4:Y:S04]  /*5b3a0*/  LDL.LU R89, [R1+0x128] ;  /* 0x0001280001597983 */ /* 0x000f280000300800 */
[----:B------:R-:W4:Y:S04]  /*5b3b0*/  LDL.LU R91, [R1+0x118] ;  /* 0x00011800015b7983 */ /* 0x000f280000300800 */
[----:B------:R-:W4:Y:S04]  /*5b3c0*/  LDL.LU R92, [R1+0x108] ;  /* 0x00010800015c7983 */ /* 0x000f280000300800 */
[----:B---3--:R0:W-:Y:S04]  /*5b3d0*/  STS.U8 [R3+UR10+0x22080], R6 ;  /* 0x0220800603007988 */ /* 0x0081e8000800000a */
[----:B------:R-:W3:Y:S04]  /*5b3e0*/  LDL.LU R93, [R1+0xf8] ;  /* 0x0000f800015d7983 */ /* 0x000ee80000300800 */
        /* <DEDUP_REMOVED lines=10> */
[----:B-1----:R-:W2:Y:S04]  /*5b490*/  LDL.LU R58, [R1+0x190] ;  /* 0x00019000013a7983 */ /* 0x002ea80000300800 */
[----:B------:R0:W-:Y:S04]  /*5b4a0*/  STS.U8 [R3+UR10+0x22c80], R62 ;  /* 0x022c803e03007988 */ /* 0x0001e8000800000a */
[----:B------:R1:W-:Y:S04]  /*5b4b0*/  STS.U8 [R3+UR10+0x22e80], R66 ;  /* 0x022e804203007988 */ /* 0x0003e8000800000a */
[----:B------:R1:W-:Y:S04]  /*5b4c0*/  STS.U8 [R3+UR10+0x23080], R70 ;  /* 0x0230804603007988 */ /* 0x0003e8000800000a */
[----:B0-----:R-:W2:Y:S04]  /*5b4d0*/  LDL.LU R62, [R1+0x178] ;  /* 0x00017800013e7983 */ /* 0x001ea80000300800 */
[----:B-1----:R-:W2:Y:S04]  /*5b4e0*/  LDL.LU R66, [R1+0x168] ;  /* 0x0001680001427983 */ /* 0x002ea80000300800 */
[----:B------:R0:W-:Y:S04]  /*5b4f0*/  STS.U8 [R3+UR10+0x23280], R74 ;  /* 0x0232804a03007988 */ /* 0x0001e8000800000a */
[----:B------:R-:W2:Y:S04]  /*5b500*/  LDL.LU R70, [R1+0x154] ;  /* 0x0001540001467983 */ /* 0x000ea80000300800 */
        /* <DEDUP_REMOVED lines=9> */
[----:B------:R0:W-:Y:S02]  /*5b5a0*/  STS.U8 [R3+UR10+0x23e80], R4 ;  /* 0x023e800403007988 */ /* 0x0001e4000800000a */
[----:B0-----:R-:W0:Y:S02]  /*5b5b0*/  S2R R4, SR_TID.X ;  /* 0x0000000000047919 */ /* 0x001e240000002100 */
[----:B0-----:R-:W-:-:S04]  /*5b5c0*/  LOP3.LUT R4, R4, 0x7f, RZ, 0xc0, !PT ;  /* 0x0000007f04047812 */ /* 0x001fc800078ec0ff */
[----:B------:R-:W-:Y:S01]  /*5b5d0*/  LOP3.LUT R4, R4, 0x20, RZ, 0x3c, !PT ;  /* 0x0000002004047812 */ /* 0x000fe200078e3cff */
[----:B----4-:R-:W-:Y:S04]  /*5b5e0*/  STS.U8 [R3+UR10+0x23c80], R2 ;  /* 0x023c800203007988 */ /* 0x010fe8000800000a */
[----:B------:R0:W-:Y:S02]  /*5b5f0*/  STS.U8 [R4+UR10+0x23f00], R5 ;  /* 0x023f000504007988 */ /* 0x0001e4000800000a */
[----:B0-----:R-:W0:Y:S02]  /*5b600*/  S2R R5, SR_TID.X ;  /* 0x0000000000057919 */ /* 0x001e240000002100 */
[----:B------:R-:W-:Y:S04]  /*5b610*/  STS.U8 [R4+UR10+0x22100], R48 ;  /* 0x0221003004007988 */ /* 0x000fe8000800000a */
[----:B------:R-:W-:Y:S04]  /*5b620*/  STS.U8 [R4+UR10+0x22300], R52 ;  /* 0x0223003404007988 */ /* 0x000fe8000800000a */
[----:B------:R-:W-:Y:S04]  /*5b630*/  STS.U8 [R4+UR10+0x22500], R56 ;  /* 0x0225003804007988 */ /* 0x000fe8000800000a */
[----:B------:R-:W-:Y:S04]  /*5b640*/  STS.U8 [R4+UR10+0x22700], R60 ;  /* 0x0227003c04007988 */ /* 0x000fe8000800000a */
[----:B------:R-:W-:Y:S04]  /*5b650*/  STS.U8 [R4+UR10+0x22900], R64 ;  /* 0x0229004004007988 */ /* 0x000fe8000800000a */
[----:B------:R-:W-:Y:S01]  /*5b660*/  STS.U8 [R4+UR10+0x22b00], R68 ;  /* 0x022b004404007988 */ /* 0x000fe2000800000a */
[----:B0-----:R-:W-:-:S04]  /*5b670*/  LOP3.LUT R5, R5, 0x7f, RZ, 0xc0, !PT ;  /* 0x0000007f05057812 */ /* 0x001fc800078ec0ff */
[----:B------:R-:W-:Y:S01]  /*5b680*/  LOP3.LUT R5, R5, 0x30, RZ, 0x3c, !PT ;  /* 0x0000003005057812 */ /* 0x000fe200078e3cff */
[----:B------:R-:W-:Y:S04]  /*5b690*/  STS.U8 [R4+UR10+0x22d00], R72 ;  /* 0x022d004804007988 */ /* 0x000fe8000800000a */
[----:B------:R-:W-:Y:S04]  /*5b6a0*/  STS.U8 [R4+UR10+0x22f00], R76 ;  /* 0x022f004c04007988 */ /* 0x000fe8000800000a */
[----:B------:R-:W-:Y:S04]  /*5b6b0*/  STS.U8 [R4+UR10+0x23100], R80 ;  /* 0x0231005004007988 */ /* 0x000fe8000800000a */
[----:B------:R-:W-:Y:S04]  /*5b6c0*/  STS.U8 [R4+UR10+0x23300], R84 ;  /* 0x0233005404007988 */ /* 0x000fe8000800000a */
[----:B------:R-:W-:Y:S04]  /*5b6d0*/  STS.U8 [R4+UR10+0x23500], R89 ;  /* 0x0235005904007988 */ /* 0x000fe8000800000a */
[----:B------:R-:W-:Y:S04]  /*5b6e0*/  STS.U8 [R4+UR10+0x23700], R91 ;  /* 0x0237005b04007988 */ /* 0x000fe8000800000a */
[----:B------:R-:W-:Y:S04]  /*5b6f0*/  STS.U8 [R4+UR10+0x23900], R92 ;  /* 0x0239005c04007988 */ /* 0x000fe8000800000a */
[----:B---3--:R-:W-:Y:S04]  /*5b700*/  STS.U8 [R4+UR10+0x23b00], R93 ;  /* 0x023b005d04007988 */ /* 0x008fe8000800000a */
[----:B--2---:R-:W-:Y:S04]  /*5b710*/  STS.U8 [R4+UR10+0x23d00], R6 ;  /* 0x023d000604007988 */ /* 0x004fe8000800000a */
[----:B------:R0:W-:Y:S04]  /*5b720*/  STS.U8 [R5+UR10+0x22780], R54 ;  /* 0x0227803605007988 */ /* 0x0001e8000800000a */
[----:B------:R1:W-:Y:S04]  /*5b730*/  STS.U8 [R5+UR10+0x22980], R58 ;  /* 0x0229803a05007988 */ /* 0x0003e8000800000a */
[----:B0-----:R-:W2:Y:S04]  /*5b740*/  LDL.LU R54, [R1+0xf4] ;  /* 0x0000f40001367983 */ /* 0x001ea80000300800 */
[----:B-1----:R-:W3:Y:S04]  /*5b750*/  LDL.LU R58, [R1+0xe4] ;  /* 0x0000e400013a7983 */ /* 0x002ee80000300800 */
[----:B------:R-:W4:Y:S04]  /*5b760*/  LDL.LU R2, [R1+0xd4] ;  /* 0x0000d40001027983 */ /* 0x000f280000300800 */
[----:B------:R0:W-:Y:S04]  /*5b770*/  STS.U8 [R5+UR10+0x22b80], R62 ;  /* 0x022b803e05007988 */ /* 0x0001e8000800000a */
[----:B------:R1:W-:Y:S04]  /*5b780*/  STS.U8 [R5+UR10+0x22d80], R66 ;  /* 0x022d804205007988 */ /* 0x0003e8000800000a */
[----:B0-----:R-:W3:Y:S04]  /*5b790*/  LDL.LU R62, [R1+0xd0] ;  /* 0x0000d000013e7983 */ /* 0x001ee80000300800 */
[----:B------:R0:W-:Y:S04]  /*5b7a0*/  STS.U8 [R5+UR10+0x22f80], R70 ;  /* 0x022f804605007988 */ /* 0x0001e8000800000a */
[----:B-1----:R-:W3:Y:S04]  /*5b7b0*/  LDL.LU R66, [R1+0xcc] ;  /* 0x0000cc0001427983 */ /* 0x002ee80000300800 */
        /* <DEDUP_REMOVED lines=10> */
[----:B-1----:R-:W3:Y:S04]  /*5b860*/  LDL.LU R90, [R1+0xb4] ;  /* 0x0000b400015a7983 */ /* 0x002ee80000300800 */
        /* <DEDUP_REMOVED lines=17> */
[----:B------:R-:W3:Y:S04]  /*5b980*/  LDL.LU R6, [R1+0x70] ;  /* 0x0000700001067983 */ /* 0x000ee80000300800 */
[----:B------:R1:W-:Y:S04]  /*5b990*/  STS.U8 [R5+UR10+0x22380], R8 ;  /* 0x0223800805007988 */ /* 0x0003e8000800000a */
[----:B0-----:R-:W3:Y:S04]  /*5b9a0*/  LDL.LU R7, [R1+0x6c] ;  /* 0x00006c0001077983 */ /* 0x001ee80000300800 */
[----:B------:R0:W-:Y:S04]  /*5b9b0*/  STS.U8 [R5+UR10+0x22580], R9 ;  /* 0x0225800905007988 */ /* 0x0001e8000800000a */
[----:B-1----:R-:W3:Y:S04]  /*5b9c0*/  LDL.LU R8, [R1+0x68] ;  /* 0x0000680001087983 */ /* 0x002ee80000300800 */
[----:B0-----:R-:W3:Y:S04]  /*5b9d0*/  LDL.LU R9, [R1+0x64] ;  /* 0x0000640001097983 */ /* 0x001ee80000300800 */
[----:B----4-:R0:W-:Y:S02]  /*5b9e0*/  STS.U8 [R5+UR10+0x23f80], R2 ;  /* 0x023f800205007988 */ /* 0x0101e4000800000a */
[----:B0-----:R-:W0:Y:S02]  /*5b9f0*/  S2R R2, SR_TID.X ;  /* 0x0000000000027919 */ /* 0x001e240000002100 */
[----:B--2---:R1:W-:Y:S04]  /*5ba00*/  STS.U8 [R5+UR10+0x23b80], R54 ;  /* 0x023b803605007988 */ /* 0x0043e8000800000a */
[----:B---3--:R2:W-:Y:S04]  /*5ba10*/  STS.U8 [R5+UR10+0x23d80], R58 ;  /* 0x023d803a05007988 */ /* 0x0085e8000800000a */
[----:B-1----:R-:W3:Y:S04]  /*5ba20*/  LDL.LU R54, [R1+0x1c70] ;  /* 0x001c700001367983 */ /* 0x002ee80000300800 */
[----:B--2---:R-:W2:Y:S01]  /*5ba30*/  LDL.LU R58, [R1+0x1c6c] ;  /* 0x001c6c00013a7983 */ /* 0x004ea20000300800 */
[----:B0-----:R-:W-:-:S05]  /*5ba40*/  LOP3.LUT R2, R2, 0x7f, RZ, 0xc0, !PT ;  /* 0x0000007f02027812 */ /* 0x001fca00078ec0ff */
[----:B------:R0:W-:Y:S04]  /*5ba50*/  STS.U8 [R2+UR10+0x10000], R62 ;  /* 0x0100003e02007988 */ /* 0x0001e8000800000a */
[----:B------:R1:W-:Y:S04]  /*5ba60*/  STS.U8 [R2+UR10+0x10400], R66 ;  /* 0x0104004202007988 */ /* 0x0003e8000800000a */
[----:B------:R4:W-:Y:S04]  /*5ba70*/  STS.U8 [R2+UR10+0x10800], R70 ;  /* 0x0108004602007988 */ /* 0x0009e8000800000a */
[----:B0-----:R-:W2:Y:S04]  /*5ba80*/  LDL.LU R62, [R1+0x1c68] ;  /* 0x001c6800013e7983 */ /* 0x001ea80000300800 */
[----:B-1----:R-:W2:Y:S04]  /*5ba90*/  LDL.LU R66, [R1+0x1c64] ;  /* 0x001c640001427983 */ /* 0x002ea80000300800 */
[----:B----4-:R-:W4:Y:S04]  /*5baa0*/  LDL.LU R70, [R1+0x1c60] ;  /* 0x001c600001467983 */ /* 0x010f280000300800 */
[----:B------:R0:W-:Y:S04]  /*5bab0*/  STS.U8 [R2+UR10+0x10c00], R74 ;  /* 0x010c004a02007988 */ /* 0x0001e8000800000a */
[----:B------:R1:W-:Y:S04]  /*5bac0*/  STS.U8 [R2+UR10+0x11000], R78 ;  /* 0x0110004e02007988 */ /* 0x0003e8000800000a */
[----:B------:R1:W-:Y:S04]  /*5bad0*/  STS.U8 [R2+UR10+0x11400], R82 ;  /* 0x0114005202007988 */ /* 0x0003e8000800000a */
[----:B0-----:R-:W4:Y:S04]  /*5bae0*/  LDL.LU R74, [R1+0x1c5c] ;  /* 0x001c5c00014a7983 */ /* 0x001f280000300800 */
[----:B-1----:R-:W4:Y:S04]  /*5baf0*/  LDL.LU R78, [R1+0x1c58] ;  /* 0x001c5800014e7983 */ /* 0x002f280000300800 */
[----:B------:R-:W4:Y:S04]  /*5bb00*/  LDL.LU R82, [R1+0x1c54] ;  /* 0x001c540001527983 */ /* 0x000f280000300800 */
[----:B------:R0:W-:Y:S04]  /*5bb10*/  STS.U8 [R2+UR10+0x11800], R88 ;  /* 0x0118005802007988 */ /* 0x0001e8000800000a */
[----:B------:R1:W-:Y:S04]  /*5bb20*/  STS.U8 [R2+UR10+0x11c00], R90 ;  /* 0x011c005a02007988 */ /* 0x0003e8000800000a */
[----:B------:R1:W-:Y:S04]  /*5bb30*/  STS.U8 [R2+UR10+0x12800], R48 ;  /* 0x0128003002007988 */ /* 0x0003e8000800000a */
[----:B0-----:R-:W4:Y:S04]  /*5bb40*/  LDL.LU R88, [R1+0x1c50] ;  /* 0x001c500001587983 */ /* 0x001f280000300800 */
[----:B-1----:R-:W4:Y:S04]  /*5bb50*/  LDL.LU R90, [R1+0x1c4c] ;  /* 0x001c4c00015a7983 */ /* 0x002f280000300800 */
[----:B------:R0:W-:Y:S04]  /*5bb60*/  STS.U8 [R2+UR10+0x12c00], R52 ;  /* 0x012c003402007988 */ /* 0x0001e8000800000a */
[----:B------:R-:W4:Y:S04]  /*5bb70*/  LDL.LU R48, [R1+0x60] ;  /* 0x0000600001307983 */ /* 0x000f280000300800 */
[----:B------:R1:W-:Y:S04]  /*5bb80*/  STS.U8 [R2+UR10+0x13000], R56 ;  /* 0x0130003802007988 */ /* 0x0003e8000800000a */
[----:B0-----:R-:W4:Y:S04]  /*5bb90*/  LDL.LU R52, [R1+0x5c] ;  /* 0x00005c0001347983 */ /* 0x001f280000300800 */
[----:B------:R0:W-:Y:S04]  /*5bba0*/  STS.U8 [R2+UR10+0x13400], R60 ;  /* 0x0134003c02007988 */ /* 0x0001e8000800000a */
[----:B-1----:R-:W4:Y:S04]  /*5bbb0*/  LDL.LU R56, [R1+0x58] ;  /* 0x0000580001387983 */ /* 0x002f280000300800 */
        /* <DEDUP_REMOVED lines=28> */
[----:B0-----:R-:W4:Y:S04]  /*5bd80*/  LDL.LU R9, [R1+0x1c] ;  /* 0x00001c0001097983 */ /* 0x001f280000300800 */
[----:B------:R0:W-:Y:S04]  /*5bd90*/  STS.U8 [R2+UR10+0x12000], R3 ;  /* 0x0120000302007988 */ /* 0x0001e8000800000a */
[----:B------:R1:W-:Y:S01]  /*5bda0*/  STS.U8 [R2+UR10+0x12400], R4 ;  /* 0x0124000402007988 */ /* 0x0003e2000800000a */
[----:B0-----:R-:W-:-:S03]  /*5bdb0*/  LOP3.LUT R3, R2, 0x10, RZ, 0x3c, !PT ;  /* 0x0000001002037812 */ /* 0x001fc600078e3cff */
[----:B------:R0:W-:Y:S04]  /*5bdc0*/  STS.U8 [R2+UR10+0x1f800], R11 ;  /* 0x01f8000b02007988 */ /* 0x0001e8000800000a */
[----:B-1----:R-:W4:Y:S04]  /*5bdd0*/  LDL.LU R4, [R1+0x18] ;  /* 0x0000180001047983 */ /* 0x002f280000300800 */
        /* <DEDUP_REMOVED lines=32> */
[----:B0-----:R-:W2:Y:S04]  /*5bfe0*/  LDL.LU R11, [R1+0x10] ;  /* 0x00001000010b7983 */ /* 0x001ea80000300800 */
[----:B------:R-:W-:Y:S04]  /*5bff0*/  STS.U8 [R2+UR10+0x17400], R88 ;  /* 0x0174005802007988 */ /* 0x000fe8000800000a */
[----:B------:R-:W-:Y:S04]  /*5c000*/  STS.U8 [R2+UR10+0x17000], R90 ;  /* 0x0170005a02007988 */ /* 0x000fe8000800000a */
[----:B------:R0:W-:Y:S04]  /*5c010*/  STS.U8 [R2+UR10+0x1fc00], R10 ;  /* 0x01fc000a02007988 */ /* 0x0001e8000800000a */
[----:B------:R1:W-:Y:S04]  /*5c020*/  STS.U8 [R3+UR10+0x10080], R48 ;  /* 0x0100803003007988 */ /* 0x0003e8000800000a */
[----:B0-----:R-:W3:Y:S04]  /*5c030*/  LDL.LU R10, [R1+0x14] ;  /* 0x00001400010a7983 */ /* 0x001ee80000300800 */
[----:B-1----:R-:W4:Y:S04]  /*5c040*/  LDL.LU R48, [R1+0x1c48] ;  /* 0x001c480001307983 */ /* 0x002f280000300800 */
        /* <DEDUP_REMOVED lines=32> */
[----:B0-----:R-:W4:Y:S04]  /*5c250*/  LDL.LU R8, [R1+0x1c08] ;  /* 0x001c080001087983 */ /* 0x001f280000300800 */
[----:B-1----:R-:W4:Y:S04]  /*5c260*/  LDL.LU R9, [R1+0x1c04] ;  /* 0x001c040001097983 */ /* 0x002f280000300800 */
[----:B--2---:R-:W-:Y:S04]  /*5c270*/  STS.U8 [R3+UR10+0x15080], R11 ;  /* 0x0150800b03007988 */ /* 0x004fe8000800000a */
[----:B---3--:R-:W-:Y:S04]  /*5c280*/  STS.U8 [R3+UR10+0x14c80], R10 ;  /* 0x014c800a03007988 */ /* 0x008fe8000800000a */
[----:B----4-:R-:W-:Y:S04]  /*5c290*/  STS.U8 [R3+UR10+0x16080], R6 ;  /* 0x0160800603007988 */ /* 0x010fe8000800000a */
[----:B------:R-:W-:Y:S04]  /*5c2a0*/  STS.U8 [R3+UR10+0x15c80], R7 ;  /* 0x015c800703007988 */ /* 0x000fe8000800000a */
[----:B------:R-:W-:Y:S04]  /*5c2b0*/  STS.U8 [R3+UR10+0x15880], R8 ;  /* 0x0158800803007988 */ /* 0x000fe8000800000a */
[----:B------:R0:W-:Y:S04]  /*5c2c0*/  STS.U8 [R3+UR10+0x15480], R9 ;  /* 0x0154800903007988 */ /* 0x0001e8000800000a */
[----:B0-----:R-:W2:Y:S04]  /*5c2d0*/  LDL.LU R9, [R1+0x1c00] ;  /* 0x001c000001097983 */ /* 0x001ea80000300800 */
[----:B------:R-:W3:Y:S04]  /*5c2e0*/  LDL.LU R8, [R1+0x1bfc] ;  /* 0x001bfc0001087983 */ /* 0x000ee80000300800 */
[----:B------:R-:W4:Y:S04]  /*5c2f0*/  LDL.LU R7, [R1+0x1bf8] ;  /* 0x001bf80001077983 */ /* 0x000f280000300800 */
[----:B------:R-:W2:Y:S04]  /*5c300*/  LDL.LU R6, [R1+0x1bf4] ;  /* 0x001bf40001067983 */ /* 0x000ea80000300800 */
[----:B------:R-:W3:Y:S04]  /*5c310*/  LDL R11, [R1+0x5d4] ;  /* 0x0005d400010b7983 */ /* 0x000ee80000100800 */
[----:B------:R-:W3:Y:S04]  /*5c320*/  LDL R10, [R1+0x5d8] ;  /* 0x0005d800010a7983 */ /* 0x000ee80000100800 */
        /* <DEDUP_REMOVED lines=50> */
[----:B--2---:R-:W-:-:S06]  /*5c650*/  PRMT R6, RZ, 0x7610, R6 ;  /* 0x00007610ff067816 */ /* 0x004fcc0000000006 */
[----:B---3--:R-:W2:Y:S04]  /*5c660*/  @!P3 LDG.E.U8 R6, desc[UR20][R10.64] ;  /* 0x000000140a06b981 */ /* 0x008ea8000c1e1100 */
[----:B--2---:R0:W-:Y:S04]  /*5c670*/  STL [R1+0x494], R6 ;  /* 0x0004940601007387 */ /* 0x0041e80000100800 */
[----:B0-----:R-:W2:Y:S04]  /*5c680*/  LDL.LU R6, [R1+0x1bf0] ;  /* 0x001bf00001067983 */ /* 0x001ea80000300800 */
[----:B------:R-:W3:Y:S04]  /*5c690*/  LDL R10, [R1+0x5dc] ;  /* 0x0005dc00010a7983 */ /* 0x000ee80000100800 */
[----:B------:R-:W3:Y:S01]  /*5c6a0*/  LDL R11, [R1+0x5e0] ;  /* 0x0005e000010b7983 */ /* 0x000ee20000100800 */
[----:B----4-:R-:W-:-:S02]  /*5c6b0*/  PRMT R7, RZ, 0x7610, R7 ;  /* 0x00007610ff077816 */ /* 0x010fc40000000007 */
[----:B---3--:R-:W-:-:S04]  /*5c6c0*/  @!P3 LOP3.LUT R11, R11, R10, RZ, 0x3c, !PT ;  /* 0x0000000a0b0bb212 */ /* 0x008fc800078e3cff */
[----:B------:R-:W-:-:S04]  /*5c6d0*/  @!P3 LOP3.LUT R10, R11, R10, RZ, 0x3c, !PT ;  /* 0x0000000a0b0ab212 */ /* 0x000fc800078e3cff */
[----:B------:R-:W-:-:S05]  /*5c6e0*/  @!P3 LOP3.LUT R11, R11, R10, RZ, 0x3c, !PT ;  /* 0x0000000a0b0bb212 */ /* 0x000fca00078e3cff */
[----:B------:R-:W3:Y:S04]  /*5c6f0*/  @!P3 LDG.E.U8 R7, desc[UR20][R10.64] ;  /* 0x000000140a07b981 */ /* 0x000ee8000c1e1100 */
[----:B---3--:R0:W-:Y:S04]  /*5c700*/  STL [R1+0x490], R7 ;  /* 0x0004900701007387 */ /* 0x0081e80000100800 */
[----:B0-----:R-:W3:Y:S04]  /*5c710*/  LDL.LU R7, [R1+0x1bec] ;  /* 0x001bec0001077983 */ /* 0x001ee80000300800 */
[----:B------:R-:W4:Y:S04]  /*5c720*/  LDL R10, [R1+0x5e4] ;  /* 0x0005e400010a7983 */ /* 0x000f280000100800 */
[----:B------:R-:W4:Y:S01]  /*5c730*/  LDL R11, [R1+0x5e8] ;  /* 0x0005e800010b7983 */ /* 0x000f220000100800 */
[----:B--2---:R-:W-:-:S02]  /*5c740*/  PRMT R6, RZ, 0x7610, R6 ;  /* 0x00007610ff067816 */ /* 0x004fc40000000006 */
[----:B----4-:R-:W-:-:S04]  /*5c750*/  @!P3 LOP3.LUT R11, R11, R10, RZ, 0x3c, !PT ;  /* 0x0000000a0b0bb212 */ /* 0x010fc800078e3cff */
[----:B------:R-:W-:-:S04]  /*5c760*/  @!P3 LOP3.LUT R10, R11, R10, RZ, 0x3c, !PT ;  /* 0x0000000a0b0ab212 */ /* 0x000fc800078e3cff */
[----:B------:R-:W-:-:S05]  /*5c770*/  @!P3 LOP3.LUT R11, R11, R10, RZ, 0x3c, !PT ;  /* 0x0000000a0b0bb212 */ /* 0x000fca00078e3cff */
[----:B------:R-:W2:Y:S04]  /*5c780*/  @!P3 LDG.E.U8 R6, desc[UR20][R10.64] ;  /* 0x000000140a06b981 */ /* 0x000ea8000c1e1100 */
[----:B--2---:R0:W-:Y:S04]  /*5c790*/  STL [R1+0x48c], R6 ;  /* 0x00048c0601007387 */ /* 0x0041e80000100800 */
[----:B0-----:R-:W2:Y:S04]  /*5c7a0*/  LDL.LU R6, [R1+0x1be8] ;  /* 0x001be80001067983 */ /* 0x001ea80000300800 */
[----:B------:R-:W4:Y:S04]  /*5c7b0*/  LDL R10, [R1+0x60c] ;  /* 0x00060c00010a7983 */ /* 0x000f280000100800 */
[----:B------:R-:W4:Y:S01]  /*5c7c0*/  LDL R11, [R1+0x610] ;  /* 0x00061000010b7983 */ /* 0x000f220000100800 */
[----:B---3--:R-:W-:-:S02]  /*5c7d0*/  PRMT R7, RZ, 0x7610, R7 ;  /* 0x00007610ff077816 */ /* 0x008fc40000000007 */
[----:B----4-:R-:W-:-:S04]  /*5c7e0*/  @!P3 LOP3.LUT R11, R11, R10, RZ, 0x3c, !PT ;  /* 0x0000000a0b0bb212 */ /* 0x010fc800078e3cff */
        /* <DEDUP_REMOVED lines=2111> */
[----:B--2---:R-:W-:Y:S02]  /*64be0*/  PRMT R6, RZ, 0x7610, R6 ;  /* 0x00007610ff067816 */ /* 0x004fe40000000006 */
[----:B0-----:R-:W-:-:S04]  /*64bf0*/  @!P3 LOP3.LUT R11, R11, R10, RZ, 0x3c, !PT ;  /* 0x0000000a0b0bb212 */ /* 0x001fc800078e3cff */
[----:B------:R-:W-:-:S04]  /*64c00*/  @!P3 LOP3.LUT R10, R11, R10, RZ, 0x3c, !PT ;  /* 0x0000000a0b0ab212 */ /* 0x000fc800078e3cff */
[----:B------:R-:W-:-:S05]  /*64c10*/  @!P3 LOP3.LUT R11, R11, R10, RZ, 0x3c, !PT ;  /* 0x0000000a0b0bb212 */ /* 0x000fca00078e3cff */
[----:B------:R-:W2:Y:S04]  /*64c20*/  @!P3 LDG.E.U8 R6, desc[UR20][R10.64] ;  /* 0x000000140a06b981 */ /* 0x000ea8000c1e1100 */
[----:B----4-:R0:W-:Y:S04]  /*64c30*/  STL [R1+0xe0], R45 ;  /* 0x0000e02d01007387 */ /* 0x0101e80000100800 */
[----:B0-----:R-:W4:Y:S04]  /*64c40*/  LDL R45, [R1+0xdb0] ;  /* 0x000db000012d7983 */ /* 0x001f280000100800 */
[----:B--2---:R0:W-:Y:S04]  /*64c50*/  STL [R1+0xdc], R6 ;  /* 0x0000dc0601007387 */ /* 0x0041e80000100800 */
[----:B0-----:R-:W2:Y:S04]  /*64c60*/  LDL.LU R6, [R1+0x183c] ;  /* 0x00183c0001067983 */ /* 0x001ea80000300800 */
[----:B------:R-:W2:Y:S04]  /*64c70*/  LDL R10, [R1+0xd8c] ;  /* 0x000d8c00010a7983 */ /* 0x000ea80000100800 */
[----:B------:R-:W2:Y:S01]  /*64c80*/  LDL R11, [R1+0xd90] ;  /* 0x000d9000010b7983 */ /* 0x000ea20000100800 */
[----:B---3--:R-:W-:-:S02]  /*64c90*/  PRMT R7, RZ, 0x7610, R7 ;  /* 0x00007610ff077816 */ /* 0x008fc40000000007 */
[----:B--2---:R-:W-:-:S04]  /*64ca0*/  @!P3 LOP3.LUT R11, R11, R10, RZ, 0x3c, !PT ;  /* 0x0000000a0b0bb212 */ /* 0x004fc800078e3cff */
[----:B------:R-:W-:-:S04]  /*64cb0*/  @!P3 LOP3.LUT R10, R11, R10, RZ, 0x3c, !PT ;  /* 0x0000000a0b0ab212 */ /* 0x000fc800078e3cff */
[----:B------:R-:W-:-:S05]  /*64cc0*/  @!P3 LOP3.LUT R11, R11, R10, RZ, 0x3c, !PT ;  /* 0x0000000a0b0bb212 */ /* 0x000fca00078e3cff */
[----:B------:R-:W2:Y:S04]  /*64cd0*/  @!P3 LDG.E.U8 R7, desc[UR20][R10.64] ;  /* 0x000000140a07b981 */ /* 0x000ea8000c1e1100 */
[----:B--2---:R0:W-:Y:S04]  /*64ce0*/  STL [R1+0xd8], R7 ;  /* 0x0000d80701007387 */ /* 0x0041e80000100800 */
[----:B0-----:R-:W2:Y:S04]  /*64cf0*/  LDL.LU R7, [R1+0x1838] ;  /* 0x0018380001077983 */ /* 0x001ea80000300800 */
[----:B------:R-:W3:Y:S04]  /*64d00*/  LDL R10, [R1+0xd94] ;  /* 0x000d9400010a7983 */ /* 0x000ee80000100800 */
[----:B------:R-:W3:Y:S01]  /*64d10*/  LDL R11, [R1+0xd98] ;  /* 0x000d9800010b7983 */ /* 0x000ee20000100800 */
[----:B------:R-:W-:-:S02]  /*64d20*/  PRMT R6, RZ, 0x7610, R6 ;  /* 0x00007610ff067816 */ /* 0x000fc40000000006 */
[----:B---3--:R-:W-:-:S04]  /*64d30*/  @!P3 LOP3.LUT R11, R11, R10, RZ, 0x3c, !PT ;  /* 0x0000000a0b0bb212 */ /* 0x008fc800078e3cff */
[----:B------:R-:W-:-:S04]  /*64d40*/  @!P3 LOP3.LUT R10, R11, R10, RZ, 0x3c, !PT ;  /* 0x0000000a0b0ab212 */ /* 0x000fc800078e3cff */
[----:B------:R-:W-:-:S05]  /*64d50*/  @!P3 LOP3.LUT R11, R11, R10, RZ, 0x3c, !PT ;  /* 0x0000000a0b0bb212 */ /* 0x000fca00078e3cff */
[----:B------:R-:W3:Y:S04]  /*64d60*/  @!P3 LDG.E.U8 R6, desc[UR20][R10.64] ;  /* 0x000000140a06b981 */ /* 0x000ee8000c1e1100 */
[----:B---3--:R0:W-:Y:S04]  /*64d70*/  STL [R1+0xd4], R6 ;  /* 0x0000d40601007387 */ /* 0x0081e80000100800 */
[----:B0-----:R-:W3:Y:S04]  /*64d80*/  LDL.LU R6, [R1+0x1834] ;  /* 0x0018340001067983 */ /* 0x001ee80000300800 */
[----:B------:R-:W3:Y:S04]  /*64d90*/  LDL R10, [R1+0xd9c] ;  /* 0x000d9c00010a7983 */ /* 0x000ee80000100800 */
[----:B------:R-:W3:Y:S01]  /*64da0*/  LDL R11, [R1+0xda0] ;  /* 0x000da000010b7983 */ /* 0x000ee20000100800 */
[----:B--2---:R-:W-:-:S02]  /*64db0*/  PRMT R7, RZ, 0x7610, R7 ;  /* 0x00007610ff077816 */ /* 0x004fc40000000007 */
[----:B---3--:R-:W-:-:S04]  /*64dc0*/  @!P3 LOP3.LUT R11, R11, R10, RZ, 0x3c, !PT ;  /* 0x0000000a0b0bb212 */ /* 0x008fc800078e3cff */
        /* <DEDUP_REMOVED lines=11> */
[----:B------:R-:W3:Y:S01]  /*64e80*/  @!P3 LDG.E.U8 R6, desc[UR20][R10.64] ;  /* 0x000000140a06b981 */ /* 0x000ee2000c1e1100 */
[----:B--2---:R-:W-:-:S03]  /*64e90*/  PRMT R7, RZ, 0x7610, R7 ;  /* 0x00007610ff077816 */ /* 0x004fc60000000007 */
[----:B---3--:R0:W-:Y:S04]  /*64ea0*/  STL [R1+0xcc], R6 ;  /* 0x0000cc0601007387 */ /* 0x0081e80000100800 */
[----:B0-----:R-:W2:Y:S04]  /*64eb0*/  LDL.LU R6, [R1+0x182c] ;  /* 0x00182c0001067983 */ /* 0x001ea80000300800 */
[----:B------:R-:W3:Y:S01]  /*64ec0*/  LDL R11, [R1+0xdac] ;  /* 0x000dac00010b7983 */ /* 0x000ee20000100800 */
[----:B----4-:R-:W-:-:S03]  /*64ed0*/  @!P3 IMAD.MOV.U32 R10, RZ, RZ, R45 ;  /* 0x000000ffff0ab224 */ /* 0x010fc600078e002d */
[----:B------:R-:W4:Y:S04]  /*64ee0*/  LDL R45, [R1+0xdd8] ;  /* 0x000dd800012d7983 */ /* 0x000f280000100800 */
[----:B---3--:R-:W3:Y:S04]  /*64ef0*/  @!P3 LDG.E.U8 R7, desc[UR20][R10.64] ;  /* 0x000000140a07b981 */ /* 0x008ee8000c1e1100 */
        /* <DEDUP_REMOVED lines=23> */
[----:B------:R-:W-:Y:S01]  /*65070*/  @!P3 LOP3.LUT R11, R11, R10, RZ, 0x3c, !PT ;  /* 0x0000000a0b0bb212 */ /* 0x000fe200078e3cff */
[----:B--2---:R0:W-:Y:S04]  /*65080*/  STL [R1+0xc0], R47 ;  /* 0x0000c02f01007387 */ /* 0x0041e80000100800 */
[----:B------:R1:W2:Y:S01]  /*65090*/  @!P3 LDG.E.U8 R46, desc[UR20][R10.64] ;  /* 0x000000140a2eb981 */ /* 0x0002a2000c1e1100 */
[----:B------:R-:W-:-:S03]  /*650a0*/  PRMT R9, RZ, 0x7610, R9 ;  /* 0x00007610ff097816 */ /* 0x000fc60000000009 */
        /* <DEDUP_REMOVED lines=11> */
[----:B------:R-:W2:Y:S01]  /*65160*/  LDL R11, [R1+0xdd4] ;  /* 0x000dd400010b7983 */ /* 0x000ea20000100800 */
[----:B------:R-:W-:Y:S01]  /*65170*/  PRMT R4, RZ, 0x7610, R4 ;  /* 0x00007610ff047816 */ /* 0x000fe20000000004 */
[----:B----4-:R-:W-:-:S02]  /*65180*/  @!P3 IMAD.MOV.U32 R10, RZ, RZ, R45 ;  /* 0x000000ffff0ab224 */ /* 0x010fc400078e002d */
[----:B------:R-:W4:Y:S04]  /*65190*/  LDL R45, [R1+0xdf8] ;  /* 0x000df800012d7983 */ /* 0x000f280000100800 */
[----:B--2---:R-:W2:Y:S04]  /*651a0*/  @!P3 LDG.E.U8 R4, desc[UR20][R10.64] ;  /* 0x000000140a04b981 */ /* 0x004ea8000c1e1100 */
[----:B--2---:R-:W-:Y:S04]  /*651b0*/  STL [R1+0xb4], R4 ;  /* 0x0000b40401007387 */ /* 0x004fe80000100800 */
        /* <DEDUP_REMOVED lines=9> */
[----:B0-----:R-:W-:Y:S02]  /*65250*/  @!P3 IMAD.MOV.U32 R10, RZ, RZ, R47 ;  /* 0x000000ffff0ab224 */ /* 0x001fe400078e002f */
[----:B--2---:R0:W-:Y:S01]  /*65260*/  STL [R1+0xb0], R44 ;  /* 0x0000b02c01007387 */ /* 0x0041e20000100800 */
[----:B------:R-:W-:-:S03]  /*65270*/  PRMT R42, RZ, 0x7610, R42 ;  /* 0x00007610ff2a7816 */ /* 0x000fc6000000002a */
[----:B------:R-:W2:Y:S04]  /*65280*/  LDL R47, [R1+0xe04] ;  /* 0x000e0400012f7983 */ /* 0x000ea80000100800 */
[----:B---3--:R1:W3:Y:S04]  /*65290*/  @!P3 LDG.E.U8 R43, desc[UR20][R10.64] ;  /* 0x000000140a2bb981 */ /* 0x0082e8000c1e1100 */
[----:B0-----:R-:W2:Y:S04]  /*652a0*/  LDL R44, [R1+0xe00] ;  /* 0x000e0000012c7983 */ /* 0x001ea80000100800 */
[----:B------:R-:W2:Y:S01]  /*652b0*/  LDL R11, [R1+0xdec] ;  /* 0x000dec00010b7983 */ /* 0x000ea20000100800 */
[----:B-1----:R-:W-:-:S03]  /*652c0*/  @!P3 IMAD.MOV.U32 R10, RZ, RZ, R46 ;  /* 0x000000ffff0ab224 */ /* 0x002fc600078e002e */
[----:B---3--:R0:W-:Y:S01]  /*652d0*/  STL [R1+0xac], R43 ;  /* 0x0000ac2b01007387 */ /* 0x0081e20000100800 */
[----:B------:R-:W-:-:S03]  /*652e0*/  PRMT R19, RZ, 0x7610, R19 ;  /* 0x00007610ff137816 */ /* 0x000fc60000000013 */
[----:B------:R-:W3:Y:S04]  /*652f0*/  LDL R46, [R1+0xe0c] ;  /* 0x000e0c00012e7983 */ /* 0x000ee80000100800 */
[----:B--2---:R4:W2:Y:S04]  /*65300*/  @!P3 LDG.E.U8 R42, desc[UR20][R10.64] ;  /* 0x000000140a2ab981 */ /* 0x0048a8000c1e1100 */
[----:B0-----:R-:W3:Y:S04]  /*65310*/  LDL R43, [R1+0xe08] ;  /* 0x000e0800012b7983 */ /* 0x001ee80000100800 */
[----:B------:R-:W3:Y:S01]  /*65320*/  LDL R11, [R1+0xdf4] ;  /* 0x000df400010b7983 */ /* 0x000ee20000100800 */
[----:B----4-:R-:W-:-:S03]  /*65330*/  @!P3 IMAD.MOV.U32 R10, RZ, RZ, R45 ;  /* 0x000000ffff0ab224 */ /* 0x010fc600078e002d */
[----:B--2---:R0:W-:Y:S01]  /*65340*/  STL [R1+0xa8], R42 ;  /* 0x0000a82a01007387 */ /* 0x0041e20000100800 */
[----:B------:R-:W-:Y:S02]  /*65350*/  PRMT R15, RZ, 0x7610, R15 ;  /* 0x00007610ff0f7816 */ /* 0x000fe4000000000f */
[----:B------:R-:W-:Y:S02]  /*65360*/  PRMT R18, RZ, 0x7610, R18 ;  /* 0x00007610ff127816 */ /* 0x000fe40000000012 */
[----:B------:R-:W-:Y:S01]  /*65370*/  PRMT R12, RZ, 0x7610, R12 ;  /* 0x00007610ff0c7816 */ /* 0x000fe2000000000c */
[----:B------:R-:W2:Y:S04]  /*65380*/  LDL R45, [R1+0xe14] ;  /* 0x000e1400012d7983 */ /* 0x000ea80000100800 */
[----:B---3--:R1:W3:Y:S04]  /*65390*/  @!P3 LDG.E.U8 R19, desc[UR20][R10.64] ;  /* 0x000000140a13b981 */ /* 0x0082e8000c1e1100 */
[----:B0-----:R-:W4:Y:S04]  /*653a0*/  LDL R42, [R1+0xe10] ;  /* 0x000e1000012a7983 */ /* 0x001f280000100800 */
[----:B------:R-:W2:Y:S01]  /*653b0*/  LDL R11, [R1+0xdfc] ;  /* 0x000dfc00010b7983 */ /* 0x000ea20000100800 */
[----:B-1----:R-:W-:-:S05]  /*653c0*/  @!P3 IMAD.MOV.U32 R10, RZ, RZ, R44 ;  /* 0x000000ffff0ab224 */ /* 0x002fca00078e002c */
[----:B--2---:R0:W2:Y:S02]  /*653d0*/  @!P3 LDG.E.U8 R15, desc[UR20][R10.64] ;  /* 0x000000140a0fb981 */ /* 0x0040a4000c1e1100 */
[----:B0-----:R-:W-:Y:S02]  /*653e0*/  @!P3 IMAD.MOV.U32 R10, RZ, RZ, R43 ;  /* 0x000000ffff0ab224 */ /* 0x001fe400078e002b */
[----:B------:R-:W-:-:S05]  /*653f0*/  @!P3 IMAD.MOV.U32 R11, RZ, RZ, R47 ;  /* 0x000000ffff0bb224 */ /* 0x000fca00078e002f */
[----:B------:R4:W2:Y:S02]  /*65400*/  @!P3 LDG.E.U8 R18, desc[UR20][R10.64] ;  /* 0x000000140a12b981 */ /* 0x0008a4000c1e1100 */
[----:B----4-:R-:W-:Y:S02]  /*65410*/  @!P3 IMAD.MOV.U32 R10, RZ, RZ, R42 ;  /* 0x000000ffff0ab224 */ /* 0x010fe400078e002a */
[----:B------:R-:W-:-:S05]  /*65420*/  @!P3 IMAD.MOV.U32 R11, RZ, RZ, R46 ;  /* 0x000000ffff0bb224 */ /* 0x000fca00078e002e */
[----:B------:R-:W4:Y:S04]  /*65430*/  @!P3 LDG.E.U8 R12, desc[UR20][R10.64] ;  /* 0x000000140a0cb981 */ /* 0x000f28000c1e1100 */
[----:B---3--:R0:W-:Y:S04]  /*65440*/  STL [R1+0xa4], R19 ;  /* 0x0000a41301007387 */ /* 0x0081e80000100800 */
[----:B------:R-:W3:Y:S04]  /*65450*/  LDL R44, [R1+0xe1c] ;  /* 0x000e1c00012c7983 */ /* 0x000ee80000100800 */
[----:B0-----:R-:W3:Y:S04]  /*65460*/  LDL R19, [R1+0xe18] ;  /* 0x000e180001137983 */ /* 0x001ee80000100800 */
[----:B--2---:R0:W-:Y:S04]  /*65470*/  STL [R1+0xa0], R15 ;  /* 0x0000a00f01007387 */ /* 0x0041e80000100800 */
[----:B------:R-:W2:Y:S04]  /*65480*/  LDL R43, [R1+0xe24] ;  /* 0x000e2400012b7983 */ /* 0x000ea80000100800 */
[----:B0-----:R-:W2:Y:S04]  /*65490*/  LDL R15, [R1+0xe20] ;  /* 0x000e2000010f7983 */ /* 0x001ea80000100800 */
[----:B------:R0:W-:Y:S04]  /*654a0*/  STL [R1+0x9c], R18 ;  /* 0x00009c1201007387 */ /* 0x0001e80000100800 */
[----:B------:R-:W2:Y:S04]  /*654b0*/  LDL R42, [R1+0xe2c] ;  /* 0x000e2c00012a7983 */ /* 0x000ea80000100800 */
[----:B0-----:R-:W2:Y:S01]  /*654c0*/  LDL R18, [R1+0xe28] ;  /* 0x000e280001127983 */ /* 0x001ea20000100800 */
[----:B------:R-:W-:-:S03]  /*654d0*/  PRMT R16, RZ, 0x7610, R16 ;  /* 0x00007610ff107816 */ /* 0x000fc60000000010 */
[----:B----4-:R0:W-:Y:S01]  /*654e0*/  STL [R1+0x98], R12 ;  /* 0x0000980c01007387 */ /* 0x0101e20000100800 */
[----:B------:R-:W-:-:S03]  /*654f0*/  @!P3 IMAD.MOV.U32 R11, RZ, RZ, R45 ;  /* 0x000000ffff0bb224 */ /* 0x000fc600078e002d */
[----:B0-----:R-:W4:Y:S01]  /*65500*/  LDL R12, [R1+0xe30] ;  /* 0x000e3000010c7983 */ /* 0x001f220000100800 */
[----:B---3--:R-:W-:Y:S01]  /*65510*/  @!P3 IMAD.MOV.U32 R10, RZ, RZ, R19 ;  /* 0x000000ffff0ab224 */ /* 0x008fe200078e0013 */
[----:B------:R-:W-:Y:S02]  /*65520*/  PRMT R14, RZ, 0x7610, R14 ;  /* 0x00007610ff0e7816 */ /* 0x000fe4000000000e */
[----:B------:R-:W-:Y:S02]  /*65530*/  PRMT R13, RZ, 0x7610, R13 ;  /* 0x00007610ff0d7816 */ /* 0x000fe4000000000d */
[----:B------:R-:W-:Y:S01]  /*65540*/  PRMT R20, RZ, 0x7610, R20 ;  /* 0x00007610ff147816 */ /* 0x000fe20000000014 */
[----:B------:R-:W3:Y:S04]  /*65550*/  LDL R19, [R1+0xe34] ;  /* 0x000e340001137983 */ /* 0x000ee80000100800 */
[----:B------:R0:W3:Y:S02]  /*65560*/  @!P3 LDG.E.U8 R16, desc[UR20][R10.64] ;  /* 0x000000140a10b981 */ /* 0x0000e4000c1e1100 */
[----:B0-----:R-:W-:-:S02]  /*65570*/  @!P3 IMAD.MOV.U32 R11, RZ, RZ, R44 ;  /* 0x000000ffff0bb224 */ /* 0x001fc400078e002c */
[----:B--2---:R-:W-:-:S05]  /*65580*/  @!P3 IMAD.MOV.U32 R10, RZ, RZ, R15 ;  /* 0x000000ffff0ab224 */ /* 0x004fca00078e000f */
[----:B------:R0:W2:Y:S02]  /*65590*/  @!P3 LDG.E.U8 R14, desc[UR20][R10.64] ;  /* 0x000000140a0eb981 */ /* 0x0000a4000c1e1100 */
[----:B0-----:R-:W-:Y:S02]  /*655a0*/  @!P3 IMAD.MOV.U32 R11, RZ, RZ, R43 ;  /* 0x000000ffff0bb224 */ /* 0x001fe400078e002b */
[----:B------:R-:W-:-:S05]  /*655b0*/  @!P3 IMAD.MOV.U32 R10, RZ, RZ, R18 ;  /* 0x000000ffff0ab224 */ /* 0x000fca00078e0012 */
[----:B------:R0:W2:Y:S02]  /*655c0*/  @!P3 LDG.E.U8 R13, desc[UR20][R10.64] ;  /* 0x000000140a0db981 */ /* 0x0000a4000c1e1100 */
[----:B0-----:R-:W-:Y:S02]  /*655d0*/  @!P3 IMAD.MOV.U32 R11, RZ, RZ, R42 ;  /* 0x000000ffff0bb224 */ /* 0x001fe400078e002a */
[----:B----4-:R-:W-:-:S05]  /*655e0*/  @!P3 IMAD.MOV.U32 R10, RZ, RZ, R12 ;  /* 0x000000ffff0ab224 */ /* 0x010fca00078e000c */
        /* <DEDUP_REMOVED lines=13> */
[----:B------:R-:W4:Y:S04]  /*656c0*/  LDL R19, [R1+0xe4c] ;  /* 0x000e4c0001137983 */ /* 0x000f280000100800 */
[----:B0-----:R-:W4:Y:S01]  /*656d0*/  LDL R20, [R1+0xe44] ;  /* 0x000e440001147983 */ /* 0x001f220000100800 */
[----:B---3--:R-:W-:-:S03]  /*656e0*/  @!P3 IMAD.MOV.U32 R10, RZ, RZ, R16 ;  /* 0x000000ffff0ab224 */ /* 0x008fc600078e0010 */
[----:B------:R-:W3:Y:S01]  /*656f0*/  LDL R16, [R1+0xe50] ;  /* 0x000e500001107983 */ /* 0x000ee20000100800 */
[----:B------:R-:W-:-:S03]  /*65700*/  PRMT R40, RZ, 0x7610, R40 ;  /* 0x00007610ff287816 */ /* 0x000fc60000000028 */
[----:B------:R0:W3:Y:S02]  /*65710*/  @!P3 LDG.E.U8 R41, desc[UR20][R10.64] ;  /* 0x000000140a29b981 */ /* 0x0000e4000c1e1100 */
[----:B0-----:R-:W-:Y:S02]  /*65720*/  @!P3 IMAD.MOV.U32 R11, RZ, RZ, R15 ;  /* 0x000000ffff0bb224 */ /* 0x001fe400078e000f */
[----:B------:R-:W3:Y:S01]  /*65730*/  LDL R15, [R1+0xe54] ;  /* 0x000e5400010f7983 */ /* 0x000ee20000100800 */
[----:B--2---:R-:W-:-:S03]  /*65740*/  @!P3 IMAD.MOV.U32 R10, RZ, RZ, R14 ;  /* 0x000000ffff0ab224 */ /* 0x004fc600078e000e */
[----:B------:R-:W2:Y:S04]  /*65750*/  LDL R14, [R1+0xe58] ;  /* 0x000e5800010e7983 */ /* 0x000ea80000100800 */
[----:B------:R0:W2:Y:S02]  /*65760*/  @!P3 LDG.E.U8 R40, desc[UR20][R10.64] ;  /* 0x000000140a28b981 */ /* 0x0000a4000c1e1100 */
[----:B0-----:R-:W-:Y:S02]  /*65770*/  @!P3 IMAD.MOV.U32 R11, RZ, RZ, R18 ;  /* 0x000000ffff0bb224 */ /* 0x001fe400078e0012 */
[----:B------:R-:W2:Y:S01]  /*65780*/  LDL R18, [R1+0xe5c] ;  /* 0x000e5c0001127983 */ /* 0x000ea20000100800 */
[----:B------:R-:W-:-:S03]  /*65790*/  @!P3 IMAD.MOV.U32 R10, RZ, RZ, R13 ;  /* 0x000000ffff0ab224 */ /* 0x000fc600078e000d */
[----:B------:R-:W2:Y:S01]  /*657a0*/  LDL R13, [R1+0xe60] ;  /* 0x000e6000010d7983 */ /* 0x000ea20000100800 */
[----:B------:R-:W-:Y:S02]  /*657b0*/  PRMT R39, RZ, 0x7610, R39 ;  /* 0x00007610ff277816 */ /* 0x000fe40000000027 */
[----:B------:R-:W-:-:S04]  /*657c0*/  PRMT R38, RZ, 0x7610, R38 ;  /* 0x00007610ff267816 */ /* 0x000fc80000000026 */
[----:B------:R0:W2:Y:S01]  /*657d0*/  @!P3 LDG.E.U8 R39, desc[UR20][R10.64] ;  /* 0x000000140a27b981 */ /* 0x0000a2000c1e1100 */
[----:B------:R-:W-:Y:S01]  /*657e0*/  PRMT R37, RZ, 0x7610, R37 ;  /* 0x00007610ff257816 */ /* 0x000fe20000000025 */
[----:B0-----:R-:W-:Y:S02]  /*657f0*/  @!P3 IMAD.MOV.U32 R10, RZ, RZ, R12 ;  /* 0x000000ffff0ab224 */ /* 0x001fe400078e000c */
[----:B----4-:R-:W-:Y:S01]  /*65800*/  @!P3 IMAD.MOV.U32 R11, RZ, RZ, R20 ;  /* 0x000000ffff0bb224 */ /* 0x010fe200078e0014 */
[----:B------:R-:W4:Y:S04]  /*65810*/  LDL R12, [R1+0xe68] ;  /* 0x000e6800010c7983 */ /* 0x000f280000100800 */
[----:B------:R-:W4:Y:S04]  /*65820*/  LDL R20, [R1+0xe64] ;  /* 0x000e640001147983 */ /* 0x000f280000100800 */
[----:B------:R3:W4:Y:S01]  /*65830*/  @!P3 LDG.E.U8 R38, desc[UR20][R10.64] ;  /* 0x000000140a26b981 */ /* 0x000722000c1e1100 */
[----:B------:R-:W-:Y:S01]  /*65840*/  PRMT R36, RZ, 0x7610, R36 ;  /* 0x00007610ff247816 */ /* 0x000fe20000000024 */
[----:B---3--:R-:W-:-:S02]  /*65850*/  @!P3 IMAD.MOV.U32 R10, RZ, RZ, R16 ;  /* 0x000000ffff0ab224 */ /* 0x008fc400078e0010 */
[----:B------:R-:W-:Y:S01]  /*65860*/  @!P3 IMAD.MOV.U32 R11, RZ, RZ, R19 ;  /* 0x000000ffff0bb224 */ /* 0x000fe200078e0013 */
[----:B------:R-:W3:Y:S04]  /*65870*/  LDL R16, [R1+0xe70] ;  /* 0x000e700001107983 */ /* 0x000ee80000100800 */
[----:B------:R-:W3:Y:S04]  /*65880*/  LDL R19, [R1+0xe6c] ;  /* 0x000e6c0001137983 */ /* 0x000ee80000100800 */
[----:B------:R0:W3:Y:S02]  /*65890*/  @!P3 LDG.E.U8 R37, desc[UR20][R10.64] ;  /* 0x000000140a25b981 */ /* 0x0000e4000c1e1100 */
[----:B0-----:R-:W-:-:S02]  /*658a0*/  @!P3 IMAD.MOV.U32 R11, RZ, RZ, R15 ;  /* 0x000000ffff0bb224 */ /* 0x001fc400078e000f */
[----:B------:R-:W3:Y:S01]  /*658b0*/  LDL R15, [R1+0xe74] ;  /* 0x000e7400010f7983 */ /* 0x000ee20000100800 */
[----:B--2---:R-:W-:-:S03]  /*658c0*/  @!P3 IMAD.MOV.U32 R10, RZ, RZ, R14 ;  /* 0x000000ffff0ab224 */ /* 0x004fc600078e000e */
[----:B------:R-:W2:Y:S04]  /*658d0*/  LDL R14, [R1+0xe78] ;  /* 0x000e7800010e7983 */ /* 0x000ea80000100800 */
[----:B------:R0:W2:Y:S02]  /*658e0*/  @!P3 LDG.E.U8 R36, desc[UR20][R10.64] ;  /* 0x000000140a24b981 */ /* 0x0000a4000c1e1100 */
[----:B0-----:R-:W-:Y:S02]  /*658f0*/  @!P3 IMAD.MOV.U32 R11, RZ, RZ, R18 ;  /* 0x000000ffff0bb224 */ /* 0x001fe400078e0012 */
[----:B------:R-:W-:Y:S01]  /*65900*/  @!P3 IMAD.MOV.U32 R10, RZ, RZ, R13 ;  /* 0x000000ffff0ab224 */ /* 0x000fe200078e000d */
[----:B------:R-:W2:Y:S04]  /*65910*/  LDL R18, [R1+0xe7c] ;  /* 0x000e7c0001127983 */ /* 0x000ea80000100800 */
[----:B------:R-:W2:Y:S01]  /*65920*/  LDL R13, [R1+0xe80] ;  /* 0x000e8000010d7983 */ /* 0x000ea20000100800 */
[----:B------:R-:W-:-:S02]  /*65930*/  PRMT R35, RZ, 0x7610, R35 ;  /* 0x00007610ff237816 */ /* 0x000fc40000000023 */
[----:B------:R-:W-:Y:S01]  /*65940*/  PRMT R34, RZ, 0x7610, R34 ;  /* 0x00007610ff227816 */ /* 0x000fe20000000022 */
[----:B------:R-:W-:Y:S04]  /*65950*/  STL [R1+0x84], R41 ;  /* 0x0000842901007387 */ /* 0x000fe80000100800 */
[----:B------:R4:W2:Y:S01]  /*65960*/  @!P3 LDG.E.U8 R35, desc[UR20][R10.64] ;  /* 0x000000140a23b981 */ /* 0x0008a2000c1e1100 */
[----:B------:R-:W-:Y:S01]  /*65970*/  PRMT R33, RZ, 0x7610, R33 ;  /* 0x00007610ff217816 */ /* 0x000fe20000000021 */
[----:B----4-:R-:W-:Y:S02]  /*65980*/  @!P3 IMAD.MOV.U32 R10, RZ, RZ, R12 ;  /* 0x000000ffff0ab224 */ /* 0x010fe400078e000c */
[----:B------:R-:W-:Y:S01]  /*65990*/  @!P3 IMAD.MOV.U32 R11, RZ, RZ, R20 ;  /* 0x000000ffff0bb224 */ /* 0x000fe200078e0014 */
[----:B------:R-:W4:Y:S04]  /*659a0*/  LDL R12, [R1+0xe88] ;  /* 0x000e8800010c7983 */ /* 0x000f280000100800 */
[----:B------:R-:W4:Y:S04]  /*659b0*/  LDL R20, [R1+0xe84] ;  /* 0x000e840001147983 */ /* 0x000f280000100800 */
[----:B------:R3:W4:Y:S04]  /*659c0*/  @!P3 LDG.E.U8 R34, desc[UR20][R10.64] ;  /* 0x000000140a22b981 */ /* 0x000728000c1e1100 */
[----:B------:R-:W-:Y:S01]  /*659d0*/  STL [R1+0x80], R40 ;  /* 0x0000802801007387 */ /* 0x000fe20000100800 */
[----:B------:R-:W-:Y:S01]  /*659e0*/  PRMT R32, RZ, 0x7610, R32 ;  /* 0x00007610ff207816 */ /* 0x000fe20000000020 */
[----:B---3--:R-:W-:-:S02]  /*659f0*/  @!P3 IMAD.MOV.U32 R10, RZ, RZ, R16 ;  /* 0x000000ffff0ab224 */ /* 0x008fc400078e0010 */
[----:B------:R-:W-:Y:S01]  /*65a00*/  @!P3 IMAD.MOV.U32 R11, RZ, RZ, R19 ;  /* 0x000000ffff0bb224 */ /* 0x000fe200078e0013 */
[----:B------:R-:W3:Y:S04]  /*65a10*/  LDL R16, [R1+0xe90] ;  /* 0x000e900001107983 */ /* 0x000ee80000100800 */
[----:B------:R-:W3:Y:S04]  /*65a20*/  LDL R19, [R1+0xe8c] ;  /* 0x000e8c0001137983 */ /* 0x000ee80000100800 */
[----:B------:R0:W3:Y:S04]  /*65a30*/  @!P3 LDG.E.U8 R33, desc[UR20][R10.64] ;  /* 0x000000140a21b981 */ /* 0x0000e8000c1e1100 */
[----:B------:R-:W-:Y:S01]  /*65a40*/  STL [R1+0x7c], R39 ;  /* 0x00007c2701007387 */ /* 0x000fe20000100800 */
[----:B0-----:R-:W-:-:S03]  /*65a50*/  @!P3 IMAD.MOV.U32 R11, RZ, RZ, R15 ;  /* 0x000000ffff0bb224 */ /* 0x001fc600078e000f */
[----:B------:R-:W3:Y:S01]  /*65a60*/  LDL R15, [R1+0xe94] ;  /* 0x000e9400010f7983 */ /* 0x000ee20000100800 */
[----:B--2---:R-:W-:-:S03]  /*65a70*/  @!P3 IMAD.MOV.U32 R10, RZ, RZ, R14 ;  /* 0x000000ffff0ab224 */ /* 0x004fc600078e000e */
[----:B------:R-:W2:Y:S04]  /*65a80*/  LDL R14, [R1+0xe98] ;  /* 0x000e9800010e7983 */ /* 0x000ea80000100800 */
[----:B------:R0:W2:Y:S04]  /*65a90*/  @!P3 LDG.E.U8 R32, desc[UR20][R10.64] ;  /* 0x000000140a20b981 */ /* 0x0000a8000c1e1100 */
[----:B------:R-:W-:Y:S01]  /*65aa0*/  STL [R1+0x78], R38 ;  /* 0x0000782601007387 */ /* 0x000fe20000100800 */
[----:B0-----:R-:W-:Y:S02]  /*65ab0*/  @!P3 IMAD.MOV.U32 R11, RZ, RZ, R18 ;  /* 0x000000ffff0bb224 */ /* 0x001fe400078e0012 */
[----:B------:R-:W-:Y:S01]  /*65ac0*/  @!P3 IMAD.MOV.U32 R10, RZ, RZ, R13 ;  /* 0x000000ffff0ab224 */ /* 0x000fe200078e000d */
[----:B------:R-:W2:Y:S04]  /*65ad0*/  LDL R18, [R1+0xe9c] ;  /* 0x000e9c0001127983 */ /* 0x000ea80000100800 */
[----:B------:R-:W2:Y:S01]  /*65ae0*/  LDL R13, [R1+0xea0] ;  /* 0x000ea000010d7983 */ /* 0x000ea20000100800 */
[----:B------:R-:W-:-:S02]  /*65af0*/  PRMT R31, RZ, 0x7610, R31 ;  /* 0x00007610ff1f7816 */ /* 0x000fc4000000001f */
[----:B------:R-:W-:-:S04]  /*65b00*/  PRMT R30, RZ, 0x7610, R30 ;  /* 0x00007610ff1e7816 */ /* 0x000fc8000000001e */
[----:B------:R4:W2:Y:S01]  /*65b10*/  @!P3 LDG.E.U8 R31, desc[UR20][R10.64] ;  /* 0x000000140a1fb981 */ /* 0x0008a2000c1e1100 */
[----:B------:R-:W-:Y:S01]  /*65b20*/  PRMT R29, RZ, 0x7610, R29 ;  /* 0x00007610ff1d7816 */ /* 0x000fe2000000001d */
[----:B----4-:R-:W-:Y:S02]  /*65b30*/  @!P3 IMAD.MOV.U32 R10, RZ, RZ, R12 ;  /* 0x000000ffff0ab224 */ /* 0x010fe400078e000c */
[----:B------:R-:W-:-:S05]  /*65b40*/  @!P3 IMAD.MOV.U32 R11, RZ, RZ, R20 ;  /* 0x000000ffff0bb224 */ /* 0x000fca00078e0014 */
[----:B------:R3:W4:Y:S01]  /*65b50*/  @!P3 LDG.E.U8 R30, desc[UR20][R10.64] ;  /* 0x000000140a1eb981 */ /* 0x000722000c1e1100 */
[----:B------:R-:W-:Y:S01]  /*65b60*/  PRMT R24, RZ, 0x7610, R24 ;  /* 0x00007610ff187816 */ /* 0x000fe20000000018 */
[----:B---3--:R-:W-:Y:S02]  /*65b70*/  @!P3 IMAD.MOV.U32 R10, RZ, RZ, R16 ;  /* 0x000000ffff0ab224 */ /* 0x008fe400078e0010 */
[----:B------:R-:W-:-:S05]  /*65b80*/  @!P3 IMAD.MOV.U32 R11, RZ, RZ, R19 ;  /* 0x000000ffff0bb224 */ /* 0x000fca00078e0013 */
[----:B------:R0:W3:Y:S01]  /*65b90*/  @!P3 LDG.E.U8 R29, desc[UR20][R10.64] ;  /* 0x000000140a1db981 */ /* 0x0000e2000c1e1100 */
[----:B------:R-:W-:Y:S01]  /*65ba0*/  PRMT R22, RZ, 0x7610, R22 ;  /* 0x00007610ff167816 */ /* 0x000fe20000000016 */
[----:B0-----:R-:W-:Y:S02]  /*65bb0*/  @!P3 IMAD.MOV.U32 R11, RZ, RZ, R15 ;  /* 0x000000ffff0bb224 */ /* 0x001fe400078e000f */
[----:B------:R-:W-:Y:S04]  /*65bc0*/  STL [R1+0x74], R37 ;  /* 0x0000742501007387 */ /* 0x000fe80000100800 */
[----:B------:R-:W3:Y:S04]  /*65bd0*/  LDL R20, [R1+0xea4] ;  /* 0x000ea40001147983 */ /* 0x000ee80000100800 */
[----:B------:R-:W4:Y:S01]  /*65be0*/  LDL R12, [R1+0xea8] ;  /* 0x000ea800010c7983 */ /* 0x000f220000100800 */
[----:B--2---:R-:W-:-:S05]  /*65bf0*/  @!P3 IMAD.MOV.U32 R10, RZ, RZ, R14 ;  /* 0x000000ffff0ab224 */ /* 0x004fca00078e000e */
[----:B------:R0:W2:Y:S02]  /*65c00*/  @!P3 LDG.E.U8 R24, desc[UR20][R10.64] ;  /* 0x000000140a18b981 */ /* 0x0000a4000c1e1100 */
[----:B0-----:R-:W-:Y:S02]  /*65c10*/  @!P3 IMAD.MOV.U32 R10, RZ, RZ, R13 ;  /* 0x000000ffff0ab224 */ /* 0x001fe400078e000d */
[----:B------:R-:W-:-:S05]  /*65c20*/  @!P3 IMAD.MOV.U32 R11, RZ, RZ, R18 ;  /* 0x000000ffff0bb224 */ /* 0x000fca00078e0012 */
[----:B------:R3:W2:Y:S04]  /*65c30*/  @!P3 LDG.E.U8 R22, desc[UR20][R10.64] ;  /* 0x000000140a16b981 */ /* 0x0006a8000c1e1100 */
[----:B------:R-:W-:Y:S04]  /*65c40*/  STL [R1+0x70], R36 ;  /* 0x0000702401007387 */ /* 0x000fe80000100800 */
[----:B------:R-:W2:Y:S04]  /*65c50*/  LDL R19, [R1+0xeac] ;  /* 0x000eac0001137983 */ /* 0x000ea80000100800 */
[----:B------:R-:W2:Y:S04]  /*65c60*/  LDL R16, [R1+0xeb0] ;  /* 0x000eb00001107983 */ /* 0x000ea80000100800 */
[----:B------:R-:W-:Y:S04]  /*65c70*/  STL [R1+0x6c], R35 ;  /* 0x00006c2301007387 */ /* 0x000fe80000100800 */
[----:B------:R-:W2:Y:S04]  /*65c80*/  LDL R15, [R1+0xeb4] ;  /* 0x000eb400010f7983 */ /* 0x000ea80000100800 */
[----:B------:R-:W2:Y:S04]  /*65c90*/  LDL R14, [R1+0xeb8] ;  /* 0x000eb800010e7983 */ /* 0x000ea80000100800 */
[----:B------:R-:W-:Y:S01]  /*65ca0*/  STL [R1+0x68], R34 ;  /* 0x0000682201007387 */ /* 0x000fe20000100800 */
[----:B---3--:R-:W-:-:S02]  /*65cb0*/  @!P3 IMAD.MOV.U32 R11, RZ, RZ, R20 ;  /* 0x000000ffff0bb224 */ /* 0x008fc400078e0014 */
[----:B----4-:R-:W-:Y:S01]  /*65cc0*/  @!P3 IMAD.MOV.U32 R10, RZ, RZ, R12 ;  /* 0x000000ffff0ab224 */ /* 0x010fe200078e000c */
[----:B--2---:R0:W-:Y:S04]  /*65cd0*/  STL [R1+0x50], R24 ;  /* 0x0000501801007387 */ /* 0x0041e80000100800 */
[----:B------:R-:W2:Y:S04]  /*65ce0*/  LDL R18, [R1+0xec0] ;  /* 0x000ec00001127983 */ /* 0x000ea80000100800 */
[----:B------:R-:W3:Y:S04]  /*65cf0*/  LDL R13, [R1+0xec8] ;  /* 0x000ec800010d7983 */ /* 0x000ee80000100800 */
[----:B0-----:R-:W4:Y:S04]  /*65d00*/  LDL R24, [R1+0xebc] ;  /* 0x000ebc0001187983 */ /* 0x001f280000100800 */
[----:B------:R-:W-:Y:S04]  /*65d10*/  STL [R1+0x64], R33 ;  /* 0x0000642101007387 */ /* 0x000fe80000100800 */
[----:B------:R0:W-:Y:S04]  /*65d20*/  STL [R1+0x4c], R22 ;  /* 0x00004c1601007387 */ /* 0x0001e80000100800 */
[----:B0-----:R-:W3:Y:S04]  /*65d30*/  LDL R22, [R1+0xec4] ;  /* 0x000ec40001167983 */ /* 0x001ee80000100800 */
[----:B------:R-:W-:Y:S04]  /*65d40*/  STL [R1+0x60], R32 ;  /* 0x0000602001007387 */ /* 0x000fe80000100800 */
[----:B------:R-:W3:Y:S04]  /*65d50*/  LDL R20, [R1+0xecc] ;  /* 0x000ecc0001147983 */ /* 0x000ee80000100800 */
[----:B------:R-:W3:Y:S01]  /*65d60*/  LDL R12, [R1+0xed0] ;  /* 0x000ed000010c7983 */ /* 0x000ee20000100800 */
[----:B------:R-:W-:-:S02]  /*65d70*/  PRMT R28, RZ, 0x7610, R28 ;  /* 0x00007610ff1c7816 */ /* 0x000fc4000000001c */
[----:B------:R-:W-:-:S04]  /*65d80*/  PRMT R27, RZ, 0x7610, R27 ;  /* 0x00007610ff1b7816 */ /* 0x000fc8000000001b */
[----:B------:R0:W3:Y:S01]  /*65d90*/  @!P3 LDG.E.U8 R28, desc[UR20][R10.64] ;  /* 0x000000140a1cb981 */ /* 0x0000e2000c1e1100 */
[----:B------:R-:W-:Y:S01]  /*65da0*/  PRMT R26, RZ, 0x7610, R26 ;  /* 0x00007610ff1a7816 */ /* 0x000fe2000000001a */
[----:B0-----:R-:W-:Y:S02]  /*65db0*/  @!P3 IMAD.MOV.U32 R10, RZ, RZ, R16 ;  /* 0x000000ffff0ab224 */ /* 0x001fe400078e0010 */
[----:B------:R-:W-:-:S05]  /*65dc0*/  @!P3 IMAD.MOV.U32 R11, RZ, RZ, R19 ;  /* 0x000000ffff0bb224 */ /* 0x000fca00078e0013 */
[----:B------:R0:W3:Y:S01]  /*65dd0*/  @!P3 LDG.E.U8 R27, desc[UR20][R10.64] ;  /* 0x000000140a1bb981 */ /* 0x0000e2000c1e1100 */
[----:B------:R-:W-:-:S03]  /*65de0*/  PRMT R23, RZ, 0x7610, R23 ;  /* 0x00007610ff177816 */ /* 0x000fc60000000017 */
[----:B------:R-:W-:Y:S04]  /*65df0*/  STL [R1+0x5c], R31 ;  /* 0x00005c1f01007387 */ /* 0x000fe80000100800 */
[----:B------:R-:W3:Y:S04]  /*65e00*/  LDL R19, [R1+0xed4] ;  /* 0x000ed40001137983 */ /* 0x000ee80000100800 */
[----:B------:R-:W3:Y:S01]  /*65e10*/  LDL R16, [R1+0xed8] ;  /* 0x000ed80001107983 */ /* 0x000ee20000100800 */
[----:B0-----:R-:W-:Y:S02]  /*65e20*/  @!P3 IMAD.MOV.U32 R10, RZ, RZ, R14 ;  /* 0x000000ffff0ab224 */ /* 0x001fe400078e000e */
[----:B------:R-:W-:-:S05]  /*65e30*/  @!P3 IMAD.MOV.U32 R11, RZ, RZ, R15 ;  /* 0x000000ffff0bb224 */ /* 0x000fca00078e000f */
[----:B------:R2:W3:Y:S01]  /*65e40*/  @!P3 LDG.E.U8 R26, desc[UR20][R10.64] ;  /* 0x000000140a1ab981 */ /* 0x0004e2000c1e1100 */
[----:B------:R-:W-:Y:S02]  /*65e50*/  PRMT R21, RZ, 0x7610, R21 ;  /* 0x00007610ff157816 */ /* 0x000fe40000000015 */
[----:B------:R-:W-:Y:S01]  /*65e60*/  PRMT R0, RZ, 0x7610, R0 ;  /* 0x00007610ff007816 */ /* 0x000fe20000000000 */
[----:B------:R-:W-:Y:S04]  /*65e70*/  STL [R1+0x58], R30 ;  /* 0x0000581e01007387 */ /* 0x000fe80000100800 */
[----:B------:R-:W3:Y:S04]  /*65e80*/  LDL R15, [R1+0xedc] ;  /* 0x000edc00010f7983 */ /* 0x000ee80000100800 */
[----:B------:R-:W3:Y:S04]  /*65e90*/  LDL R14, [R1+0xee0] ;  /* 0x000ee000010e7983 */ /* 0x000ee80000100800 */
[----:B------:R-:W-:Y:S01]  /*65ea0*/  STL [R1+0x54], R29 ;  /* 0x0000541d01007387 */ /* 0x000fe20000100800 */
[----:B--2---:R-:W-:-:S03]  /*65eb0*/  @!P3 IMAD.MOV.U32 R10, RZ, RZ, R18 ;  /* 0x000000ffff0ab224 */ /* 0x004fc600078e0012 */
[----:B------:R-:W2:Y:S01]  /*65ec0*/  LDL R18, [R1+0xee8] ;  /* 0x000ee80001127983 */ /* 0x000ea20000100800 */
[----:B----4-:R-:W-:-:S03]  /*65ed0*/  @!P3 IMAD.MOV.U32 R11, RZ, RZ, R24 ;  /* 0x000000ffff0bb224 */ /* 0x010fc600078e0018 */
[----:B------:R-:W4:Y:S04]  /*65ee0*/  LDL R24, [R1+0xee4] ;  /* 0x000ee40001187983 */ /* 0x000f280000100800 */
[----:B------:R3:W4:Y:S02]  /*65ef0*/  @!P3 LDG.E.U8 R23, desc[UR20][R10.64] ;  /* 0x000000140a17b981 */ /* 0x000724000c1e1100 */
[----:B---3--:R-:W-:Y:S01]  /*65f00*/  @!P3 IMAD.MOV.U32 R10, RZ, RZ, R13 ;  /* 0x000000ffff0ab224 */ /* 0x008fe200078e000d */
[----:B------:R-:W-:Y:S01]  /*65f10*/  PRMT R5, RZ, 0x7610, R5 ;  /* 0x00007610ff057816 */ /* 0x000fe20000000005 */
[----:B------:R-:W3:Y:S01]  /*65f20*/  LDL R13, [R1+0xef0] ;  /* 0x000ef000010d7983 */ /* 0x000ee20000100800 */
[----:B------:R-:W-:-:S03]  /*65f30*/  @!P3 IMAD.MOV.U32 R11, RZ, RZ, R22 ;  /* 0x000000ffff0bb224 */ /* 0x000fc600078e0016 */
[----:B------:R-:W3:Y:S04]  /*65f40*/  LDL R22, [R1+0xeec] ;  /* 0x000eec0001167983 */ /* 0x000ee80000100800 */
[----:B------:R0:W3:Y:S02]  /*65f50*/  @!P3 LDG.E.U8 R21, desc[UR20][R10.64] ;  /* 0x000000140a15b981 */ /* 0x0000e4000c1e1100 */
[----:B0-----:R-:W-:Y:S02]  /*65f60*/  @!P3 IMAD.MOV.U32 R10, RZ, RZ, R12 ;  /* 0x000000ffff0ab224 */ /* 0x001fe400078e000c */
[----:B------:R-:W-:-:S05]  /*65f70*/  @!P3 IMAD.MOV.U32 R11, RZ, RZ, R20 ;  /* 0x000000ffff0bb224 */ /* 0x000fca00078e0014 */
[----:B------:R0:W4:Y:S02]  /*65f80*/  @!P3 LDG.E.U8 R0, desc[UR20][R10.64] ;  /* 0x000000140a00b981 */ /* 0x000124000c1e1100 */
[----:B0-----:R-:W-:Y:S02]  /*65f90*/  @!P3 IMAD.MOV.U32 R10, RZ, RZ, R16 ;  /* 0x000000ffff0ab224 */ /* 0x001fe400078e0010 */
[----:B------:R-:W-:-:S05]  /*65fa0*/  @!P3 IMAD.MOV.U32 R11, RZ, RZ, R19 ;  /* 0x000000ffff0bb224 */ /* 0x000fca00078e0013 */
[----:B------:R0:W4:Y:S01]  /*65fb0*/  @!P3 LDG.E.U8 R5, desc[UR20][R10.64] ;  /* 0x000000140a05b981 */ /* 0x000122000c1e1100 */
[----:B------:R-:W-:Y:S02]  /*65fc0*/  PRMT R25, RZ, 0x7610, R25 ;  /* 0x00007610ff197816 */ /* 0x000fe40000000019 */
[----:B------:R-:W-:Y:S01]  /*65fd0*/  PRMT R17, RZ, 0x7610, R17 ;  /* 0x00007610ff117816 */ /* 0x000fe20000000011 */
[----:B0-----:R-:W-:Y:S02]  /*65fe0*/  @!P3 IMAD.MOV.U32 R10, RZ, RZ, R14 ;  /* 0x000000ffff0ab224 */ /* 0x001fe400078e000e */
[----:B------:R-:W-:-:S05]  /*65ff0*/  @!P3 IMAD.MOV.U32 R11, RZ, RZ, R15 ;  /* 0x000000ffff0bb224 */ /* 0x000fca00078e000f */
[----:B------:R2:W4:Y:S02]  /*66000*/  @!P3 LDG.E.U8 R25, desc[UR20][R10.64] ;  /* 0x000000140a19b981 */ /* 0x000524000c1e1100 */
[----:B--2---:R-:W-:Y:S02]  /*66010*/  @!P3 IMAD.MOV.U32 R10, RZ, RZ, R18 ;  /* 0x000000ffff0ab224 */ /* 0x004fe400078e0012 */
[----:B---3--:R0:W-:Y:S04]  /*66020*/  STL [R1+0x38], R21 ;  /* 0x0000381501007387 */ /* 0x0081e80000100800 */
[----:B------:R-:W2:Y:S04]  /*66030*/  LDL R12, [R1+0xef8] ;  /* 0x000ef800010c7983 */ /* 0x000ea80000100800 */
[----:B0-----:R-:W3:Y:S04]  /*66040*/  LDL R21, [R1+0xef4] ;  /* 0x000ef40001157983 */ /* 0x001ee80000100800 */
[----:B----4-:R-:W-:Y:S04]  /*66050*/  STL [R1+0x17a0], R0 ;  /* 0x0017a00001007387 */ /* 0x010fe80000100800 */
[----:B------:R0:W-:Y:S04]  /*66060*/  STL [R1+0x3c], R23 ;  /* 0x00003c1701007387 */ /* 0x0001e80000100800 */
[----:B0-----:R-:W4:Y:S04]  /*66070*/  LDL R23, [R1+0xefc] ;  /* 0x000efc0001177983 */ /* 0x001f280000100800 */
[----:B------:R-:W-:Y:S04]  /*66080*/  STL [R1+0x48], R28 ;  /* 0x0000481c01007387 */ /* 0x000fe80000100800 */
[----:B------:R-:W4:Y:S01]  /*66090*/  LDL R20, [R1+0xf00] ;  /* 0x000f000001147983 */ /* 0x000f220000100800 */
[----:B------:R-:W-:-:S03]  /*660a0*/  @!P3 IMAD.MOV.U32 R11, RZ, RZ, R24 ;  /* 0x000000ffff0bb224 */ /* 0x000fc600078e0018 */
[----:B------:R-:W4:Y:S04]  /*660b0*/  LDL R16, [R1+0xf08] ;  /* 0x000f080001107983 */ /* 0x000f280000100800 */
[----:B------:R0:W4:Y:S04]  /*660c0*/  @!P3 LDG.E.U8 R17, desc[UR20][R10.64] ;  /* 0x000000140a11b981 */ /* 0x000128000c1e1100 */
[----:B------:R1:W-:Y:S01]  /*660d0*/  STL [R1+0x17e0], R5 ;  /* 0x0017e00501007387 */ /* 0x0003e20000100800 */
[----:B------:R-:W-:Y:S01]  /*660e0*/  PRMT R0, RZ, 0x7610, R0 ;  /* 0x00007610ff007816 */ /* 0x000fe20000000000 */
[----:B0-----:R-:W-:Y:S01]  /*660f0*/  @!P3 IMAD.MOV.U32 R10, RZ, RZ, R13 ;  /* 0x000000ffff0ab224 */ /* 0x001fe200078e000d */
[----:B-1----:R-:W-:Y:S01]  /*66100*/  PRMT R5, RZ, 0x7610, R5 ;  /* 0x00007610ff057816 */ /* 0x002fe20000000005 */
[----:B------:R-:W-:-:S05]  /*66110*/  @!P3 IMAD.MOV.U32 R11, RZ, RZ, R22 ;  /* 0x000000ffff0bb224 */ /* 0x000fca00078e0016 */
[----:B------:R2:W4:Y:S01]  /*66120*/  @!P3 LDG.E.U8 R5, desc[UR20][R10.64] ;  /* 0x000000140a05b981 */ /* 0x000522000c1e1100 */
[----:B------:R-:W-:-:S03]  /*66130*/  PRMT R3, RZ, 0x7610, R3 ;  /* 0x00007610ff037816 */ /* 0x000fc60000000003 */
[----:B------:R-:W-:Y:S04]  /*66140*/  STL [R1+0x44], R27 ;  /* 0x0000441b01007387 */ /* 0x000fe80000100800 */
[----:B------:R-:W4:Y:S04]  /*66150*/  LDL R19, [R1+0xf04] ;  /* 0x000f040001137983 */ /* 0x000f280000100800 */
[----:B------:R-:W4:Y:S04]  /*66160*/  LDL R15, [R1+0xf0c] ;  /* 0x000f0c00010f7983 */ /* 0x000f280000100800 */
[----:B------:R-:W4:Y:S04]  /*66170*/  LDL R14, [R1+0xf10] ;  /* 0x000f1000010e7983 */ /* 0x000f280000100800 */
[----:B------:R-:W-:Y:S04]  /*66180*/  STL [R1+0x40], R26 ;  /* 0x0000401a01007387 */ /* 0x000fe80000100800 */
[----:B------:R-:W4:Y:S01]  /*66190*/  LDL R18, [R1+0xf14] ;  /* 0x000f140001127983 */ /* 0x000f220000100800 */
[----:B--2---:R-:W-:-:S02]  /*661a0*/  @!P3 IMAD.MOV.U32 R10, RZ, RZ, R12 ;  /* 0x000000ffff0ab224 */ /* 0x004fc400078e000c */
[----:B---3--:R-:W-:-:S05]  /*661b0*/  @!P3 IMAD.MOV.U32 R11, RZ, RZ, R21 ;  /* 0x000000ffff0bb224 */ /* 0x008fca00078e0015 */
[----:B------:R4:W2:Y:S02]  /*661c0*/  @!P3 LDG.E.U8 R0, desc[UR20][R10.64] ;  /* 0x000000140a00b981 */ /* 0x0008a4000c1e1100 */
[----:B----4-:R-:W-:Y:S02]  /*661d0*/  @!P3 IMAD.MOV.U32 R11, RZ, RZ, R23 ;  /* 0x000000ffff0bb224 */ /* 0x010fe400078e0017 */
[----:B------:R-:W-:-:S05]  /*661e0*/  @!P3 IMAD.MOV.U32 R10, RZ, RZ, R20 ;  /* 0x000000ffff0ab224 */ /* 0x000fca00078e0014 */
[----:B------:R0:W3:Y:S04]  /*661f0*/  @!P3 LDG.E.U8 R3, desc[UR20][R10.64] ;  /* 0x000000140a03b981 */ /* 0x0000e8000c1e1100 */
[----:B------:R1:W-:Y:S04]  /*66200*/  STL [R1+0x28], R17 ;  /* 0x0000281101007387 */ /* 0x0003e80000100800 */
[----:B------:R-:W4:Y:S04]  /*66210*/  LDL R22, [R1+0xf1c] ;  /* 0x000f1c0001167983 */ /* 0x000f280000100800 */
[----:B------:R-:W4:Y:S04]  /*66220*/  LDL R13, [R1+0xf20] ;  /* 0x000f2000010d7983 */ /* 0x000f280000100800 */
[----:B------:R-:W4:Y:S04]  /*66230*/  LDL R21, [R1+0xf24] ;  /* 0x000f240001157983 */ /* 0x000f280000100800 */
[----:B------:R-:W4:Y:S04]  /*66240*/  LDL R12, [R1+0xf28] ;  /* 0x000f2800010c7983 */ /* 0x000f280000100800 */
[----:B-1----:R-:W4:Y:S01]  /*66250*/  LDL R17, [R1+0xf18] ;  /* 0x000f180001117983 */ /* 0x002f220000100800 */
[----:B0-----:R-:W-:Y:S01]  /*66260*/  @!P3 IMAD.MOV.U32 R10, RZ, RZ, R16 ;  /* 0x000000ffff0ab224 */ /* 0x001fe200078e0010 */
[----:B------:R-:W-:Y:S01]  /*66270*/  PRMT R6, RZ, 0x7610, R6 ;  /* 0x00007610ff067816 */ /* 0x000fe20000000006 */
[----:B------:R-:W-:Y:S01]  /*66280*/  @!P3 IMAD.MOV.U32 R11, RZ, RZ, R19 ;  /* 0x000000ffff0bb224 */ /* 0x000fe200078e0013 */
[----:B------:R-:W-:Y:S01]  /*66290*/  PRMT R7, RZ, 0x7610, R7 ;  /* 0x00007610ff077816 */ /* 0x000fe20000000007 */
[----:B--2---:R-:W-:Y:S04]  /*662a0*/  STL [R1+0x17a4], R0 ;  /* 0x0017a40001007387 */ /* 0x004fe80000100800 */
[----:B------:R-:W2:Y:S04]  /*662b0*/  LDL R20, [R1+0xf2c] ;  /* 0x000f2c0001147983 */ /* 0x000ea80000100800 */
[----:B------:R0:W-:Y:S04]  /*662c0*/  STL [R1+0x24], R5 ;  /* 0x0000240501007387 */ /* 0x0001e80000100800 */
[----:B0-----:R-:W2:Y:S04]  /*662d0*/  LDL R5, [R1+0xf30] ;  /* 0x000f300001057983 */ /* 0x001ea80000100800 */
[----:B---3--:R0:W-:Y:S04]  /*662e0*/  STL [R1+0x17a8], R3 ;  /* 0x0017a80301007387 */ /* 0x0081e80000100800 */
[----:B------:R-:W3:Y:S04]  /*662f0*/  LDL R19, [R1+0xf34] ;  /* 0x000f340001137983 */ /* 0x000ee80000100800 */
[----:B------:R-:W3:Y:S01]  /*66300*/  LDL R16, [R1+0xf38] ;  /* 0x000f380001107983 */ /* 0x000ee20000100800 */
[----:B0-----:R-:W-:-:S06]  /*66310*/  PRMT R3, RZ, 0x7610, R3 ;  /* 0x00007610ff037816 */ /* 0x001fcc0000000003 */
[----:B------:R0:W3:Y:S02]  /*66320*/  @!P3 LDG.E.U8 R3, desc[UR20][R10.64] ;  /* 0x000000140a03b981 */ /* 0x0000e4000c1e1100 */
[----:B0-----:R-:W-:Y:S02]  /*66330*/  @!P3 IMAD.MOV.U32 R10, RZ, RZ, R14 ;  /* 0x000000ffff0ab224 */ /* 0x001fe400078e000e */
[----:B------:R-:W-:-:S05]  /*66340*/  @!P3 IMAD.MOV.U32 R11, RZ, RZ, R15 ;  /* 0x000000ffff0bb224 */ /* 0x000fca00078e000f */
[----:B------:R4:W3:Y:S02]  /*66350*/  @!P3 LDG.E.U8 R6, desc[UR20][R10.64] ;  /* 0x000000140a06b981 */ /* 0x0008e4000c1e1100 */
[----:B----4-:R-:W-:Y:S02]  /*66360*/  @!P3 IMAD.MOV.U32 R10, RZ, RZ, R17 ;  /* 0x000000ffff0ab224 */ /* 0x010fe400078e0011 */
[----:B------:R-:W-:-:S05]  /*66370*/  @!P3 IMAD.MOV.U32 R11, RZ, RZ, R18 ;  /* 0x000000ffff0bb224 */ /* 0x000fca00078e0012 */
[----:B------:R0:W4:Y:S01]  /*66380*/  @!P3 LDG.E.U8 R7, desc[UR20][R10.64] ;  /* 0x000000140a07b981 */ /* 0x000122000c1e1100 */
[----:B------:R-:W-:Y:S02]  /*66390*/  PRMT R8, RZ, 0x7610, R8 ;  /* 0x00007610ff087816 */ /* 0x000fe40000000008 */
[----:B------:R-:W-:Y:S01]  /*663a0*/  PRMT R9, RZ, 0x7610, R9 ;  /* 0x00007610ff097816 */ /* 0x000fe20000000009 */
[----:B0-----:R-:W-:Y:S02]  /*663b0*/  @!P3 IMAD.MOV.U32 R10, RZ, RZ, R13 ;  /* 0x000000ffff0ab224 */ /* 0x001fe400078e000d */
[----:B------:R-:W-:-:S05]  /*663c0*/  @!P3 IMAD.MOV.U32 R11, RZ, RZ, R22 ;  /* 0x000000ffff0bb224 */ /* 0x000fca00078e0016 */
[----:B------:R0:W4:Y:S01]  /*663d0*/  @!P3 LDG.E.U8 R8, desc[UR20][R10.64] ;  /* 0x000000140a08b981 */ /* 0x000122000c1e1100 */
[----:B------:R-:W-:Y:S01]  /*663e0*/  PRMT R2, RZ, 0x7610, R2 ;  /* 0x00007610ff027816 */ /* 0x000fe20000000002 */
[----:B0-----:R-:W-:Y:S02]  /*663f0*/  @!P3 IMAD.MOV.U32 R10, RZ, RZ, R12 ;  /* 0x000000ffff0ab224 */ /* 0x001fe400078e000c */
[----:B------:R-:W-:-:S05]  /*66400*/  @!P3 IMAD.MOV.U32 R11, RZ, RZ, R21 ;  /* 0x000000ffff0bb224 */ /* 0x000fca00078e0015 */
[----:B------:R2:W4:Y:S01]  /*66410*/  @!P3 LDG.E.U8 R9, desc[UR20][R10.64] ;  /* 0x000000140a09b981 */ /* 0x000522000c1e1100 */
[----:B------:R-:W-:Y:S01]  /*66420*/  PRMT R0, RZ, 0x7610, R0 ;  /* 0x00007610ff007816 */ /* 0x000fe20000000000 */
[----:B--2---:R-:W-:Y:S02]  /*66430*/  @!P3 IMAD.MOV.U32 R11, RZ, RZ, R20 ;  /* 0x000000ffff0bb224 */ /* 0x004fe400078e0014 */
[----:B------:R-:W-:-:S05]  /*66440*/  @!P3 IMAD.MOV.U32 R10, RZ, RZ, R5 ;  /* 0x000000ffff0ab224 */ /* 0x000fca00078e0005 */
[----:B------:R3:W2:Y:S02]  /*66450*/  @!P3 LDG.E.U8 R2, desc[UR20][R10.64] ;  /* 0x000000140a02b981 */ /* 0x0006a4000c1e1100 */
[----:B---3--:R-:W-:Y:S02]  /*66460*/  @!P3 IMAD.MOV.U32 R10, RZ, RZ, R16 ;  /* 0x000000ffff0ab224 */ /* 0x008fe400078e0010 */
[----:B------:R-:W-:-:S05]  /*66470*/  @!P3 IMAD.MOV.U32 R11, RZ, RZ, R19 ;  /* 0x000000ffff0bb224 */ /* 0x000fca00078e0013 */
[----:B------:R0:W3:Y:S04]  /*66480*/  @!P3 LDG.E.U8 R0, desc[UR20][R10.64] ;  /* 0x000000140a00b981 */ /* 0x0000e8000c1e1100 */
[----:B------:R-:W-:Y:S04]  /*66490*/  STL [R1+0x17e4], R3 ;  /* 0x0017e40301007387 */ /* 0x000fe80000100800 */
[----:B------:R-:W-:Y:S04]  /*664a0*/  STL [R1+0x2c], R25 ;  /* 0x00002c1901007387 */ /* 0x000fe80000100800 */
[----:B------:R-:W0:Y:S04]  /*664b0*/  LDL R15, [R1+0xf3c] ;  /* 0x000f3c00010f7983 */ /* 0x000e280000100800 */
[----:B------:R-:W3:Y:S04]  /*664c0*/  LDL R14, [R1+0xf40] ;  /* 0x000f4000010e7983 */ /* 0x000ee80000100800 */
[----:B------:R1:W-:Y:S04]  /*664d0*/  STL [R1+0x17ac], R6 ;  /* 0x0017ac0601007387 */ /* 0x0003e80000100800 */
[----:B------:R-:W3:Y:S04]  /*664e0*/  LDL R18, [R1+0xf44] ;  /* 0x000f440001127983 */ /* 0x000ee80000100800 */
[----:B------:R-:W3:Y:S04]  /*664f0*/  LDL R17, [R1+0xf48] ;  /* 0x000f480001117983 */ /* 0x000ee80000100800 */
[----:B----4-:R4:W-:Y:S04]  /*66500*/  STL [R1+0x17b0], R7 ;  /* 0x0017b00701007387 */ /* 0x0109e80000100800 */
[----:B------:R-:W3:Y:S04]  /*66510*/  LDL R13, [R1+0xf4c] ;  /* 0x000f4c00010d7983 */ /* 0x000ee80000100800 */
[----:B-1----:R-:W3:Y:S04]  /*66520*/  LDL R6, [R1+0xf50] ;  /* 0x000f500001067983 */ /* 0x002ee80000100800 */
[----:B------:R-:W-:Y:S04]  /*66530*/  STL [R1+0x17b4], R8 ;  /* 0x0017b40801007387 */ /* 0x000fe80000100800 */
[----:B------:R-:W3:Y:S04]  /*66540*/  LDL R12, [R1+0xf54] ;  /* 0x000f5400010c7983 */ /* 0x000ee80000100800 */
[----:B----4-:R-:W4:Y:S01]  /*66550*/  LDL R7, [R1+0xf58] ;  /* 0x000f580001077983 */ /* 0x010f220000100800 */
[----:B------:R-:W-:-:S03]  /*66560*/  PRMT R92, RZ, 0x7610, R92 ;  /* 0x00007610ff5c7816 */ /* 0x000fc6000000005c */
[----:B------:R-:W-:Y:S04]  /*66570*/  STL [R1+0x17b8], R9 ;  /* 0x0017b80901007387 */ /* 0x000fe80000100800 */
[----:B------:R-:W4:Y:S04]  /*66580*/  LDL R5, [R1+0xf5c] ;  /* 0x000f5c0001057983 */ /* 0x000f280000100800 */
[----:B------:R-:W4:Y:S01]  /*66590*/  LDL R3, [R1+0xf60] ;  /* 0x000f600001037983 */ /* 0x000f220000100800 */
[----:B------:R-:W-:Y:S02]  /*665a0*/  PRMT R90, RZ, 0x7610, R90 ;  /* 0x00007610ff5a7816 */ /* 0x000fe4000000005a */
[----:B------:R-:W-:Y:S01]  /*665b0*/  PRMT R88, RZ, 0x7610, R88 ;  /* 0x00007610ff587816 */ /* 0x000fe20000000058 */
[----:B--2---:R1:W-:Y:S04]  /*665c0*/  STL [R1+0x17bc], R2 ;  /* 0x0017bc0201007387 */ /* 0x0043e80000100800 */
[----:B------:R-:W2:Y:S04]  /*665d0*/  LDL R16, [R1+0xf64] ;  /* 0x000f640001107983 */ /* 0x000ea80000100800 */
[----:B-1----:R-:W2:Y:S01]  /*665e0*/  LDL R2, [R1+0xf68] ;  /* 0x000f680001027983 */ /* 0x002ea20000100800 */
[----:B0-----:R-:W-:-:S02]  /*665f0*/  @!P3 IMAD.MOV.U32 R11, RZ, RZ, R15 ;  /* 0x000000ffff0bb224 */ /* 0x001fc400078e000f */
[----:B---3--:R-:W-:Y:S01]  /*66600*/  @!P3 IMAD.MOV.U32 R10, RZ, RZ, R14 ;  /* 0x000000ffff0ab224 */ /* 0x008fe200078e000e */
[----:B------:R0:W-:Y:S04]  /*66610*/  STL [R1+0x17e8], R0 ;  /* 0x0017e80001007387 */ /* 0x0001e80000100800 */
[----:B------:R-:W3:Y:S04]  /*66620*/  LDL R15, [R1+0xf6c] ;  /* 0x000f6c00010f7983 */ /* 0x000ee80000100800 */
[----:B------:R-:W3:Y:S04]  /*66630*/  LDL R14, [R1+0xf70] ;  /* 0x000f7000010e7983 */ /* 0x000ee80000100800 */
[----:B------:R1:W3:Y:S02]  /*66640*/  @!P3 LDG.E.U8 R92, desc[UR20][R10.64] ;  /* 0x000000140a5cb981 */ /* 0x0002e4000c1e1100 */
[----:B-1----:R-:W-:-:S02]  /*66650*/  @!P3 IMAD.MOV.U32 R11, RZ, RZ, R18 ;  /* 0x000000ffff0bb224 */ /* 0x002fc400078e0012 */
[----:B------:R-:W-:-:S05]  /*66660*/  @!P3 IMAD.MOV.U32 R10, RZ, RZ, R17 ;  /* 0x000000ffff0ab224 */ /* 0x000fca00078e0011 */
[----:B------:R1:W3:Y:S02]  /*66670*/  @!P3 LDG.E.U8 R90, desc[UR20][R10.64] ;  /* 0x000000140a5ab981 */ /* 0x0002e4000c1e1100 */
[----:B-1----:R-:W-:Y:S02]  /*66680*/  @!P3 IMAD.MOV.U32 R11, RZ, RZ, R13 ;  /* 0x000000ffff0bb224 */ /* 0x002fe400078e000d */
[----:B------:R-:W-:-:S05]  /*66690*/  @!P3 IMAD.MOV.U32 R10, RZ, RZ, R6 ;  /* 0x000000ffff0ab224 */ /* 0x000fca00078e0006 */
[----:B------:R1:W3:Y:S01]  /*666a0*/  @!P3 LDG.E.U8 R88, desc[UR20][R10.64] ;  /* 0x000000140a58b981 */ /* 0x0002e2000c1e1100 */
[----:B------:R-:W-:Y:S02]  /*666b0*/  PRMT R86, RZ, 0x7610, R86 ;  /* 0x00007610ff567816 */ /* 0x000fe40000000056 */
[----:B------:R-:W-:Y:S01]  /*666c0*/  PRMT R84, RZ, 0x7610, R84 ;  /* 0x00007610ff547816 */ /* 0x000fe20000000054 */
[----:B-1----:R-:W-:Y:S02]  /*666d0*/  @!P3 IMAD.MOV.U32 R11, RZ, RZ, R12 ;  /* 0x000000ffff0bb224 */ /* 0x002fe400078e000c */
[----:B----4-:R-:W-:-:S05]  /*666e0*/  @!P3 IMAD.MOV.U32 R10, RZ, RZ, R7 ;  /* 0x000000ffff0ab224 */ /* 0x010fca00078e0007 */
[----:B------:R1:W4:Y:S01]  /*666f0*/  @!P3 LDG.E.U8 R86, desc[UR20][R10.64] ;  /* 0x000000140a56b981 */ /* 0x000322000c1e1100 */
[----:B------:R-:W-:Y:S01]  /*66700*/  PRMT R82, RZ, 0x7610, R82 ;  /* 0x00007610ff527816 */ /* 0x000fe20000000052 */
[----:B-1----:R-:W-:Y:S02]  /*66710*/  @!P3 IMAD.MOV.U32 R11, RZ, RZ, R5 ;  /* 0x000000ffff0bb224 */ /* 0x002fe400078e0005 */
[----:B------:R-:W-:-:S05]  /*66720*/  @!P3 IMAD.MOV.U32 R10, RZ, RZ, R3 ;  /* 0x000000ffff0ab224 */ /* 0x000fca00078e0003 */
[----:B------:R2:W4:Y:S01]  /*66730*/  @!P3 LDG.E.U8 R84, desc[UR20][R10.64] ;  /* 0x000000140a54b981 */ /* 0x000522000c1e1100 */
[----:B------:R-:W-:Y:S01]  /*66740*/  PRMT R80, RZ, 0x7610, R80 ;  /* 0x00007610ff507816 */ /* 0x000fe20000000050 */
[----:B--2---:R-:W-:Y:S02]  /*66750*/  @!P3 IMAD.MOV.U32 R11, RZ, RZ, R16 ;  /* 0x000000ffff0bb224 */ /* 0x004fe400078e0010 */
[----:B------:R-:W-:-:S05]  /*66760*/  @!P3 IMAD.MOV.U32 R10, RZ, RZ, R2 ;  /* 0x000000ffff0ab224 */ /* 0x000fca00078e0002 */
[----:B------:R1:W2:Y:S04]  /*66770*/  @!P3 LDG.E.U8 R82, desc[UR20][R10.64] ;  /* 0x000000140a52b981 */ /* 0x0002a8000c1e1100 */
[----:B---3--:R-:W-:Y:S04]  /*66780*/  STL [R1+0x17c0], R92 ;  /* 0x0017c05c01007387 */ /* 0x008fe80000100800 */
[----:B------:R-:W3:Y:S04]  /*66790*/  LDL R9, [R1+0xf74] ;  /* 0x000f740001097983 */ /* 0x000ee80000100800 */
[----:B------:R-:W3:Y:S01]  /*667a0*/  LDL R8, [R1+0xf78] ;  /* 0x000f780001087983 */ /* 0x000ee20000100800 */
[----:B-1----:R-:W-:-:S02]  /*667b0*/  @!P3 IMAD.MOV.U32 R10, RZ, RZ, R14 ;  /* 0x000000ffff0ab224 */ /* 0x002fc400078e000e */
[----:B------:R-:W-:-:S05]  /*667c0*/  @!P3 IMAD.MOV.U32 R11, RZ, RZ, R15 ;  /* 0x000000ffff0bb224 */ /* 0x000fca00078e000f */
[----:B------:R3:W3:Y:S04]  /*667d0*/  @!P3 LDG.E.U8 R80, desc[UR20][R10.64] ;  /* 0x000000140a50b981 */ /* 0x0006e8000c1e1100 */
[----:B------:R-:W-:Y:S04]  /*667e0*/  STL [R1+0x17c4], R90 ;  /* 0x0017c45a01007387 */ /* 0x000fe80000100800 */
[----:B------:R-:W3:Y:S04]  /*667f0*/  LDL R13, [R1+0xf7c] ;  /* 0x000f7c00010d7983 */ /* 0x000ee80000100800 */
[----:B------:R-:W3:Y:S04]  /*66800*/  LDL R6, [R1+0xf80] ;  /* 0x000f800001067983 */ /* 0x000ee80000100800 */
[----:B------:R-:W-:Y:S04]  /*66810*/  STL [R1+0x17c8], R88 ;  /* 0x0017c85801007387 */ /* 0x000fe80000100800 */
[----:B------:R-:W3:Y:S04]  /*66820*/  LDL R12, [R1+0xf84] ;  /* 0x000f8400010c7983 */ /* 0x000ee80000100800 */
[----:B------:R-:W3:Y:S04]  /*66830*/  LDL R7, [R1+0xf88] ;  /* 0x000f880001077983 */ /* 0x000ee80000100800 */
[----:B----4-:R-:W-:Y:S04]  /*66840*/  STL [R1+0x17cc], R86 ;  /* 0x0017cc5601007387 */ /* 0x010fe80000100800 */
[----:B------:R-:W4:Y:S04]  /*66850*/  LDL R5, [R1+0xf8c] ;  /* 0x000f8c0001057983 */ /* 0x000f280000100800 */
[----:B------:R-:W4:Y:S01]  /*66860*/  LDL R3, [R1+0xf90] ;  /* 0x000f900001037983 */ /* 0x000f220000100800 */
[----:B------:R-:W-:-:S03]  /*66870*/  PRMT R78, RZ, 0x7610, R78 ;  /* 0x00007610ff4e7816 */ /* 0x000fc6000000004e */
[----:B------:R-:W-:Y:S04]  /*66880*/  STL [R1+0x17d0], R84 ;  /* 0x0017d05401007387 */ /* 0x000fe80000100800 */
[----:B------:R-:W4:Y:S04]  /*66890*/  LDL R2, [R1+0xf94] ;  /* 0x000f940001027983 */ /* 0x000f280000100800 */
[----:B0-----:R-:W4:Y:S01]  /*668a0*/  LDL R0, [R1+0xf98] ;  /* 0x000f980001007983 */ /* 0x001f220000100800 */
[----:B------:R-:W-:Y:S02]  /*668b0*/  PRMT R76, RZ, 0x7610, R76 ;  /* 0x00007610ff4c7816 */ /* 0x000fe4000000004c */
[----:B------:R-:W-:Y:S01]  /*668c0*/  PRMT R74, RZ, 0x7610, R74 ;  /* 0x00007610ff4a7816 */ /* 0x000fe2000000004a */
[----:B--2---:R-:W-:Y:S04]  /*668d0*/  STL [R1+0x17ec], R82 ;  /* 0x0017ec5201007387 */ /* 0x004fe80000100800 */
[----:B------:R-:W2:Y:S04]  /*668e0*/  LDL R15, [R1+0xf9c] ;  /* 0x000f9c00010f7983 */ /* 0x000ea80000100800 */
[----:B------:R-:W2:Y:S01]  /*668f0*/  LDL R14, [R1+0xfa0] ;  /* 0x000fa000010e7983 */ /* 0x000ea20000100800 */
[----:B---3--:R-:W-:-:S02]  /*66900*/  @!P3 IMAD.MOV.U32 R11, RZ, RZ, R9 ;  /* 0x000000ffff0bb224 */ /* 0x008fc400078e0009 */
[----:B------:R-:W-:-:S05]  /*66910*/  @!P3 IMAD.MOV.U32 R10, RZ, RZ, R8 ;  /* 0x000000ffff0ab224 */ /* 0x000fca00078e0008 */
[----:B------:R0:W3:Y:S04]  /*66920*/  @!P3 LDG.E.U8 R78, desc[UR20][R10.64] ;  /* 0x000000140a4eb981 */ /* 0x0000e8000c1e1100 */
[----:B------:R-:W-:Y:S04]  /*66930*/  STL [R1+0x17d4], R80 ;  /* 0x0017d45001007387 */ /* 0x000fe80000100800 */
[----:B------:R-:W3:Y:S04]  /*66940*/  LDL R9, [R1+0xfa4] ;  /* 0x000fa40001097983 */ /* 0x000ee80000100800 */
[----:B------:R-:W3:Y:S01]  /*66950*/  LDL R8, [R1+0xfa8] ;  /* 0x000fa80001087983 */ /* 0x000ee20000100800 */
[----:B0-----:R-:W-:-:S02]  /*66960*/  @!P3 IMAD.MOV.U32 R11, RZ, RZ, R13 ;  /* 0x000000ffff0bb224 */ /* 0x001fc400078e000d */
[----:B------:R-:W-:-:S05]  /*66970*/  @!P3 IMAD.MOV.U32 R10, RZ, RZ, R6 ;  /* 0x000000ffff0ab224 */ /* 0x000fca00078e0006 */
[----:B------:R0:W3:Y:S02]  /*66980*/  @!P3 LDG.E.U8 R76, desc[UR20][R10.64] ;  /* 0x000000140a4cb981 */ /* 0x0000e4000c1e1100 */
[----:B0-----:R-:W-:Y:S02]  /*66990*/  @!P3 IMAD.MOV.U32 R11, RZ, RZ, R12 ;  /* 0x000000ffff0bb224 */ /* 0x001fe400078e000c */
[----:B------:R-:W-:-:S05]  /*669a0*/  @!P3 IMAD.MOV.U32 R10, RZ, RZ, R7 ;  /* 0x000000ffff0ab224 */ /* 0x000fca00078e0007 */
[----:B------:R4:W3:Y:S01]  /*669b0*/  @!P3 LDG.E.U8 R74, desc[UR20][R10.64] ;  /* 0x000000140a4ab981 */ /* 0x0008e2000c1e1100 */
[----:B------:R-:W-:Y:S02]  /*669c0*/  PRMT R72, RZ, 0x7610, R72 ;  /* 0x00007610ff487816 */ /* 0x000fe40000000048 */
[----:B------:R-:W-:Y:S01]  /*669d0*/  PRMT R70, RZ, 0x7610, R70 ;  /* 0x00007610ff467816 */ /* 0x000fe20000000046 */
[----:B----4-:R-:W-:Y:S02]  /*669e0*/  @!P3 IMAD.MOV.U32 R11, RZ, RZ, R5 ;  /* 0x000000ffff0bb224 */ /* 0x010fe400078e0005 */
        /* <DEDUP_REMOVED lines=13> */
[----:B0-----:R-:W-:-:S02]  /*66ac0*/  @!P3 IMAD.MOV.U32 R10, RZ, RZ, R8 ;  /* 0x000000ffff0ab224 */ /* 0x001fc400078e0008 */
        /* <DEDUP_REMOVED lines=14> */
[----:B------:R-:W4:Y:S01]  /*66bb0*/  LDL R14, [R1+0xfd0] ;  /* 0x000fd000010e7983 */ /* 0x000f220000100800 */
        /* <DEDUP_REMOVED lines=31> */
[----:B------:R-:W-:Y:S01]  /*66db0*/  @!P3 IMAD.MOV.U32 R10, RZ, RZ, R6 ;  /* 0x000000ffff0ab224 */ /* 0x000fe200078e0006 */
[----:B------:R-:W-:Y:S04]  /*66dc0*/  STL [R1+0x1804], R64 ;  /* 0x0018044001007387 */ /* 0x000fe80000100800 */
[----:B------:R-:W3:Y:S04]  /*66dd0*/  @!P3 LDG.E.U8 R52, desc[UR20][R10.64] ;  /* 0x000000140a34b981 */ /* 0x000ee8000c1e1100 */
[----:B------:R-:W-:Y:S04]  /*66de0*/  STL [R1+0x1808], R62 ;  /* 0x0018083e01007387 */ /* 0x000fe80000100800 */
[----:B------:R-:W3:Y:S04]  /*66df0*/  LDL R7, [R1+0xfe4] ;  /* 0x000fe40001077983 */ /* 0x000ee80000100800 */
[----:B------:R-:W3:Y:S04]  /*66e00*/  LDL R3, [R1+0xfe8] ;  /* 0x000fe80001037983 */ /* 0x000ee80000100800 */
[----:B------:R-:W-:Y:S04]  /*66e10*/  STL [R1+0x180c], R60 ;  /* 0x00180c3c01007387 */ /* 0x000fe80000100800 */
[----:B------:R-:W3:Y:S04]  /*66e20*/  LDL R5, [R1+0xfec] ;  /* 0x000fec0001057983 */ /* 0x000ee80000100800 */
[----:B------:R-:W3:Y:S04]  /*66e30*/  LDL R0, [R1+0xff0] ;  /* 0x000ff00001007983 */ /* 0x000ee80000100800 */
[----:B------:R-:W3:Y:S04]  /*66e40*/  LDL R12, [R1+0xff4] ;  /* 0x000ff400010c7983 */ /* 0x000ee80000100800 */
[----:B------:R-:W3:Y:S04]  /*66e50*/  LDL R2, [R1+0xff8] ;  /* 0x000ff80001027983 */ /* 0x000ee80000100800 */
[----:B----4-:R0:W-:Y:S04]  /*66e60*/  STL [R1+0x1810], R58 ;  /* 0x0018103a01007387 */ /* 0x0101e80000100800 */
[----:B------:R-:W4:Y:S04]  /*66e70*/  LDL R15, [R1+0xffc] ;  /* 0x000ffc00010f7983 */ /* 0x000f280000100800 */
[----:B------:R-:W4:Y:S04]  /*66e80*/  LDL R14, [R1+0x1000] ;  /* 0x00100000010e7983 */ /* 0x000f280000100800 */
[----:B------:R1:W-:Y:S04]  /*66e90*/  STL [R1+0x1814], R56 ;  /* 0x0018143801007387 */ /* 0x0003e80000100800 */
[----:B------:R-:W4:Y:S04]  /*66ea0*/  LDL R9, [R1+0x1004] ;  /* 0x0010040001097983 */ /* 0x000f280000100800 */
[----:B------:R-:W4:Y:S01]  /*66eb0*/  LDL R8, [R1+0x1008] ;  /* 0x0010080001087983 */ /* 0x000f220000100800 */
[----:B------:R-:W-:-:S03]  /*66ec0*/  PRMT R50, RZ, 0x7610, R50 ;  /* 0x00007610ff327816 */ /* 0x000fc60000000032 */
[----:B--2---:R-:W-:Y:S04]  /*66ed0*/  STL [R1+0x1818], R54 ;  /* 0x0018183601007387 */ /* 0x004fe80000100800 */
[----:B------:R-:W2:Y:S04]  /*66ee0*/  LDL R18, [R1+0x100c] ;  /* 0x00100c0001127983 */ /* 0x000ea80000100800 */
[----:B------:R-:W2:Y:S04]  /*66ef0*/  LDL R6, [R1+0x1010] ;  /* 0x0010100001067983 */ /* 0x000ea80000100800 */
[----:B------:R-:W2:Y:S04]  /*66f00*/  LDL R17, [R1+0x1014] ;  /* 0x0010140001117983 */ /* 0x000ea80000100800 */
[----:B------:R-:W2:Y:S04]  /*66f10*/  LDL R16, [R1+0x1018] ;  /* 0x0010180001107983 */ /* 0x000ea80000100800 */
[----:B---3--:R3:W-:Y:S01]  /*66f20*/  STL [R1+0x181c], R52 ;  /* 0x00181c3401007387 */ /* 0x0087e20000100800 */
[----:B------:R-:W-:-:S03]  /*66f30*/  PRMT R48, RZ, 0x7610, R48 ;  /* 0x00007610ff307816 */ /* 0x000fc60000000030 */
[----:B------:R-:W2:Y:S04]  /*66f40*/  LDL R23, [R1+0x102c] ;  /* 0x00102c0001177983 */ /* 0x000ea80000100800 */
[----:B------:R-:W2:Y:S04]  /*66f50*/  LDL R21, [R1+0x1034] ;  /* 0x0010340001157983 */ /* 0x000ea80000100800 */
[----:B------:R-:W2:Y:S04]  /*66f60*/  LDL R20, [R1+0x1038] ;  /* 0x0010380001147983 */ /* 0x000ea80000100800 */
[----:B------:R-:W2:Y:S04]  /*66f70*/  LDL R22, [R1+0x1054] ;  /* 0x0010540001167983 */ /* 0x000ea80000100800 */
[----:B------:R-:W2:Y:S04]  /*66f80*/  LDL R25, [R1+0x1084] ;  /* 0x0010840001197983 */ /* 0x000ea80000100800 */
[----:B------:R-:W2:Y:S04]  /*66f90*/  LDL R24, [R1+0x1088] ;  /* 0x0010880001187983 */ /* 0x000ea80000100800 */
[----:B------:R-:W2:Y:S01]  /*66fa0*/  LDL R26, [R1+0x1114] ;  /* 0x00111400011a7983 */ /* 0x000ea20000100800 */
[----:B------:R-:W-:-:S02]  /*66fb0*/  @!P3 IMAD.MOV.U32 R11, RZ, RZ, R7 ;  /* 0x000000ffff0bb224 */ /* 0x000fc400078e0007 */
[----:B------:R-:W-:Y:S01]  /*66fc0*/  @!P3 IMAD.MOV.U32 R10, RZ, RZ, R3 ;  /* 0x000000ffff0ab224 */ /* 0x000fe200078e0003 */
[----:B------:R-:W2:Y:S04]  /*66fd0*/  LDL R7, [R1+0x101c] ;  /* 0x00101c0001077983 */ /* 0x000ea80000100800 */
[----:B------:R-:W2:Y:S04]  /*66fe0*/  LDL R3, [R1+0x1020] ;  /* 0x0010200001037983 */ /* 0x000ea80000100800 */
[----:B------:R0:W2:Y:S04]  /*66ff0*/  @!P3 LDG.E.U8 R50, desc[UR20][R10.64] ;  /* 0x000000140a32b981 */ /* 0x0000a8000c1e1100 */
[----:B------:R-:W2:Y:S04]  /*67000*/  LDL R29, [R1+0x1144] ;  /* 0x00114400011d7983 */ /* 0x000ea80000100800 */
        /* <DEDUP_REMOVED lines=9> */
[----:B------:R-:W2:Y:S01]  /*670a0*/  LDL R38, [R1+0x1120] ;  /* 0x0011200001267983 */ /* 0x000ea20000100800 */
[----:B0-----:R-:W-:-:S02]  /*670b0*/  @!P3 IMAD.MOV.U32 R11, RZ, RZ, R5 ;  /* 0x000000ffff0bb224 */ /* 0x001fc400078e0005 */
[----:B------:R-:W-:Y:S01]  /*670c0*/  @!P3 IMAD.MOV.U32 R10, RZ, RZ, R0 ;  /* 0x000000ffff0ab224 */ /* 0x000fe200078e0000 */
[----:B------:R-:W2:Y:S04]  /*670d0*/  LDL R5, [R1+0x1024] ;  /* 0x0010240001057983 */ /* 0x000ea80000100800 */
[----:B------:R-:W2:Y:S01]  /*670e0*/  LDL R0, [R1+0x1028] ;  /* 0x0010280001007983 */ /* 0x000ea20000100800 */
[----:B------:R-:W-:Y:S02]  /*670f0*/  @!P3 IMAD.MOV.U32 R13, RZ, RZ, R12 ;  /* 0x000000ffff0db224 */ /* 0x000fe400078e000c */
[----:B------:R-:W-:Y:S01]  /*67100*/  @!P3 IMAD.MOV.U32 R12, RZ, RZ, R2 ;  /* 0x000000ffff0cb224 */ /* 0x000fe200078e0002 */
        /* <DEDUP_REMOVED lines=8> */
[----:B-1----:R-:W2:Y:S04]  /*67190*/  LDL R56, [R1+0x1158] ;  /* 0x0011580001387983 */ /* 0x002ea80000100800 */
[----:B---3--:R-:W3:Y:S01]  /*671a0*/  LDL R52, [R1+0x10a8] ;  /* 0x0010a80001347983 */ /* 0x008ee20000100800 */
[----:B0-----:R-:W-:-:S02]  /*671b0*/  PRMT R10, RZ, 0x7610, R10 ;  /* 0x00007610ff0a7816 */ /* 0x001fc4000000000a */
[----:B------:R-:W-:Y:S01]  /*671c0*/  PRMT R11, RZ, 0x7610, R11 ;  /* 0x00007610ff0b7816 */ /* 0x000fe2000000000b */
[----:B------:R-:W3:Y:S01]  /*671d0*/  LDL R54, [R1+0x10a4] ;  /* 0x0010a40001367983 */ /* 0x000ee20000100800 */
[----:B------:R-:W-:Y:S02]  /*671e0*/  PRMT R49, RZ, 0x7610, R49 ;  /* 0x00007610ff317816 */ /* 0x000fe40000000031 */
[----:B------:R-:W-:Y:S02]  /*671f0*/  PRMT R51, RZ, 0x7610, R51 ;  /* 0x00007610ff337816 */ /* 0x000fe40000000033 */
[----:B------:R-:W-:Y:S01]  /*67200*/  PRMT R53, RZ, 0x7610, R53 ;  /* 0x00007610ff357816 */ /* 0x000fe20000000035 */
[----:B------:R4:W3:Y:S04]  /*67210*/  @!P3 LDG.E.U8 R10, desc[UR20][R12.64] ;  /* 0x000000140c0ab981 */ /* 0x0008e8000c1e1100 */
[----:B------:R-:W3:Y:S04]  /*67220*/  LDL R60, [R1+0x1100] ;  /* 0x00110000013c7983 */ /* 0x000ee80000100800 */
[----:B------:R-:W3:Y:S01]  /*67230*/  LDL R62, [R1+0x10fc] ;  /* 0x0010fc00013e7983 */ /* 0x000ee20000100800 */
[----:B------:R-:W-:-:S02]  /*67240*/  PRMT R55, RZ, 0x7610, R55 ;  /* 0x00007610ff377816 */ /* 0x000fc40000000037 */
[----:B------:R-:W-:Y:S02]  /*67250*/  PRMT R57, RZ, 0x7610, R57 ;  /* 0x00007610ff397816 */ /* 0x000fe40000000039 */
[----:B------:R-:W-:Y:S02]  /*67260*/  PRMT R59, RZ, 0x7610, R59 ;  /* 0x00007610ff3b7816 */ /* 0x000fe4000000003b */
[----:B------:R-:W-:Y:S02]  /*67270*/  PRMT R61, RZ, 0x7610, R61 ;  /* 0x00007610ff3d7816 */ /* 0x000fe4000000003d */
[----:B------:R-:W-:Y:S02]  /*67280*/  PRMT R63, RZ, 0x7610, R63 ;  /* 0x00007610ff3f7816 */ /* 0x000fe4000000003f */
[----:B------:R-:W-:Y:S02]  /*67290*/  PRMT R65, RZ, 0x7610, R65 ;  /* 0x00007610ff417816 */ /* 0x000fe40000000041 */
[----:B------:R-:W-:Y:S01]  /*672a0*/  PRMT R67, RZ, 0x7610, R67 ;  /* 0x00007610ff437816 */ /* 0x000fe20000000043 */
[----:B----4-:R-:W-:-:S02]  /*672b0*/  @!P3 IMAD.MOV.U32 R12, RZ, RZ, R14 ;  /* 0x000000ffff0cb224 */ /* 0x010fc400078e000e */
[----:B------:R-:W-:Y:S02]  /*672c0*/  @!P3 IMAD.MOV.U32 R13, RZ, RZ, R15 ;  /* 0x000000ffff0db224 */ /* 0x000fe400078e000f */
[----:B------:R-:W-:Y:S02]  /*672d0*/  @!P3 IMAD.MOV.U32 R14, RZ, RZ, R8 ;  /* 0x000000ffff0eb224 */ /* 0x000fe400078e0008 */
[----:B------:R-:W-:Y:S01]  /*672e0*/  @!P3 IMAD.MOV.U32 R15, RZ, RZ, R9 ;  /* 0x000000ffff0fb224 */ /* 0x000fe200078e0009 */
[----:B------:R-:W4:Y:S04]  /*672f0*/  LDL R8, [R1+0x1040] ;  /* 0x0010400001087983 */ /* 0x000f280000100800 */
[----:B------:R0:W3:Y:S04]  /*67300*/  @!P3 LDG.E.U8 R11, desc[UR20][R12.64] ;  /* 0x000000140c0bb981 */ /* 0x0000e8000c1e1100 */
[----:B------:R-:W3:Y:S01]  /*67310*/  LDL R9, [R1+0x103c] ;  /* 0x00103c0001097983 */ /* 0x000ee20000100800 */
[----:B------:R-:W-:-:S02]  /*67320*/  PRMT R69, RZ, 0x7610, R69 ;  /* 0x00007610ff457816 */ /* 0x000fc40000000045 */
[----:B------:R-:W-:Y:S02]  /*67330*/  PRMT R71, RZ, 0x7610, R71 ;  /* 0x00007610ff477816 */ /* 0x000fe40000000047 */
[----:B------:R-:W-:Y:S01]  /*67340*/  PRMT R73, RZ, 0x7610, R73 ;  /* 0x00007610ff497816 */ /* 0x000fe20000000049 */
[----:B------:R-:W3:Y:S04]  /*67350*/  LDL R72, [R1+0x1140] ;  /* 0x0011400001487983 */ /* 0x000ee80000100800 */
[----:B------:R-:W3:Y:S01]  /*67360*/  LDL R74, [R1+0x113c] ;  /* 0x00113c00014a7983 */ /* 0x000ee20000100800 */
[----:B------:R-:W-:-:S03]  /*67370*/  PRMT R75, RZ, 0x7610, R75 ;  /* 0x00007610ff4b7816 */ /* 0x000fc6000000004b */
[----:B------:R-:W3:Y:S04]  /*67380*/  LDL R70, [R1+0x1164] ;  /* 0x0011640001467983 */ /* 0x000ee80000100800 */
[----:B------:R-:W3:Y:S01]  /*67390*/  LDL R68, [R1+0x1168] ;  /* 0x0011680001447983 */ /* 0x000ee20000100800 */
[----:B0-----:R-:W-:Y:S02]  /*673a0*/  PRMT R12, RZ, 0x7610, R12 ;  /* 0x00007610ff0c7816 */ /* 0x001fe4000000000c */
[----:B------:R-:W-:Y:S02]  /*673b0*/  PRMT R13, RZ, 0x7610, R13 ;  /* 0x00007610ff0d7816 */ /* 0x000fe4000000000d */
[----:B------:R-:W-:Y:S01]  /*673c0*/  PRMT R77, RZ, 0x7610, R77 ;  /* 0x00007610ff4d7816 */ /* 0x000fe2000000004d */
[----:B------:R-:W3:Y:S04]  /*673d0*/  LDL R66, [R1+0x116c] ;  /* 0x00116c0001427983 */ /* 0x000ee80000100800 */
[----:B------:R2:W3:Y:S04]  /*673e0*/  @!P3 LDG.E.U8 R12, desc[UR20][R14.64] ;  /* 0x000000140e0cb981 */ /* 0x0004e8000c1e1100 */
[----:B------:R-:W3:Y:S01]  /*673f0*/  LDL R64, [R1+0x1170] ;  /* 0x0011700001407983 */ /* 0x000ee20000100800 */
[----:B--2---:R-:W-:-:S02]  /*67400*/  @!P3 IMAD.MOV.U32 R15, RZ, RZ, R18 ;  /* 0x000000ffff0fb224 */ /* 0x004fc400078e0012 */
[----:B------:R-:W-:Y:S02]  /*67410*/  @!P3 IMAD.MOV.U32 R14, RZ, RZ, R6 ;  /* 0x000000ffff0eb224 */ /* 0x000fe400078e0006 */
[----:B------:R-:W2:Y:S04]  /*67420*/  LDL R6, [R1+0x1058] ;  /* 0x0010580001067983 */ /* 0x000ea80000100800 */
[----:B------:R0:W2:Y:S02]  /*67430*/  @!P3 LDG.E.U8 R13, desc[UR20][R14.64] ;  /* 0x000000140e0db981 */ /* 0x0000a4000c1e1100 */
[----:B0-----:R-:W-:Y:S02]  /*67440*/  PRMT R14, RZ, 0x7610, R14 ;  /* 0x00007610ff0e7816 */ /* 0x001fe4000000000e */
[----:B------:R-:W-:-:S04]  /*67450*/  PRMT R15, RZ, 0x7610, R15 ;  /* 0x00007610ff0f7816 */ /* 0x000fc8000000000f */
[----:B------:R0:W2:Y:S02]  /*67460*/  @!P3 LDG.E.U8 R14, desc[UR20][R16.64] ;  /* 0x00000014100eb981 */ /* 0x0000a4000c1e1100 */
[----:B0-----:R-:W-:Y:S02]  /*67470*/  @!P3 IMAD.MOV.U32 R16, RZ, RZ, R3 ;  /* 0x000000ffff10b224 */ /* 0x001fe400078e0003 */
[----:B------:R-:W-:Y:S01]  /*67480*/  @!P3 IMAD.MOV.U32 R17, RZ, RZ, R7 ;  /* 0x000000ffff11b224 */ /* 0x000fe200078e0007 */
[----:B------:R-:W2:Y:S04]  /*67490*/  LDL R3, [R1+0x10b8] ;  /* 0x0010b80001037983 */ /* 0x000ea80000100800 */
[----:B------:R-:W2:Y:S04]  /*674a0*/  LDL R7, [R1+0x10b4] ;  /* 0x0010b40001077983 */ /* 0x000ea80000100800 */
[----:B------:R0:W2:Y:S02]  /*674b0*/  @!P3 LDG.E.U8 R15, desc[UR20][R16.64] ;  /* 0x00000014100fb981 */ /* 0x0000a4000c1e1100 */
[----:B0-----:R-:W-:Y:S01]  /*674c0*/  PRMT R16, RZ, 0x7610, R16 ;  /* 0x00007610ff107816 */ /* 0x001fe20000000010 */
[----:B------:R-:W-:-:S02]  /*674d0*/  @!P3 IMAD.MOV.U32 R18, RZ, RZ, R0 ;  /* 0x000000ffff12b224 */ /* 0x000fc400078e0000 */
[----:B------:R-:W-:Y:S01]  /*674e0*/  @!P3 IMAD.MOV.U32 R19, RZ, RZ, R5 ;  /* 0x000000ffff13b224 */ /* 0x000fe200078e0005 */
[----:B------:R-:W2:Y:S04]  /*674f0*/  LDL R0, [R1+0x10e8] ;  /* 0x0010e80001007983 */ /* 0x000ea80000100800 */
[----:B------:R-:W2:Y:S04]  /*67500*/  LDL R5, [R1+0x10e4] ;  /* 0x0010e40001057983 */ /* 0x000ea80000100800 */
[----:B------:R0:W2:Y:S02]  /*67510*/  @!P3 LDG.E.U8 R16, desc[UR20][R18.64] ;  /* 0x000000141210b981 */ /* 0x0000a4000c1e1100 */
[----:B0-----:R-:W-:-:S02]  /*67520*/  @!P3 IMAD.MOV.U32 R18, RZ, RZ, R2 ;  /* 0x000000ffff12b224 */ /* 0x001fc400078e0002 */
[----:B------:R-:W2:Y:S01]  /*67530*/  LDL R2, [R1+0x1118] ;  /* 0x0011180001027983 */ /* 0x000ea20000100800 */
[----:B------:R-:W-:Y:S01]  /*67540*/  PRMT R17, RZ, 0x7610, R17 ;  /* 0x00007610ff117816 */ /* 0x000fe20000000011 */
[----:B------:R-:W-:-:S05]  /*67550*/  @!P3 IMAD.MOV.U32 R19, RZ, RZ, R23 ;  /* 0x000000ffff13b224 */ /* 0x000fca00078e0017 */
[----:B------:R0:W2:Y:S02]  /*67560*/  @!P3 LDG.E.U8 R17, desc[UR20][R18.64] ;  /* 0x000000141211b981 */ /* 0x0000a4000c1e1100 */
[----:B0-----:R-:W-:Y:S02]  /*67570*/  PRMT R18, RZ, 0x7610, R18 ;  /* 0x00007610ff127816 */ /* 0x001fe40000000012 */
[----:B------:R-:W-:-:S04]  /*67580*/  PRMT R19, RZ, 0x7610, R19 ;  /* 0x00007610ff137816 */ /* 0x000fc80000000013 */
[----:B------:R4:W2:Y:S01]  /*67590*/  @!P3 LDG.E.U8 R18, desc[UR20][R20.64] ;  /* 0x000000141412b981 */ /* 0x0008a2000c1e1100 */
[----:B------:R-:W-:Y:S02]  /*675a0*/  @!P3 IMAD.MOV.U32 R23, RZ, RZ, R22 ;  /* 0x000000ffff17b224 */ /* 0x000fe400078e0016 */
[----:B----4-:R-:W-:Y:S02]  /*675b0*/  @!P3 IMAD.MOV.U32 R20, RZ, RZ, R8 ;  /* 0x000000ffff14b224 */ /* 0x010fe400078e0008 */
[----:B---3--:R-:W-:Y:S01]  /*675c0*/  @!P3 IMAD.MOV.U32 R21, RZ, RZ, R9 ;  /* 0x000000ffff15b224 */ /* 0x008fe200078e0009 */
[----:B------:R-:W3:Y:S04]  /*675d0*/  LDL R8, [R1+0x1178] ;  /* 0x0011780001087983 */ /* 0x000ee80000100800 */
[----:B------:R-:W4:Y:S04]  /*675e0*/  LDL R9, [R1+0x1174] ;  /* 0x0011740001097983 */ /* 0x000f280000100800 */
[----:B------:R0:W4:Y:S02]  /*675f0*/  @!P3 LDG.E.U8 R19, desc[UR20][R20.64] ;  /* 0x000000141413b981 */ /* 0x000124000c1e1100 */
[----:B0-----:R-:W-:-:S02]  /*67600*/  PRMT R20, RZ, 0x7610, R20 ;  /* 0x00007610ff147816 */ /* 0x001fc40000000014 */
[----:B------:R-:W-:Y:S01]  /*67610*/  PRMT R21, RZ, 0x7610, R21 ;  /* 0x00007610ff157816 */ /* 0x000fe20000000015 */
[----:B------:R-:W-:Y:S02]  /*67620*/  @!P3 IMAD.MOV.U32 R27, RZ, RZ, R26 ;  /* 0x000000ffff1bb224 */ /* 0x000fe400078e001a */
[----:B--2---:R-:W-:Y:S02]  /*67630*/  @!P3 IMAD.MOV.U32 R22, RZ, RZ, R6 ;  /* 0x000000ffff16b224 */ /* 0x004fe400078e0006 */
[----:B------:R-:W2:Y:S04]  /*67640*/  LDL R6, [R1+0x11a0] ;  /* 0x0011a00001067983 */ /* 0x000ea80000100800 */
[----:B------:R0:W2:Y:S02]  /*67650*/  @!P3 LDG.E.U8 R20, desc[UR20][R22.64] ;  /* 0x000000141614b981 */ /* 0x0000a4000c1e1100 */
[----:B0-----:R-:W-:-:S02]  /*67660*/  @!P3 IMAD.MOV.U32 R22, RZ, RZ, R24 ;  /* 0x000000ffff16b224 */ /* 0x001fc400078e0018 */
[----:B------:R-:W-:-:S05]  /*67670*/  @!P3 IMAD.MOV.U32 R23, RZ, RZ, R25 ;  /* 0x000000ffff17b224 */ /* 0x000fca00078e0019 */
[----:B------:R0:W2:Y:S02]  /*67680*/  @!P3 LDG.E.U8 R21, desc[UR20][R22.64] ;  /* 0x000000141615b981 */ /* 0x0000a4000c1e1100 */
[----:B0-----:R-:W-:Y:S01]  /*67690*/  PRMT R22, RZ, 0x7610, R22 ;  /* 0x00007610ff167816 */ /* 0x001fe20000000016 */
[----:B------:R-:W-:Y:S02]  /*676a0*/  @!P3 IMAD.MOV.U32 R24, RZ, RZ, R3 ;  /* 0x000000ffff18b224 */ /* 0x000fe400078e0003 */
[----:B------:R-:W-:Y:S01]  /*676b0*/  @!P3 IMAD.MOV.U32 R25, RZ, RZ, R7 ;  /* 0x000000ffff19b224 */ /* 0x000fe200078e0007 */
[----:B------:R-:W2:Y:S04]  /*676c0*/  LDL R3, [R1+0x1050] ;  /* 0x0010500001037983 */ /* 0x000ea80000100800 */
[----:B------:R-:W2:Y:S04]  /*676d0*/  LDL R7, [R1+0x104c] ;  /* 0x00104c0001077983 */ /* 0x000ea80000100800 */
[----:B------:R0:W2:Y:S02]  /*676e0*/  @!P3 LDG.E.U8 R22, desc[UR20][R24.64] ;  /* 0x000000141816b981 */ /* 0x0000a4000c1e1100 */
[----:B0-----:R-:W-:-:S02]  /*676f0*/  @!P3 IMAD.MOV.U32 R24, RZ, RZ, R0 ;  /* 0x000000ffff18b224 */ /* 0x001fc400078e0000 */
[----:B------:R-:W-:Y:S01]  /*67700*/  @!P3 IMAD.MOV.U32 R25, RZ, RZ, R5 ;  /* 0x000000ffff19b224 */ /* 0x000fe200078e0005 */
[----:B------:R-:W2:Y:S04]  /*67710*/  LDL R0, [R1+0x1060] ;  /* 0x0010600001007983 */ /* 0x000ea80000100800 */
[----:B------:R-:W2:Y:S01]  /*67720*/  LDL R5, [R1+0x105c] ;  /* 0x00105c0001057983 */ /* 0x000ea20000100800 */
[----:B------:R-:W-:-:S03]  /*67730*/  @!P3 IMAD.MOV.U32 R26, RZ, RZ, R2 ;  /* 0x000000ffff1ab224 */ /* 0x000fc600078e0002 */
[----:B------:R-:W2:Y:S01]  /*67740*/  LDL R2, [R1+0x1068] ;  /* 0x0010680001027983 */ /* 0x000ea20000100800 */
[----:B------:R-:W-:-:S06]  /*67750*/  PRMT R23, RZ, 0x7610, R23 ;  /* 0x00007610ff177816 */ /* 0x000fcc0000000017 */
[----:B------:R0:W2:Y:S02]  /*67760*/  @!P3 LDG.E.U8 R23, desc[UR20][R24.64] ;  /* 0x000000141817b981 */ /* 0x0000a4000c1e1100 */
[----:B0-----:R-:W-:Y:S02]  /*67770*/  PRMT R24, RZ, 0x7610, R24 ;  /* 0x00007610ff187816 */ /* 0x001fe40000000018 */
[----:B------:R-:W-:-:S04]  /*67780*/  PRMT R25, RZ, 0x7610, R25 ;  /* 0x00007610ff197816 */ /* 0x000fc80000000019 */
[----:B------:R0:W2:Y:S02]  /*67790*/  @!P3 LDG.E.U8 R24, desc[UR20][R26.64] ;  /* 0x000000141a18b981 */ /* 0x0000a4000c1e1100 */
[----:B0-----:R-:W-:Y:S02]  /*677a0*/  @!P3 IMAD.MOV.U32 R26, RZ, RZ, R28 ;  /* 0x000000ffff1ab224 */ /* 0x001fe400078e001c */
[----:B------:R-:W-:Y:S02]  /*677b0*/  @!P3 IMAD.MOV.U32 R27, RZ, RZ, R29 ;  /* 0x000000ffff1bb224 */ /* 0x000fe400078e001d */
[----:B---3--:R-:W-:Y:S02]  /*677c0*/  @!P3 IMAD.MOV.U32 R28, RZ, RZ, R8 ;  /* 0x000000ffff1cb224 */ /* 0x008fe400078e0008 */
[----:B----4-:R-:W-:Y:S01]  /*677d0*/  @!P3 IMAD.MOV.U32 R29, RZ, RZ, R9 ;  /* 0x000000ffff1db224 */ /* 0x010fe200078e0009 */
[----:B------:R-:W3:Y:S04]  /*677e0*/  LDL R8, [R1+0x10c0] ;  /* 0x0010c00001087983 */ /* 0x000ee80000100800 */
[----:B------:R0:W4:Y:S04]  /*677f0*/  @!P3 LDG.E.U8 R25, desc[UR20][R26.64] ;  /* 0x000000141a19b981 */ /* 0x000128000c1e1100 */
[----:B------:R-:W4:Y:S01]  /*67800*/  LDL R9, [R1+0x10bc] ;  /* 0x0010bc0001097983 */ /* 0x000f220000100800 */
[----:B0-----:R-:W-:-:S02]  /*67810*/  PRMT R26, RZ, 0x7610, R26 ;  /* 0x00007610ff1a7816 */ /* 0x001fc4000000001a */
[----:B------:R-:W-:-:S04]  /*67820*/  PRMT R27, RZ, 0x7610, R27 ;  /* 0x00007610ff1b7816 */ /* 0x000fc8000000001b */
[----:B------:R0:W4:Y:S02]  /*67830*/  @!P3 LDG.E.U8 R26, desc[UR20][R28.64] ;  /* 0x000000141c1ab981 */ /* 0x000124000c1e1100 */
[----:B0-----:R-:W-:Y:S02]  /*67840*/  @!P3 IMAD.MOV.U32 R29, RZ, RZ, R32 ;  /* 0x000000ffff1db224 */ /* 0x001fe400078e0020 */
[----:B--2---:R-:W-:Y:S02]  /*67850*/  @!P3 IMAD.MOV.U32 R28, RZ, RZ, R6 ;  /* 0x000000ffff1cb224 */ /* 0x004fe400078e0006 */
[----:B------:R-:W2:Y:S04]  /*67860*/  LDL R6, [R1+0x10f0] ;  /* 0x0010f00001067983 */ /* 0x000ea80000100800 */
[----:B------:R0:W2:Y:S02]  /*67870*/  @!P3 LDG.E.U8 R27, desc[UR20][R28.64] ;  /* 0x000000141c1bb981 */ /* 0x0000a4000c1e1100 */
[----:B0-----:R-:W-:-:S02]  /*67880*/  PRMT R28, RZ, 0x7610, R28 ;  /* 0x00007610ff1c7816 */ /* 0x001fc4000000001c */
        /* <DEDUP_REMOVED lines=22> */
[----:B---3--:R-:W-:Y:S02]  /*679f0*/  @!P3 IMAD.MOV.U32 R34, RZ, RZ, R8 ;  /* 0x000000ffff22b224 */ /* 0x008fe400078e0008 */
[----:B----4-:R-:W-:Y:S01]  /*67a00*/  @!P3 IMAD.MOV.U32 R35, RZ, RZ, R9 ;  /* 0x000000ffff23b224 */ /* 0x010fe200078e0009 */
        /* <DEDUP_REMOVED lines=19> */
[----:B------:R-:W2:Y:S01]  /*67b40*/  LDL R5, [R1+0x10c4] ;  /* 0x0010c40001057983 */ /* 0x000ea20000100800 */
[----:B------:R-:W-:-:S03]  /*67b50*/  @!P3 IMAD.MOV.U32 R38, RZ, RZ, R0 ;  /* 0x000000ffff26b224 */ /* 0x000fc600078e0000 */
        /* <DEDUP_REMOVED lines=19> */
[----:B------:R-:W-:Y:S02]  /*67c90*/  @!P3 IMAD.MOV.U32 R47, RZ, RZ, R46 ;  /* 0x000000ffff2fb224 */ /* 0x000fe400078e002e */
[----:B--2---:R-:W-:Y:S02]  /*67ca0*/  @!P3 IMAD.MOV.U32 R42, RZ, RZ, R6 ;  /* 0x000000ffff2ab224 */ /* 0x004fe400078e0006 */
        /* <DEDUP_REMOVED lines=19> */
[----:B---3--:R-:W-:Y:S02]  /*67de0*/  @!P3 IMAD.MOV.U32 R46, RZ, RZ, R8 ;  /* 0x000000ffff2eb224 */ /* 0x008fe400078e0008 */
[----:B----4-:R-:W-:Y:S01]  /*67df0*/  @!P3 IMAD.MOV.U32 R47, RZ, RZ, R9 ;  /* 0x000000ffff2fb224 */ /* 0x010fe200078e0009 */
[----:B------:R-:W3:Y:S04]  /*67e00*/  LDL R8, [R1+0x10b0] ;  /* 0x0010b00001087983 */ /* 0x000ee80000100800 */
[----:B------:R-:W4:Y:S04]  /*67e10*/  LDL R9, [R1+0x10ac] ;  /* 0x0010ac0001097983 */ /* 0x000f280000100800 */
[----:B------:R0:W4:Y:S02]  /*67e20*/  @!P3 LDG.E.U8 R45, desc[UR20][R46.64] ;  /* 0x000000142e2db981 */ /* 0x000124000c1e1100 */
[----:B0-----:R-:W-:-:S02]  /*67e30*/  @!P3 IMAD.MOV.U32 R46, RZ, RZ, R56 ;  /* 0x000000ffff2eb224 */ /* 0x001fc400078e0038 */
[----:B------:R-:W-:Y:S01]  /*67e40*/  @!P3 IMAD.MOV.U32 R47, RZ, RZ, R58 ;  /* 0x000000ffff2fb224 */ /* 0x000fe200078e003a */
[----:B------:R-:W4:Y:S04]  /*67e50*/  LDL R56, [R1+0x1130] ;  /* 0x0011300001387983 */ /* 0x000f280000100800 */
[----:B------:R-:W4:Y:S04]  /*67e60*/  LDL R58, [R1+0x112c] ;  /* 0x00112c00013a7983 */ /* 0x000f280000100800 */
[----:B------:R2:W4:Y:S02]  /*67e70*/  @!P3 LDG.E.U8 R49, desc[UR20][R46.64] ;  /* 0x000000142e31b981 */ /* 0x000524000c1e1100 */
[----:B--2---:R-:W-:-:S02]  /*67e80*/  @!P3 IMAD.MOV.U32 R46, RZ, RZ, R6 ;  /* 0x000000ffff2eb224 */ /* 0x004fc400078e0006 */
[----:B------:R-:W2:Y:S01]  /*67e90*/  LDL R6, [R1+0x10d0] ;  /* 0x0010d00001067983 */ /* 0x000ea20000100800 */
[----:B------:R-:W-:-:S03]  /*67ea0*/  @!P3 IMAD.MOV.U32 R47, RZ, RZ, R7 ;  /* 0x000000ffff2fb224 */ /* 0x000fc600078e0007 */
[----:B------:R-:W2:Y:S04]  /*67eb0*/  LDL R7, [R1+0x10cc] ;  /* 0x0010cc0001077983 */ /* 0x000ea80000100800 */
[----:B------:R0:W2:Y:S02]  /*67ec0*/  @!P3 LDG.E.U8 R51, desc[UR20][R46.64] ;  /* 0x000000142e33b981 */ /* 0x0000a4000c1e1100 */
[----:B0-----:R-:W-:Y:S02]  /*67ed0*/  @!P3 IMAD.MOV.U32 R46, RZ, RZ, R3 ;  /* 0x000000ffff2eb224 */ /* 0x001fe400078e0003 */
[----:B------:R-:W-:Y:S01]  /*67ee0*/  @!P3 IMAD.MOV.U32 R47, RZ, RZ, R5 ;  /* 0x000000ffff2fb224 */ /* 0x000fe200078e0005 */
[----:B------:R-:W2:Y:S04]  /*67ef0*/  LDL R3, [R1+0x10d8] ;  /* 0x0010d80001037983 */ /* 0x000ea80000100800 */
[----:B------:R-:W2:Y:S04]  /*67f00*/  LDL R5, [R1+0x10d4] ;  /* 0x0010d40001057983 */ /* 0x000ea80000100800 */
[----:B------:R0:W2:Y:S02]  /*67f10*/  @!P3 LDG.E.U8 R53, desc[UR20][R46.64] ;  /* 0x000000142e35b981 */ /* 0x0000a4000c1e1100 */
[----:B0-----:R-:W-:-:S02]  /*67f20*/  @!P3 IMAD.MOV.U32 R46, RZ, RZ, R0 ;  /* 0x000000ffff2eb224 */ /* 0x001fc400078e0000 */
        /* <DEDUP_REMOVED lines=9> */
[----:B---3--:R-:W-:-:S02]  /*67fc0*/  @!P3 IMAD.MOV.U32 R46, RZ, RZ, R8 ;  /* 0x000000ffff2eb224 */ /* 0x008fc400078e0008 */
[----:B----4-:R-:W-:Y:S01]  /*67fd0*/  @!P3 IMAD.MOV.U32 R47, RZ, RZ, R9 ;  /* 0x000000ffff2fb224 */ /* 0x010fe200078e0009 */
[----:B------:R-:W3:Y:S04]  /*67fe0*/  LDL R8, [R1+0x1190] ;  /* 0x0011900001087983 */ /* 0x000ee80000100800 */
        /* <DEDUP_REMOVED lines=23> */
[----:B------:R-:W-:-:S05]  /*68160*/  @!P3 IMAD.MOV.U32 R47, RZ, RZ, R58 ;  /* 0x000000ffff2fb224 */ /* 0x000fca00078e003a */
[----:B------:R0:W2:Y:S02]  /*68170*/  @!P3 LDG.E.U8 R69, desc[UR20][R46.64] ;  /* 0x000000142e45b981 */ /* 0x0000a4000c1e1100 */
[----:B0-----:R-:W-:Y:S02]  /*68180*/  @!P3 IMAD.MOV.U32 R46, RZ, RZ, R52 ;  /* 0x000000ffff2eb224 */ /* 0x001fe400078e0034 */
[----:B------:R-:W-:Y:S01]  /*68190*/  @!P3 IMAD.MOV.U32 R47, RZ, RZ, R54 ;  /* 0x000000ffff2fb224 */ /* 0x000fe200078e0036 */
[----:B------:R-:W2:Y:S04]  /*681a0*/  LDL R52, [R1+0x1138] ;  /* 0x0011380001347983 */ /* 0x000ea80000100800 */
[----:B------:R-:W2:Y:S04]  /*681b0*/  LDL R54, [R1+0x1134] ;  /* 0x0011340001367983 */ /* 0x000ea80000100800 */
[----:B------:R3:W2:Y:S04]  /*681c0*/  @!P3 LDG.E.U8 R71, desc[UR20][R46.64] ;  /* 0x000000142e47b981 */ /* 0x0006a8000c1e1100 */
[----:B------:R-:W2:Y:S04]  /*681d0*/  LDL.LU R90, [R1+0x408] ;  /* 0x00040800015a7983 */ /* 0x000ea80000300800 */
[----:B------:R-:W2:Y:S01]  /*681e0*/  LDL.LU R92, [R1+0x3f0] ;  /* 0x0003f000015c7983 */ /* 0x000ea20000300800 */
[----:B---3--:R-:W-:-:S02]  /*681f0*/  @!P3 IMAD.MOV.U32 R46, RZ, RZ, R8 ;  /* 0x000000ffff2eb224 */ /* 0x008fc400078e0008 */
[----:B----4-:R-:W-:-:S05]  /*68200*/  @!P3 IMAD.MOV.U32 R47, RZ, RZ, R9 ;  /* 0x000000ffff2fb224 */ /* 0x010fca00078e0009 */
[----:B------:R2:W3:Y:S01]  /*68210*/  @!P3 LDG.E.U8 R73, desc[UR20][R46.64] ;  /* 0x000000142e49b981 */ /* 0x0004e2000c1e1100 */
[----:B------:R-:W-:Y:S01]  /*68220*/  PRMT R79, RZ, 0x7610, R79 ;  /* 0x00007610ff4f7816 */ /* 0x000fe2000000004f */
[----:B--2---:R-:W-:Y:S02]  /*68230*/  @!P3 IMAD.MOV.U32 R46, RZ, RZ, R6 ;  /* 0x000000ffff2eb224 */ /* 0x004fe400078e0006 */
[----:B------:R-:W-:-:S05]  /*68240*/  @!P3 IMAD.MOV.U32 R47, RZ, RZ, R7 ;  /* 0x000000ffff2fb224 */ /* 0x000fca00078e0007 */
[----:B------:R0:W2:Y:S02]  /*68250*/  @!P3 LDG.E.U8 R75, desc[UR20][R46.64] ;  /* 0x000000142e4bb981 */ /* 0x0000a4000c1e1100 */
[----:B0-----:R-:W-:Y:S02]  /*68260*/  @!P3 IMAD.MOV.U32 R46, RZ, RZ, R3 ;  /* 0x000000ffff2eb224 */ /* 0x001fe400078e0003 */
[----:B------:R-:W-:-:S05]  /*68270*/  @!P3 IMAD.MOV.U32 R47, RZ, RZ, R5 ;  /* 0x000000ffff2fb224 */ /* 0x000fca00078e0005 */
[----:B------:R0:W4:Y:S02]  /*68280*/  @!P3 LDG.E.U8 R77, desc[UR20][R46.64] ;  /* 0x000000142e4db981 */ /* 0x000124000c1e1100 */
[----:B0-----:R-:W-:Y:S02]  /*68290*/  @!P3 IMAD.MOV.U32 R46, RZ, RZ, R0 ;  /* 0x000000ffff2eb224 */ /* 0x001fe400078e0000 */
[----:B------:R-:W-:Y:S01]  /*682a0*/  @!P3 IMAD.MOV.U32 R47, RZ, RZ, R2 ;  /* 0x000000ffff2fb224 */ /* 0x000fe200078e0002 */
        /* <DEDUP_REMOVED lines=8> */
[----:B------:R-:W2:Y:S04]  /*68330*/  LDL R58, [R1+0x5fc] ;  /* 0x0005fc00013a7983 */ /* 0x000ea80000100800 */
[----:B------:R-:W3:Y:S04]  /*68340*/  LDL R56, [R1+0x600] ;  /* 0x0006000001387983 */ /* 0x000ee80000100800 */
[----:B------:R0:W4:Y:S02]  /*68350*/  @!P3 LDG.E.U8 R79, desc[UR20][R46.64] ;  /* 0x000000142e4fb981 */ /* 0x000124000c1e1100 */
[----:B0-----:R-:W-:-:S02]  /*68360*/  @!P3 IMAD.MOV.U32 R46, RZ, RZ, R52 ;  /* 0x000000ffff2eb224 */ /* 0x001fc400078e0034 */
[----:B------:R-:W-:Y:S01]  /*68370*/  @!P3 IMAD.MOV.U32 R47, RZ, RZ, R54 ;  /* 0x000000ffff2fb224 */ /* 0x000fe200078e0036 */
[----:B------:R-:W4:Y:S04]  /*68380*/  LDL R52, [R1+0x5f8] ;  /* 0x0005f80001347983 */ /* 0x000f280000100800 */
[----:B------:R-:W4:Y:S01]  /*68390*/  LDL R54, [R1+0x5f4] ;  /* 0x0005f40001367983 */ /* 0x000f220000100800 */
[----:B------:R-:W-:Y:S02]  /*683a0*/  PRMT R81, RZ, 0x7610, R81 ;  /* 0x00007610ff517816 */ /* 0x000fe40000000051 */
[----:B------:R-:W-:Y:S01]  /*683b0*/  PRMT R83, RZ, 0x7610, R83 ;  /* 0x00007610ff537816 */ /* 0x000fe20000000053 */
[----:B------:R-:W0:Y:S03]  /*683c0*/  S2R R4, SR_TID.X ;  /* 0x0000000000047919 */ /* 0x000e260000002100 */
[----:B------:R1:W4:Y:S01]  /*683d0*/  @!P3 LDG.E.U8 R81, desc[UR20][R46.64] ;  /* 0x000000142e51b981 */ /* 0x000322000c1e1100 */
[----:B------:R-:W-:Y:S01]  /*683e0*/  PRMT R85, RZ, 0x7610, R85 ;  /* 0x00007610ff557816 */ /* 0x000fe20000000055 */
[----:B-1----:R-:W-:-:S02]  /*683f0*/  @!P3 IMAD.MOV.U32 R46, RZ, RZ, R72 ;  /* 0x000000ffff2eb224 */ /* 0x002fc400078e0048 */
[----:B------:R-:W-:-:S05]  /*68400*/  @!P3 IMAD.MOV.U32 R47, RZ, RZ, R74 ;  /* 0x000000ffff2fb224 */ /* 0x000fca00078e004a */
[----:B------:R1:W4:Y:S01]  /*68410*/  @!P3 LDG.E.U8 R83, desc[UR20][R46.64] ;  /* 0x000000142e53b981 */ /* 0x000322000c1e1100 */
[----:B------:R-:W-:Y:S01]  /*68420*/  PRMT R87, RZ, 0x7610, R87 ;  /* 0x00007610ff577816 */ /* 0x000fe20000000057 */
[----:B-1----:R-:W-:Y:S02]  /*68430*/  @!P3 IMAD.MOV.U32 R46, RZ, RZ, R68 ;  /* 0x000000ffff2eb224 */ /* 0x002fe400078e0044 */
        /* <DEDUP_REMOVED lines=10> */
[----:B0-----:R-:W-:Y:S02]  /*684e0*/  LOP3.LUT R4, R4, 0x7f, RZ, 0xc0, !PT ;  /* 0x0000007f04047812 */ /* 0x001fe400078ec0ff */
[----:B------:R-:W-:Y:S02]  /*684f0*/  PRMT R93, RZ, 0x7610, R93 ;  /* 0x00007610ff5d7816 */ /* 0x000fe4000000005d */
[----:B------:R-:W-:Y:S01]  /*68500*/  LOP3.LUT R4, R4, 0x20, RZ, 0x3c, !PT ;  /* 0x0000002004047812 */ /* 0x000fe200078e3cff */
[----:B--2---:R-:W-:Y:S02]  /*68510*/  @!P3 IMAD.MOV.U32 R47, RZ, RZ, R58 ;  /* 0x000000ffff2fb224 */ /* 0x004fe400078e003a */
[----:B---3--:R-:W-:-:S05]  /*68520*/  @!P3 IMAD.MOV.U32 R46, RZ, RZ, R56 ;  /* 0x000000ffff2eb224 */ /* 0x008fca00078e0038 */
[----:B------:R4:W2:Y:S02]  /*68530*/  @!P3 LDG.E.U8 R91, desc[UR20][R46.64] ;  /* 0x000000142e5bb981 */ /* 0x0008a4000c1e1100 */
[----:B----4-:R-:W-:Y:S02]  /*68540*/  @!P3 IMAD.MOV.U32 R46, RZ, RZ, R52 ;  /* 0x000000ffff2eb224 */ /* 0x010fe400078e0034 */
[----:B------:R-:W-:Y:S01]  /*68550*/  @!P3 IMAD.MOV.U32 R47, RZ, RZ, R54 ;  /* 0x000000ffff2fb224 */ /* 0x000fe200078e0036 */
[----:B------:R-:W3:Y:S04]  /*68560*/  LDL.LU R52, [R1+0x318] ;  /* 0x0003180001347983 */ /* 0x000ee80000300800 */
[----:B------:R-:W4:Y:S04]  /*68570*/  LDL.LU R54, [R1+0x300] ;  /* 0x0003000001367983 */ /* 0x000f280000300800 */
        /* <DEDUP_REMOVED lines=8> */
[----:B------:R-:W2:Y:S04]  /*68600*/  @!P3 LDG.E.U8 R93, desc[UR20][R46.64] ;  /* 0x000000142e5db981 */ /* 0x000ea8000c1e1100 */
[----:B------:R-:W2:Y:S04]  /*68610*/  LDL.LU R72, [R1+0x228] ;  /* 0x0002280001487983 */ /* 0x000ea80000300800 */
[----:B------:R-:W-:Y:S04]  /*68620*/  STS.U8 [R4+UR10+0x11d00], R90 ;  /* 0x011d005a04007988 */ /* 0x000fe8000800000a */
[----:B------:R-:W2:Y:S04]  /*68630*/  LDL.LU R74, [R1+0x210] ;  /* 0x00021000014a7983 */ /* 0x000ea80000300800 */
[----:B------:R0:W-:Y:S04]  /*68640*/  STS.U8 [R4+UR10+0x12500], R0 ;  /* 0x0125000004007988 */ /* 0x0001e8000800000a */
[----:B------:R-:W2:Y:S04]  /*68650*/  LDL.LU R82, [R1+0x1f8] ;  /* 0x0001f80001527983 */ /* 0x000ea80000300800 */
        /* <DEDUP_REMOVED lines=13> */
[----:B------:R0:W-:Y:S04]  /*68730*/  STS.U8 [R4+UR10+0x12100], R92 ;  /* 0x0121005c04007988 */ /* 0x0001e8000800000a */
[----:B------:R-:W2:Y:S04]  /*68740*/  LDL.LU R90, [R1+0xd8] ;  /* 0x0000d800015a7983 */ /* 0x000ea80000300800 */
[----:B0-----:R-:W2:Y:S04]  /*68750*/  LDL.LU R92, [R1+0xc0] ;  /* 0x0000c000015c7983 */ /* 0x001ea80000300800 */
        /* <DEDUP_REMOVED lines=10> */
[----:B---3--:R0:W-:Y:S04]  /*68800*/  STS.U8 [R4+UR10+0x14500], R52 ;  /* 0x0145003404007988 */ /* 0x0081e8000800000a */
[----:B----4-:R1:W-:Y:S04]  /*68810*/  STS.U8 [R4+UR10+0x14900], R54 ;  /* 0x0149003604007988 */ /* 0x0103e8000800000a */
[----:B--2---:R2:W-:Y:S04]  /*68820*/  STS.U8 [R4+UR10+0x14d00], R56 ;  /* 0x014d003804007988 */ /* 0x0045e8000800000a */
[----:B------:R3:W-:Y:S04]  /*68830*/  STS.U8 [R4+UR10+0x15100], R58 ;  /* 0x0151003a04007988 */ /* 0x0007e8000800000a */
[----:B------:R4:W-:Y:S04]  /*68840*/  STS.U8 [R4+UR10+0x15500], R60 ;  /* 0x0155003c04007988 */ /* 0x0009e8000800000a */
[----:B------:R2:W-:Y:S04]  /*68850*/  STS.U8 [R4+UR10+0x15900], R62 ;  /* 0x0159003e04007988 */ /* 0x0005e8000800000a */
[----:B0-----:R-:W2:Y:S04]  /*68860*/  LDL.LU R52, [R1+0x181c] ;  /* 0x00181c0001347983 */ /* 0x001ea80000300800 */
[----:B-1----:R-:W2:Y:S04]  /*68870*/  LDL.LU R54, [R1+0x1818] ;  /* 0x0018180001367983 */ /* 0x002ea80000300800 */
[----:B--2---:R-:W2:Y:S04]  /*68880*/  LDL.LU R56, [R1+0x1814] ;  /* 0x0018140001387983 */ /* 0x004ea80000300800 */
[----:B---3--:R-:W3:Y:S04]  /*68890*/  LDL.LU R58, [R1+0x1810] ;  /* 0x00181000013a7983 */ /* 0x008ee80000300800 */
[----:B----4-:R-:W4:Y:S04]  /*688a0*/  LDL.LU R60, [R1+0x180c] ;  /* 0x00180c00013c7983 */ /* 0x010f280000300800 */
        /* <DEDUP_REMOVED lines=30> */
[----:B------:R-:W4:Y:S04]  /*68a90*/  LDL.LU R78, [R1+0x444] ;  /* 0x00044400014e7983 */ /* 0x000f280000300800 */
[----:B------:R-:W4:Y:S04]  /*68aa0*/  LDL.LU R80, [R1+0x430] ;  /* 0x0004300001507983 */ /* 0x000f280000300800 */
[----:B------:R0:W-:Y:S04]  /*68ab0*/  STS.U8 [R4+UR10+0x19d00], R86 ;  /* 0x019d005604007988 */ /* 0x0001e8000800000a */
[----:B------:R-:W4:Y:S04]  /*68ac0*/  LDL.LU R84, [R1+0x41c] ;  /* 0x00041c0001547983 */ /* 0x000f280000300800 */
[----:B------:R1:W-:Y:S04]  /*68ad0*/  STS.U8 [R4+UR10+0x1a100], R88 ;  /* 0x01a1005804007988 */ /* 0x0003e8000800000a */
[----:B------:R1:W-:Y:S04]  /*68ae0*/  STS.U8 [R4+UR10+0x1a500], R90 ;  /* 0x01a5005a04007988 */ /* 0x0003e8000800000a */
[----:B------:R1:W-:Y:S04]  /*68af0*/  STS.U8 [R4+UR10+0x1a900], R92 ;  /* 0x01a9005c04007988 */ /* 0x0003e8000800000a */
[----:B0-----:R-:W4:Y:S04]  /*68b00*/  LDL.LU R86, [R1+0x404] ;  /* 0x0004040001567983 */ /* 0x001f280000300800 */
[----:B-1----:R-:W4:Y:S04]  /*68b10*/  LDL.LU R88, [R1+0x3ec] ;  /* 0x0003ec0001587983 */ /* 0x002f280000300800 */
[----:B------:R-:W4:Y:S04]  /*68b20*/  LDL.LU R90, [R1+0x3d4] ;  /* 0x0003d400015a7983 */ /* 0x000f280000300800 */
[----:B------:R-:W4:Y:S04]  /*68b30*/  LDL.LU R92, [R1+0x3bc] ;  /* 0x0003bc00015c7983 */ /* 0x000f280000300800 */
[----:B------:R0:W-:Y:S04]  /*68b40*/  STS.U8 [R4+UR10+0x1ad00], R2 ;  /* 0x01ad000204007988 */ /* 0x0001e8000800000a */
[----:B------:R1:W-:Y:S04]  /*68b50*/  STS.U8 [R4+UR10+0x1b100], R9 ;  /* 0x01b1000904007988 */ /* 0x0003e8000800000a */
[----:B------:R0:W-:Y:S04]  /*68b60*/  STS.U8 [R4+UR10+0x1b500], R8 ;  /* 0x01b5000804007988 */ /* 0x0001e8000800000a */
[----:B------:R1:W-:Y:S04]  /*68b70*/  STS.U8 [R4+UR10+0x1b900], R7 ;  /* 0x01b9000704007988 */ /* 0x0003e8000800000a */
[----:B------:R1:W-:Y:S04]  /*68b80*/  STS.U8 [R4+UR10+0x1bd00], R6 ;  /* 0x01bd000604007988 */ /* 0x0003e8000800000a */
[----:B0-----:R-:W4:Y:S04]  /*68b90*/  LDL.LU R2, [R1+0x3a4] ;  /* 0x0003a40001027983 */ /* 0x001f280000300800 */
[----:B-1----:R-:W4:Y:S04]  /*68ba0*/  LDL.LU R9, [R1+0x38c] ;  /* 0x00038c0001097983 */ /* 0x002f280000300800 */
[----:B------:R-:W4:Y:S04]  /*68bb0*/  LDL.LU R8, [R1+0x374] ;  /* 0x0003740001087983 */ /* 0x000f280000300800 */
[----:B------:R-:W4:Y:S04]  /*68bc0*/  LDL.LU R7, [R1+0x35c] ;  /* 0x00035c0001077983 */ /* 0x000f280000300800 */
        /* <DEDUP_REMOVED lines=11> */
[----:B--2---:R0:W-:Y:S02]  /*68c80*/  STS.U8 [R4+UR10+0x1c100], R5 ;  /* 0x01c1000504007988 */ /* 0x0041e4000800000a */
[----:B0-----:R-:W0:Y:S02]  /*68c90*/  S2R R5, SR_TID.X ;  /* 0x0000000000057919 */ /* 0x001e240000002100 */
[----:B------:R1:W-:Y:S04]  /*68ca0*/  STS.U8 [R4+UR10+0x1c500], R3 ;  /* 0x01c5000304007988 */ /* 0x0003e8000800000a */
[----:B------:R2:W-:Y:S04]  /*68cb0*/  STS.U8 [R4+UR10+0x1c900], R0 ;  /* 0x01c9000004007988 */ /* 0x0005e8000800000a */
[----:B-1----:R-:W4:Y:S04]  /*68cc0*/  LDL.LU R3, [R1+0x32c] ;  /* 0x00032c0001037983 */ /* 0x002f280000300800 */
[----:B--2---:R-:W2:Y:S04]  /*68cd0*/  LDL.LU R0, [R1+0x314] ;  /* 0x0003140001007983 */ /* 0x004ea80000300800 */
[----:B------:R1:W-:Y:S04]  /*68ce0*/  STS.U8 [R4+UR10+0x1cd00], R82 ;  /* 0x01cd005204007988 */ /* 0x0003e8000800000a */
[----:B------:R-:W-:Y:S04]  /*68cf0*/  STS.U8 [R4+UR10+0x1d100], R70 ;  /* 0x01d1004604007988 */ /* 0x000fe8000800000a */
[----:B---3--:R-:W-:Y:S04]  /*68d00*/  STS.U8 [R4+UR10+0x1d500], R58 ;  /* 0x01d5003a04007988 */ /* 0x008fe8000800000a */
[----:B-1----:R-:W3:Y:S01]  /*68d10*/  LDL.LU R82, [R1+0x494] ;  /* 0x0004940001527983 */ /* 0x002ee20000300800 */
[----:B0-----:R-:W-:-:S04]  /*68d20*/  LOP3.LUT R5, R5, 0x7f, RZ, 0xc0, !PT ;  /* 0x0000007f05057812 */ /* 0x001fc800078ec0ff */
[----:B------:R-:W-:-:S05]  /*68d30*/  LOP3.LUT R5, R5, 0x30, RZ, 0x3c, !PT ;  /* 0x0000003005057812 */ /* 0x000fca00078e3cff */
[----:B------:R0:W-:Y:S04]  /*68d40*/  STS.U8 [R5+UR10+0x10d80], R76 ;  /* 0x010d804c05007988 */ /* 0x0001e8000800000a */
[----:B----4-:R1:W-:Y:S04]  /*68d50*/  STS.U8 [R5+UR10+0x11180], R78 ;  /* 0x0111804e05007988 */ /* 0x0103e8000800000a */
[----:B------:R4:W-:Y:S04]  /*68d60*/  STS.U8 [R5+UR10+0x11580], R80 ;  /* 0x0115805005007988 */ /* 0x0009e8000800000a */
[----:B------:R0:W-:Y:S04]  /*68d70*/  STS.U8 [R5+UR10+0x11980], R84 ;  /* 0x0119805405007988 */ /* 0x0001e8000800000a */
[----:B------:R1:W-:Y:S04]  /*68d80*/  STS.U8 [R5+UR10+0x11d80], R86 ;  /* 0x011d805605007988 */ /* 0x0003e8000800000a */
[----:B------:R4:W-:Y:S04]  /*68d90*/  STS.U8 [R5+UR10+0x12180], R88 ;  /* 0x0121805805007988 */ /* 0x0009e8000800000a */
[----:B0-----:R-:W3:Y:S04]  /*68da0*/  LDL.LU R76, [R1+0x2fc] ;  /* 0x0002fc00014c7983 */ /* 0x001ee80000300800 */
[----:B-1----:R-:W3:Y:S04]  /*68db0*/  LDL.LU R78, [R1+0x2e4] ;  /* 0x0002e400014e7983 */ /* 0x002ee80000300800 */
[----:B----4-:R-:W4:Y:S04]  /*68dc0*/  LDL.LU R80, [R1+0x2cc] ;  /* 0x0002cc0001507983 */ /* 0x010f280000300800 */
[----:B------:R-:W3:Y:S04]  /*68dd0*/  LDL.LU R84, [R1+0x2b4] ;  /* 0x0002b40001547983 */ /* 0x000ee80000300800 */
[----:B------:R-:W4:Y:S04]  /*68de0*/  LDL.LU R86, [R1+0x29c] ;  /* 0x00029c0001567983 */ /* 0x000f280000300800 */
[----:B------:R0:W-:Y:S04]  /*68df0*/  STS.U8 [R5+UR10+0x12580], R90 ;  /* 0x0125805a05007988 */ /* 0x0001e8000800000a */
[----:B------:R-:W4:Y:S04]  /*68e00*/  LDL.LU R88, [R1+0x284] ;  /* 0x0002840001587983 */ /* 0x000f280000300800 */
[----:B------:R1:W-:Y:S04]  /*68e10*/  STS.U8 [R5+UR10+0x12980], R92 ;  /* 0x0129805c05007988 */ /* 0x0003e8000800000a */
[----:B0-----:R-:W4:Y:S04]  /*68e20*/  LDL.LU R90, [R1+0x26c] ;  /* 0x00026c00015a7983 */ /* 0x001f280000300800 */
[----:B-1----:R-:W4:Y:S04]  /*68e30*/  LDL.LU R92, [R1+0x254] ;  /* 0x00025400015c7983 */ /* 0x002f280000300800 */
        /* <DEDUP_REMOVED lines=12> */
[----:B------:R0:W-:Y:S04]  /*68f00*/  STS.U8 [R5+UR10+0x14180], R3 ;  /* 0x0141800305007988 */ /* 0x0001e8000800000a */
[----:B--2---:R1:W-:Y:S04]  /*68f10*/  STS.U8 [R5+UR10+0x14580], R0 ;  /* 0x0145800005007988 */ /* 0x0043e8000800000a */
        /* <DEDUP_REMOVED lines=17> */
[----:B------:R-:W3:Y:S04]  /*69030*/  LDL.LU R46, [R1+0x44] ;  /* 0x00004400012e7983 */ /* 0x000ee80000300800 */
[----:B------:R-:W3:Y:S04]  /*69040*/  LDL.LU R47, [R1+0x2c] ;  /* 0x00002c00012f7983 */ /* 0x000ee80000300800 */
[----:B------:R0:W-:Y:S04]  /*69050*/  STS.U8 [R5+UR10+0x14980], R76 ;  /* 0x0149804c05007988 */ /* 0x0001e8000800000a */
[----:B------:R1:W-:Y:S04]  /*69060*/  STS.U8 [R5+UR10+0x14d80], R78 ;  /* 0x014d804e05007988 */ /* 0x0003e8000800000a */
[----:B----4-:R4:W-:Y:S04]  /*69070*/  STS.U8 [R5+UR10+0x15180], R80 ;  /* 0x0151805005007988 */ /* 0x0109e8000800000a */
[----:B------:R0:W-:Y:S04]  /*69080*/  STS.U8 [R5+UR10+0x15580], R84 ;  /* 0x0155805405007988 */ /* 0x0001e8000800000a */
[----:B------:R1:W-:Y:S04]  /*69090*/  STS.U8 [R5+UR10+0x15980], R86 ;  /* 0x0159805605007988 */ /* 0x0003e8000800000a */
[----:B------:R4:W-:Y:S04]  /*690a0*/  STS.U8 [R5+UR10+0x15d80], R88 ;  /* 0x015d805805007988 */ /* 0x0009e8000800000a */
[----:B0-----:R-:W3:Y:S04]  /*690b0*/  LDL.LU R76, [R1+0x17dc] ;  /* 0x0017dc00014c7983 */ /* 0x001ee80000300800 */
[----:B-1----:R-:W3:Y:S04]  /*690c0*/  LDL.LU R78, [R1+0x17d8] ;  /* 0x0017d800014e7983 */ /* 0x002ee80000300800 */
[----:B----4-:R-:W4:Y:S04]  /*690d0*/  LDL.LU R80, [R1+0x17d4] ;  /* 0x0017d40001507983 */ /* 0x010f280000300800 */
[----:B------:R-:W4:Y:S04]  /*690e0*/  LDL.LU R84, [R1+0x17d0] ;  /* 0x0017d00001547983 */ /* 0x000f280000300800 */
[----:B------:R-:W4:Y:S04]  /*690f0*/  LDL.LU R86, [R1+0x17cc] ;  /* 0x0017cc0001567983 */ /* 0x000f280000300800 */
[----:B------:R-:W4:Y:S04]  /*69100*/  LDL.LU R88, [R1+0x17c8] ;  /* 0x0017c80001587983 */ /* 0x000f280000300800 */
[----:B------:R0:W-:Y:S04]  /*69110*/  STS.U8 [R5+UR10+0x16180], R90 ;  /* 0x0161805a05007988 */ /* 0x0001e8000800000a */
        /* <DEDUP_REMOVED lines=13> */
[----:B--2---:R0:W-:Y:S04]  /*691f0*/  STS.U8 [R5+UR10+0x17d80], R3 ;  /* 0x017d800305007988 */ /* 0x0041e8000800000a */
[----:B------:R1:W-:Y:S04]  /*69200*/  STS.U8 [R5+UR10+0x18180], R0 ;  /* 0x0181800005007988 */ /* 0x0003e8000800000a */
[----:B------:R2:W-:Y:S04]  /*69210*/  STS.U8 [R5+UR10+0x18580], R27 ;  /* 0x0185801b05007988 */ /* 0x0005e8000800000a */
[----:B------:R0:W-:Y:S04]  /*69220*/  STS.U8 [R5+UR10+0x18980], R4 ;  /* 0x0189800405007988 */ /* 0x0001e8000800000a */
[----:B------:R1:W-:Y:S04]  /*69230*/  STS.U8 [R5+UR10+0x18d80], R26 ;  /* 0x018d801a05007988 */ /* 0x0003e8000800000a */
[----:B------:R2:W-:Y:S04]  /*69240*/  STS.U8 [R5+UR10+0x19180], R25 ;  /* 0x0191801905007988 */ /* 0x0005e8000800000a */
[----:B0-----:R-:W4:Y:S04]  /*69250*/  LDL.LU R3, [R1+0x17a8] ;  /* 0x0017a80001037983 */ /* 0x001f280000300800 */
[----:B-1----:R-:W4:Y:S04]  /*69260*/  LDL.LU R0, [R1+0x17a4] ;  /* 0x0017a40001007983 */ /* 0x002f280000300800 */
        /* <DEDUP_REMOVED lines=16> */
[----:B------:R-:W2:Y:S04]  /*69370*/  LDL.LU R16, [R1+0x3a0] ;  /* 0x0003a00001107983 */ /* 0x000ea80000300800 */
[----:B------:R1:W-:Y:S04]  /*69380*/  STS.U8 [R5+UR10+0x1b180], R58 ;  /* 0x01b1803a05007988 */ /* 0x0003e8000800000a */
[----:B---3--:R3:W-:Y:S04]  /*69390*/  STS.U8 [R5+UR10+0x1b580], R70 ;  /* 0x01b5804605007988 */ /* 0x0087e8000800000a */
[----:B------:R0:W-:Y:S04]  /*693a0*/  STS.U8 [R5+UR10+0x1b980], R82 ;  /* 0x01b9805205007988 */ /* 0x0001e8000800000a */
[----:B------:R1:W-:Y:S04]  /*693b0*/  STS.U8 [R5+UR10+0x1bd80], R46 ;  /* 0x01bd802e05007988 */ /* 0x0003e8000800000a */
[----:B------:R3:W-:Y:S04]  /*693c0*/  STS.U8 [R5+UR10+0x1c180], R47 ;  /* 0x01c1802f05007988 */ /* 0x0007e8000800000a */
[----:B0-----:R-:W2:Y:S04]  /*693d0*/  LDL.LU R10, [R1+0x388] ;  /* 0x00038800010a7983 */ /* 0x001ea80000300800 */
[----:B-1----:R-:W2:Y:S04]  /*693e0*/  LDL.LU R58, [R1+0x370] ;  /* 0x00037000013a7983 */ /* 0x002ea80000300800 */
[----:B---3--:R-:W3:Y:S04]  /*693f0*/  LDL.LU R70, [R1+0x358] ;  /* 0x0003580001467983 */ /* 0x008ee80000300800 */
[----:B------:R-:W3:Y:S04]  /*69400*/  LDL.LU R82, [R1+0x340] ;  /* 0x0003400001527983 */ /* 0x000ee80000300800 */
[----:B------:R-:W3:Y:S04]  /*69410*/  LDL.LU R46, [R1+0x328] ;  /* 0x00032800012e7983 */ /* 0x000ee80000300800 */
[----:B------:R-:W3:Y:S04]  /*69420*/  LDL.LU R47, [R1+0x310] ;  /* 0x00031000012f7983 */ /* 0x000ee80000300800 */
[----:B----4-:R-:W-:Y:S04]  /*69430*/  STS.U8 [R5+UR10+0x1cd80], R80 ;  /* 0x01cd805005007988 */ /* 0x010fe8000800000a */
[----:B------:R0:W-:Y:S04]  /*69440*/  STS.U8 [R5+UR10+0x1c980], R92 ;  /* 0x01c9805c05007988 */ /* 0x0001e8000800000a */
[----:B0-----:R-:W4:Y:S04]  /*69450*/  LDL.LU R92, [R1+0x47c] ;  /* 0x00047c00015c7983 */ /* 0x001f280000300800 */
[----:B------:R-:W4:Y:S04]  /*69460*/  LDL.LU R80, [R1+0x490] ;  /* 0x0004900001507983 */ /* 0x000f280000300800 */
[----:B------:R0:W-:Y:S02]  /*69470*/  STS.U8 [R5+UR10+0x1c580], R6 ;  /* 0x01c5800605007988 */ /* 0x0001e4000800000a */
[----:B0-----:R-:W0:Y:S02]  /*69480*/  S2R R6, SR_TID.X ;  /* 0x0000000000067919 */ /* 0x001e240000002100 */
        /* <DEDUP_REMOVED lines=12> */
[----:B-1----:R-:W4:Y:S01]  /*69550*/  LDL.LU R5, [R1+0x2f8] ;  /* 0x0002f80001057983 */ /* 0x002f220000300800 */
[----:B0-----:R-:W-:-:S04]  /*69560*/  LOP3.LUT R6, R6, 0x7f, RZ, 0xc0, !PT ;  /* 0x0000007f06067812 */ /* 0x001fc800078ec0ff */
[----:B------:R-:W-:-:S05]  /*69570*/  LOP3.LUT R6, R6, 0x40, RZ, 0x3c, !PT ;  /* 0x0000004006067812 */ /* 0x000fca00078e3cff */
        /* <DEDUP_REMOVED lines=26> */
[----:B------:R-:W-:Y:S04]  /*69720*/  STS.U8 [R6+UR10+0x13e00], R82 ;  /* 0x013e005206007988 */ /* 0x000fe8000800000a */
[----:B------:R-:W-:Y:S04]  /*69730*/  STS.U8 [R6+UR10+0x14200], R46 ;  /* 0x0142002e06007988 */ /* 0x000fe8000800000a */
[----:B------:R-:W-:Y:S04]  /*69740*/  STS.U8 [R6+UR10+0x14600], R47 ;  /* 0x0146002f06007988 */ /* 0x000fe8000800000a */
[----:B----4-:R-:W-:Y:S04]  /*69750*/  STS.U8 [R6+UR10+0x10600], R92 ;  /* 0x0106005c06007988 */ /* 0x010fe8000800000a */
[----:B------:R0:W-:Y:S04]  /*69760*/  STS.U8 [R6+UR10+0x10200], R80 ;  /* 0x0102005006007988 */ /* 0x0001e8000800000a */
[----:B0-----:R-:W3:Y:S04]  /*69770*/  LDL.LU R80, [R1+0x1a8] ;  /* 0x0001a80001507983 */ /* 0x001ee80000300800 */
        /* <DEDUP_REMOVED lines=16> */
[----:B--2---:R0:W-:Y:S04]  /*69880*/  STS.U8 [R6+UR10+0x17e00], R68 ;  /* 0x017e004406007988 */ /* 0x0041e8000800000a */
[----:B0-----:R-:W2:Y:S04]  /*69890*/  LDL.LU R68, [R1+0x48c] ;  /* 0x00048c0001447983 */ /* 0x001ea80000300800 */
[----:B---3--:R0:W-:Y:S04]  /*698a0*/  STS.U8 [R6+UR10+0x18200], R80 ;  /* 0x0182005006007988 */ /* 0x0081e8000800000a */
[----:B----4-:R1:W-:Y:S04]  /*698b0*/  STS.U8 [R6+UR10+0x18600], R92 ;  /* 0x0186005c06007988 */ /* 0x0103e8000800000a */
[----:B------:R3:W-:Y:S04]  /*698c0*/  STS.U8 [R6+UR10+0x18a00], R27 ;  /* 0x018a001b06007988 */ /* 0x0007e8000800000a */
[----:B------:R4:W-:Y:S04]  /*698d0*/  STS.U8 [R6+UR10+0x18e00], R26 ;  /* 0x018e001a06007988 */ /* 0x0009e8000800000a */
[----:B------:R1:W-:Y:S04]  /*698e0*/  STS.U8 [R6+UR10+0x19200], R25 ;  /* 0x0192001906007988 */ /* 0x0003e8000800000a */
[----:B------:R3:W-:Y:S04]  /*698f0*/  STS.U8 [R6+UR10+0x19600], R24 ;  /* 0x0196001806007988 */ /* 0x0007e8000800000a */
[----:B0-----:R-:W2:Y:S04]  /*69900*/  LDL.LU R80, [R1+0x478] ;  /* 0x0004780001507983 */ /* 0x001ea80000300800 */
[----:B-1----:R-:W2:Y:S04]  /*69910*/  LDL.LU R92, [R1+0x464] ;  /* 0x00046400015c7983 */ /* 0x002ea80000300800 */
[----:B---3--:R-:W3:Y:S04]  /*69920*/  LDL.LU R27, [R1+0x450] ;  /* 0x00045000011b7983 */ /* 0x008ee80000300800 */
[----:B----4-:R-:W4:Y:S04]  /*69930*/  LDL.LU R26, [R1+0x43c] ;  /* 0x00043c00011a7983 */ /* 0x010f280000300800 */
        /* <DEDUP_REMOVED lines=13> */
[----:B------:R0:W-:Y:S04]  /*69a10*/  STS.U8 [R6+UR10+0x1b200], R58 ;  /* 0x01b2003a06007988 */ /* 0x0001e8000800000a */
[----:B------:R-:W4:Y:S04]  /*69a20*/  LDL.LU R10, [R1+0x384] ;  /* 0x00038400010a7983 */ /* 0x000f280000300800 */
        /* <DEDUP_REMOVED lines=9> */
[----:B------:R0:W-:Y:S02]  /*69ac0*/  STS.U8 [R6+UR10+0x1c600], R7 ;  /* 0x01c6000706007988 */ /* 0x0001e4000800000a */
[----:B0-----:R-:W0:Y:S02]  /*69ad0*/  S2R R7, SR_TID.X ;  /* 0x0000000000077919 */ /* 0x001e240000002100 */
[----:B------:R1:W-:Y:S04]  /*69ae0*/  STS.U8 [R6+UR10+0x1ce00], R78 ;  /* 0x01ce004e06007988 */ /* 0x0003e8000800000a */
[----:B------:R1:W-:Y:S04]  /*69af0*/  STS.U8 [R6+UR10+0x1ca00], R90 ;  /* 0x01ca005a06007988 */ /* 0x0003e8000800000a */
[----:B------:R0:W-:Y:S04]  /*69b00*/  STS.U8 [R6+UR10+0x15200], R38 ;  /* 0x0152002606007988 */ /* 0x0001e8000800000a */
[----:B------:R0:W-:Y:S04]  /*69b10*/  STS.U8 [R6+UR10+0x15600], R37 ;  /* 0x0156002506007988 */ /* 0x0001e8000800000a */
[----:B------:R0:W-:Y:S04]  /*69b20*/  STS.U8 [R6+UR10+0x15a00], R36 ;  /* 0x015a002406007988 */ /* 0x0001e8000800000a */
[----:B------:R0:W-:Y:S04]  /*69b30*/  STS.U8 [R6+UR10+0x15e00], R35 ;  /* 0x015e002306007988 */ /* 0x0001e8000800000a */
[----:B-1----:R-:W4:Y:S04]  /*69b40*/  LDL.LU R78, [R1+0x2f4] ;  /* 0x0002f400014e7983 */ /* 0x002f280000300800 */
[----:B------:R-:W4:Y:S04]  /*69b50*/  LDL.LU R90, [R1+0x2dc] ;  /* 0x0002dc00015a7983 */ /* 0x000f280000300800 */
[----:B0-----:R-:W4:Y:S04]  /*69b60*/  LDL.LU R38, [R1+0x2c4] ;  /* 0x0002c40001267983 */ /* 0x001f280000300800 */
        /* <DEDUP_REMOVED lines=13> */
[----:B------:R-:W4:Y:S01]  /*69c40*/  LDL.LU R17, [R1+0x204] ;  /* 0x0002040001117983 */ /* 0x000f220000300800 */
[----:B------:R-:W-:-:S03]  /*69c50*/  LOP3.LUT R7, R7, 0x7f, RZ, 0xc0, !PT ;  /* 0x0000007f07077812 */ /* 0x000fc600078ec0ff */
[----:B------:R-:W-:Y:S04]  /*69c60*/  STS.U8 [R6+UR10+0x14a00], R5 ;  /* 0x014a000506007988 */ /* 0x000fe8000800000a */
[----:B------:R-:W-:Y:S04]  /*69c70*/  STS.U8 [R6+UR10+0x14e00], R4 ;  /* 0x014e000406007988 */ /* 0x000fe8000800000a */
[----:B------:R0:W-:Y:S01]  /*69c80*/  STS.U8 [R6+UR10+0x17a00], R56 ;  /* 0x017a003806007988 */ /* 0x0001e2000800000a */
        /* <DEDUP_REMOVED lines=13> */
[----:B------:R-:W4:Y:S04]  /*69d60*/  LDL.LU R11, [R1+0x1ec] ;  /* 0x0001ec00010b7983 */ /* 0x000f280000300800 */
[----:B0-----:R-:W4:Y:S04]  /*69d70*/  LDL.LU R56, [R1+0x1d4] ;  /* 0x0001d40001387983 */ /* 0x001f280000300800 */
[----:B--2---:R0:W-:Y:S04]  /*69d80*/  STS.U8 [R7+UR10+0x10280], R68 ;  /* 0x0102804407007988 */ /* 0x0041e8000800000a */
[----:B0-----:R-:W2:Y:S04]  /*69d90*/  LDL.LU R68, [R1+0x1bc] ;  /* 0x0001bc0001447983 */ /* 0x001ea80000300800 */
[----:B------:R0:W-:Y:S04]  /*69da0*/  STS.U8 [R7+UR10+0x10680], R80 ;  /* 0x0106805007007988 */ /* 0x0001e8000800000a */
[----:B------:R1:W-:Y:S04]  /*69db0*/  STS.U8 [R7+UR10+0x10a80], R92 ;  /* 0x010a805c07007988 */ /* 0x0003e8000800000a */
[----:B---3--:R3:W-:Y:S04]  /*69dc0*/  STS.U8 [R7+UR10+0x10e80], R27 ;  /* 0x010e801b07007988 */ /* 0x0087e8000800000a */
[----:B----4-:R4:W-:Y:S04]  /*69dd0*/  STS.U8 [R7+UR10+0x11280], R26 ;  /* 0x0112801a07007988 */ /* 0x0109e8000800000a */
        /* <DEDUP_REMOVED lines=31> */
[----:B--2---:R0:W-:Y:S04]  /*69fd0*/  STS.U8 [R7+UR10+0x18280], R80 ;  /* 0x0182805007007988 */ /* 0x0041e8000800000a */
[----:B------:R1:W-:Y:S04]  /*69fe0*/  STS.U8 [R7+UR10+0x18680], R92 ;  /* 0x0186805c07007988 */ /* 0x0003e8000800000a */
[----:B---3--:R2:W-:Y:S04]  /*69ff0*/  STS.U8 [R7+UR10+0x18a80], R27 ;  /* 0x018a801b07007988 */ /* 0x0085e8000800000a */
[----:B----4-:R3:W-:Y:S04]  /*6a000*/  STS.U8 [R7+UR10+0x18e80], R26 ;  /* 0x018e801a07007988 */ /* 0x0107e8000800000a */
[----:B------:R4:W-:Y:S04]  /*6a010*/  STS.U8 [R7+UR10+0x19280], R25 ;  /* 0x0192801907007988 */ /* 0x0009e8000800000a */
[----:B------:R2:W-:Y:S04]  /*6a020*/  STS.U8 [R7+UR10+0x19680], R24 ;  /* 0x0196801807007988 */ /* 0x0005e8000800000a */
[----:B0-----:R-:W4:Y:S04]  /*6a030*/  LDL.LU R80, [R1+0x488] ;  /* 0x0004880001507983 */ /* 0x001f280000300800 */
[----:B-1----:R-:W4:Y:S04]  /*6a040*/  LDL.LU R92, [R1+0x474] ;  /* 0x00047400015c7983 */ /* 0x002f280000300800 */
[----:B--2---:R-:W2:Y:S04]  /*6a050*/  LDL.LU R27, [R1+0x460] ;  /* 0x00046000011b7983 */ /* 0x004ea80000300800 */
[----:B---3--:R-:W3:Y:S04]  /*6a060*/  LDL.LU R26, [R1+0x44c] ;  /* 0x00044c00011a7983 */ /* 0x008ee80000300800 */
[----:B----4-:R-:W4:Y:S04]  /*6a070*/  LDL.LU R25, [R1+0x438] ;  /* 0x0004380001197983 */ /* 0x010f280000300800 */
        /* <DEDUP_REMOVED lines=23> */
[----:B------:R-:W0:Y:S03]  /*6a1f0*/  S2R R8, SR_TID.X ;  /* 0x0000000000087919 */ /* 0x000e260000002100 */
        /* <DEDUP_REMOVED lines=24> */
[----:B------:R0:W-:Y:S04]  /*6a380*/  STS.U8 [R7+UR10+0x17a80], R56 ;  /* 0x017a803807007988 */ /* 0x0001e8000800000a */
[----:B------:R-:W4:Y:S01]  /*6a390*/  LDL.LU R11, [R1+0x200] ;  /* 0x00020000010b7983 */ /* 0x000f220000300800 */
[----:B------:R-:W-:-:S03]  /*6a3a0*/  LOP3.LUT R8, R8, 0x60, RZ, 0x3c, !PT ;  /* 0x0000006008087812 */ /* 0x000fc600078e3cff */
        /* <DEDUP_REMOVED lines=16> */
[----:B-1----:R-:W4:Y:S04]  /*6a4b0*/  LDL.LU R68, [R1+0x1d0] ;  /* 0x0001d00001447983 */ /* 0x002f280000300800 */
[----:B------:R0:W-:Y:S04]  /*6a4c0*/  STS.U8 [R8+UR10+0x10300], R80 ;  /* 0x0103005008007988 */ /* 0x0001e8000800000a */
[----:B------:R1:W-:Y:S04]  /*6a4d0*/  STS.U8 [R8+UR10+0x10700], R92 ;  /* 0x0107005c08007988 */ /* 0x0003e8000800000a */
[----:B--2---:R2:W-:Y:S04]  /*6a4e0*/  STS.U8 [R8+UR10+0x10b00], R27 ;  /* 0x010b001b08007988 */ /* 0x0045e8000800000a */
[----:B---3--:R3:W-:Y:S04]  /*6a4f0*/  STS.U8 [R8+UR10+0x10f00], R26 ;  /* 0x010f001a08007988 */ /* 0x0087e8000800000a */
[----:B----4-:R4:W-:Y:S04]  /*6a500*/  STS.U8 [R8+UR10+0x11300], R25 ;  /* 0x0113001908007988 */ /* 0x0109e8000800000a */
        /* <DEDUP_REMOVED lines=30> */
[----:B0-----:R-:W4:Y:S04]  /*6a6f0*/  LDL.LU R0, [R1+0x17a0] ;  /* 0x0017a00001007983 */ /* 0x001f280000300800 */
        /* <DEDUP_REMOVED lines=9> */
[----:B------:R0:W-:Y:S04]  /*6a790*/  STS.U8 [R8+UR10+0x19700], R23 ;  /* 0x0197001708007988 */ /* 0x0001e8000800000a */
[----:B----4-:R-:W4:Y:S04]  /*6a7a0*/  LDL.LU R24, [R1+0x434] ;  /* 0x0004340001187983 */ /* 0x010f280000300800 */
        /* <DEDUP_REMOVED lines=51> */
[----:B------:R0:W-:Y:S04]  /*6aae0*/  STS.U8 [R8+UR10+0x17f00], R80 ;  /* 0x017f005008007988 */ /* 0x0001e8000800000a */
[----:B------:R-:W-:Y:S04]  /*6aaf0*/  STS.U8 [R8+UR10+0x1cb00], R86 ;  /* 0x01cb005608007988 */ /* 0x000fe8000800000a */
[----:B------:R-:W-:Y:S04]  /*6ab00*/  STS.U8 [R8+UR10+0x1cf00], R74 ;  /* 0x01cf004a08007988 */ /* 0x000fe8000800000a */
[----:B0-----:R-:W4:Y:S04]  /*6ab10*/  LDL.LU R56, [R1+0x1fc] ;  /* 0x0001fc0001387983 */ /* 0x001f280000300800 */
        /* <DEDUP_REMOVED lines=12> */
[----:B-1----:R-:W4:Y:S04]  /*6abe0*/  LDL.LU R68, [R1+0x1e4] ;  /* 0x0001e40001447983 */ /* 0x002f280000300800 */
[----:B------:R-:W4:Y:S04]  /*6abf0*/  LDL.LU R80, [R1+0x1cc] ;  /* 0x0001cc0001507983 */ /* 0x000f280000300800 */
[----:B------:R-:W-:Y:S04]  /*6ac00*/  STS.U8 [R9+UR10+0x1bf80], R0 ;  /* 0x01bf800009007988 */ /* 0x000fe8000800000a */
[----:B------:R0:W-:Y:S04]  /*6ac10*/  STS.U8 [R9+UR10+0x10380], R92 ;  /* 0x0103805c09007988 */ /* 0x0001e8000800000a */
[----:B------:R1:W-:Y:S04]  /*6ac20*/  STS.U8 [R9+UR10+0x10780], R27 ;  /* 0x0107801b09007988 */ /* 0x0003e8000800000a */
[----:B--2---:R2:W-:Y:S04]  /*6ac30*/  STS.U8 [R9+UR10+0x10b80], R26 ;  /* 0x010b801a09007988 */ /* 0x0045e8000800000a */
[----:B---3--:R3:W-:Y:S04]  /*6ac40*/  STS.U8 [R9+UR10+0x10f80], R25 ;  /* 0x010f801909007988 */ /* 0x0087e8000800000a */
[----:B----4-:R4:W-:Y:S04]  /*6ac50*/  STS.U8 [R9+UR10+0x11380], R24 ;  /* 0x0113801809007988 */ /* 0x0109e8000800000a */
        /* <DEDUP_REMOVED lines=28> */
[----:B------:R0:W-:Y:S01]  /*6ae20*/  STS.U8 [R9+UR10+0x1c380], R3 ;  /* 0x01c3800309007988 */ /* 0x0001e2000800000a */
[----:B------:R-:W1:Y:S01]  /*6ae30*/  S2R R5, SR_TID.X ;  /* 0x0000000000057919 */ /* 0x000e620000002100 */
[----:B------:R-:W1:Y:S02]  /*6ae40*/  S2R R4, SR_TID.X ;  /* 0x0000000000047919 */ /* 0x000e640000002100 */
[----:B------:R0:W-:Y:S02]  /*6ae50*/  STS.U8 [R9+UR10+0x1c780], R2 ;  /* 0x01c7800209007988 */ /* 0x0001e4000800000a */
[----:B0-----:R-:W0:Y:S01]  /*6ae60*/  S2R R3, SR_TID.X ;  /* 0x0000000000037919 */ /* 0x001e220000002100 */
[----:B------:R-:W0:Y:S01]  /*6ae70*/  S2R R2, SR_TID.X ;  /* 0x0000000000027919 */ /* 0x000e220000002100 */
        /* <DEDUP_REMOVED lines=20> */
[----:B--2---:R2:W5:Y:S04]  /*6afc0*/  LDL.LU R0, [R1+0x1798] ;  /* 0x0017980001007983 */ /* 0x0045680000300800 */
[----:B------:R2:W-:Y:S04]  /*6afd0*/  STS.U8 [R9+UR10+0x16f80], R11 ;  /* 0x016f800b09007988 */ /* 0x0005e8000800000a */
[----:B------:R2:W-:Y:S04]  /*6afe0*/  STS.U8 [R9+UR10+0x17380], R56 ;  /* 0x0173803809007988 */ /* 0x0005e8000800000a */
[----:B------:R2:W-:Y:S04]  /*6aff0*/  STS.U8 [R9+UR10+0x17780], R68 ;  /* 0x0177804409007988 */ /* 0x0005e8000800000a */
[----:B------:R2:W-:Y:S04]  /*6b000*/  STS.U8 [R9+UR10+0x17b80], R80 ;  /* 0x017b805009007988 */ /* 0x0005e8000800000a */
[----:B------:R2:W-:Y:S04]  /*6b010*/  STS.U8 [R9+UR10+0x17f80], R92 ;  /* 0x017f805c09007988 */ /* 0x0005e8000800000a */
[----:B------:R2:W-:Y:S04]  /*6b020*/  STS.U8 [R9+UR10+0x18380], R27 ;  /* 0x0183801b09007988 */ /* 0x0005e8000800000a */
[----:B------:R2:W-:Y:S04]  /*6b030*/  STS.U8 [R9+UR10+0x18780], R26 ;  /* 0x0187801a09007988 */ /* 0x0005e8000800000a */
[----:B---3--:R2:W-:Y:S04]  /*6b040*/  STS.U8 [R9+UR10+0x18b80], R25 ;  /* 0x018b801909007988 */ /* 0x0085e8000800000a */
[----:B----4-:R2:W-:Y:S04]  /*6b050*/  STS.U8 [R9+UR10+0x18f80], R24 ;  /* 0x018f801809007988 */ /* 0x0105e8000800000a */
[----:B------:R2:W-:Y:S04]  /*6b060*/  STS.U8 [R9+UR10+0x19380], R23 ;  /* 0x0193801709007988 */ /* 0x0005e8000800000a */
        /* <DEDUP_REMOVED lines=14> */
[----:B------:R2:W-:Y:S01]  /*6b150*/  STS.U8 [R9+UR10+0x1fb80], R91 ;  /* 0x01fb805b09007988 */ /* 0x0005e2000800000a */
[----:B------:R3:W-:Y:S06]  /*6b160*/  MEMBAR.ALL.CTA ;  /* 0x0000000000007992 */ /* 0x0007ec0000008000 */
[----:B---3--:R-:W3:Y:S01]  /*6b170*/  FENCE.VIEW.ASYNC.S ;  /* 0x00000000000073c6 */ /* 0x008ee20000000000 */
[----:B------:R-:W-:Y:S01]  /*6b180*/  ULEA UR14, UR65, UR10, 0x3 ;  /* 0x0000000a410e7291 */ /* 0x000fe2000f8e18ff */
[----:B-1----:R-:W-:-:S02]  /*6b190*/  LOP3.LUT R5, R5, 0x7f, RZ, 0xc0, !PT ;  /* 0x0000007f05057812 */ /* 0x002fc400078ec0ff */
[----:B------:R-:W-:Y:S02]  /*6b1a0*/  LOP3.LUT R4, R4, 0x7f, RZ, 0xc0, !PT ;  /* 0x0000007f04047812 */ /* 0x000fe400078ec0ff */
[----:B0-----:R-:W-:Y:S01]  /*6b1b0*/  LOP3.LUT R3, R3, 0x7f, RZ, 0xc0, !PT ;  /* 0x0000007f03037812 */ /* 0x001fe200078ec0ff */
[----:B------:R-:W-:Y:S01]  /*6b1c0*/  UIADD3 UR14, UPT, UPT, UR14, 0x24000, URZ ;  /* 0x000240000e0e7890 */ /* 0x000fe2000fffe0ff */
[----:B------:R-:W-:Y:S01]  /*6b1d0*/  UMOV UR6, UR4 ;  /* 0x0000000400067c82 */ /* 0x000fe20008000000 */
[----:B------:R-:W-:Y:S02]  /*6b1e0*/  LOP3.LUT R5, R5, 0x30, RZ, 0x3c, !PT ;  /* 0x0000003005057812 */ /* 0x000fe400078e3cff */
[----:B------:R-:W-:Y:S02]  /*6b1f0*/  LOP3.LUT R4, R4, 0x20, RZ, 0x3c, !PT ;  /* 0x0000002004047812 */ /* 0x000fe400078e3cff */
[----:B------:R-:W-:Y:S02]  /*6b200*/  LOP3.LUT R3, R3, 0x10, RZ, 0x3c, !PT ;  /* 0x0000001003037812 */ /* 0x000fe400078e3cff */
[----:B------:R-:W-:Y:S01]  /*6b210*/  LOP3.LUT R2, R2, 0x7f, RZ, 0xc0, !PT ;  /* 0x0000007f02027812 */ /* 0x000fe200078ec0ff */
[----:B---3--:R-:W-:Y:S06]  /*6b220*/  BAR.SYNC.DEFER_BLOCKING 0x0 ;  /* 0x0000000000007b1d */ /* 0x008fec0000010000 */
[----:B--2---:R-:W-:Y:S05]  /*6b230*/  @P0 BRA `(.L_x_9) ;  /* 0x0000000000880947 */ /* 0x004fea0003800000 */
[----:B------:R-:W-:Y:S02]  /*6b240*/  UIADD3 UR69, UPT, UPT, UR11, 0x100000, URZ ;  /* 0x001000000b457890 */ /* 0x000fe4000fffe0ff */
[----:B------:R-:W-:Y:S02]  /*6b250*/  UIADD3 UR70, UPT, UPT, UR11, 0x100000, URZ ;  /* 0x001000000b467890 */ /* 0x000fe4000fffe0ff */
[----:B------:R-:W-:Y:S01]  /*6b260*/  UIADD3 UR71, UPT, UPT, UR11, 0x100000, URZ ;  /* 0x001000000b477890 */ /* 0x000fe2000fffe0ff */
[----:B------:R-:W-:Y:S01]  /*6b270*/  UMOV UR16, 0x0 ;  /* 0x0000000000107882 */ /* 0x000fe20000000000 */
[----:B------:R-:W-:Y:S01]  /*6b280*/  UMOV UR17, 0x4408490 ;  /* 0x0440849000117882 */ /* 0x000fe20000000000 */
[----:B------:R-:W-:Y:S01]  /*6b290*/  UMOV UR19, 0x40004040 ;  /* 0x4000404000137882 */ /* 0x000fe20000000000 */
[----:B------:R-:W-:Y:S02]  /*6b2a0*/  UIADD3 UR72, UPT, UPT, UR11, 0x100000, URZ ;  /* 0x001000000b487890 */ /* 0x000fe4000fffe0ff */
[----:B------:R0:W-:Y:S01]  /*6b2b0*/  UTCQMMA gdesc[UR8], gdesc[UR18], tmem[UR11], tmem[UR16], idesc[UR17], UPT ;  /* 0x00ff1012080075ea */ /* 0x0001e2000b80030b */
[----:B------:R-:W-:Y:S01]  /*6b2c0*/  UMOV UR50, 0x0 ;  /* 0x0000000000327882 */ /* 0x000fe20000000000 */
[----:B------:R-:W-:Y:S01]  /*6b2d0*/  UMOV UR51, 0x4408490 ;  /* 0x0440849000337882 */ /* 0x000fe20000000000 */
[----:B------:R-:W-:Y:S01]  /*6b2e0*/  UMOV UR52, 0x0 ;  /* 0x0000000000347882 */ /* 0x000fe20000000000 */
[----:B------:R-:W-:Y:S01]  /*6b2f0*/  UMOV UR53, 0x4408490 ;  /* 0x0440849000357882 */ /* 0x000fe20000000000 */
        /* <DEDUP_REMOVED lines=11> */
[----:B------:R-:W-:Y:S01]  /*6b3b0*/  UMOV UR4, UR14 ;  /* 0x0000000e00047c82 */ /* 0x000fe20008000000 */
[----:B------:R-:W-:Y:S01]  /*6b3c0*/  UMOV UR5, URZ ;  /* 0x000000ff00057c82 */ /* 0x000fe20008000000 */
[----:B------:R0:W-:Y:S01]  /*6b3d0*/  UTCQMMA gdesc[UR8], gdesc[UR42], tmem[UR69], tmem[UR56], idesc[UR57], UPT ;  /* 0x00ff382a080075ea */ /* 0x0001e2000b800345 */
[----:B------:R-:W-:Y:S01]  /*6b3e0*/  UMOV UR62, 0x0 ;  /* 0x00000000003e7882 */ /* 0x000fe20000000000 */
[----:B------:R-:W-:Y:S01]  /*6b3f0*/  UMOV UR63, 0x4408490 ;  /* 0x04408490003f7882 */ /* 0x000fe20000000000 */
[----:B------:R0:W-:Y:S01]  /*6b400*/  UTCQMMA gdesc[UR30], gdesc[UR44], tmem[UR70], tmem[UR58], idesc[UR59], UPT ;  /* 0x00ff3a2c1e0075ea */ /* 0x0001e2000b800346 */
[----:B------:R-:W-:Y:S01]  /*6b410*/  UMOV UR4, UR4 ;  /* 0x0000000400047c82 */ /* 0x000fe20008000000 */
[----:B------:R0:W-:Y:S01]  /*6b420*/  UTCQMMA gdesc[UR34], gdesc[UR46], tmem[UR71], tmem[UR60], idesc[UR61], UPT ;  /* 0x00ff3c2e220075ea */ /* 0x0001e2000b800347 */
[----:B------:R0:W-:Y:S01]  /*6b430*/  UTCQMMA gdesc[UR38], gdesc[UR48], tmem[UR72], tmem[UR62], idesc[UR63], UPT ;  /* 0x00ff3e30260075ea */ /* 0x0001e2000b800348 */
[----:B------:R0:W-:Y:S01]  /*6b440*/  UTCBAR [UR4], URZ ;  /* 0x000000ff040073e9 */ /* 0x0001e200080000ff */
[----:B------:R-:W-:Y:S01]  /*6b450*/  NOP ;  /* 0x0000000000007918 */ /* 0x000fe20000000000 */
.L_x_9:
[----:B------:R-:W2:Y:S01]  /*6b460*/  LDL R10, [R1+0x169c] ;  /* 0x00169c00010a7983 */ /* 0x000ea20000100800 */
[----:B------:R-:W-:-:S04]  /*6b470*/  UIADD3 UR65, UPT, UPT, UR65, 0x1, URZ ;  /* 0x0000000141417890 */ /* 0x000fc8000fffe0ff */
[----:B------:R-:W-:-:S04]  /*6b480*/  UISETP.GT.AND UP1, UPT, UR65, 0x1, UPT ;  /* 0x000000014100788c */ /* 0x000fc8000bf24270 */
[----:B0-----:R-:W-:Y:S02]  /*6b490*/  USEL UR4, URZ, 0x1, !UP1 ;  /* 0x00000001ff047887 */ /* 0x001fe4000c800000 */
[----:B------:R-:W-:Y:S02]  /*6b4a0*/  USEL UR65, UR65, URZ, !UP1 ;  /* 0x000000ff41417287 */ /* 0x000fe4000c800000 */
[----:B------:R-:W-:Y:S01]  /*6b4b0*/  ULOP3.LUT UR4, UR6, UR4, URZ, 0x3c, !UPT ;  /* 0x0000000406047292 */ /* 0x000fe2000f8e3cff */
[----:B--2---:R-:W-:Y:S01]  /*6b4c0*/  ISETP.NE.U32.AND P2, PT, R10, UR7, PT ;  /* 0x000000070a007c0c */ /* 0x004fe2000bf45070 */
[----:B------:R-:W-:Y:S01]  /*6b4d0*/  IMAD.U32 R10, RZ, RZ, UR6 ;  /* 0x00000006ff0a7e24 */ /* 0x000fe2000f8e00ff */
[----:B------:R-:W-:-:S11]  /*6b4e0*/  UMOV UR7, UR64 ;  /* 0x0000004000077c82 */ /* 0x000fd60008000000 */
[----:B------:R-:W-:Y:S05]  /*6b4f0*/  @P2 BRA `(.L_x_10) ;  /* 0xfffffd9800e42947 */ /* 0x000fea000383ffff */
.L_x_7:
[----:B------:R-:W0:Y:S01]  /*6b500*/  LDC R11, c[0x0][0x3a0] ;  /* 0x0000e800ff0b7b82 */ /* 0x000e220000000800 */
[----:B------:R-:W1:Y:S01]  /*6b510*/  LDCU.128 UR16, c[0x0][0x390] ;  /* 0x00007200ff1077ac */ /* 0x000e620008000c00 */
[----:B0-----:R-:W-:-:S05]  /*6b520*/  VIADD R11, R11, 0x7f ;  /* 0x0000007f0b0b7836 */ /* 0x001fca0000000000 */
[----:B------:R-:W-:-:S13]  /*6b530*/  ISETP.GE.AND P0, PT, R11, 0x80, PT ;  /* 0x000000800b00780c */ /* 0x000fda0003f06270 */
[----:B-1----:R-:W-:Y:S05]  /*6b540*/  @!P0 BRA `(.L_x_11) ;  /* 0x0000000000108947 */ /* 0x002fea0003800000 */
[----:B------:R-:W-:-:S06]  /*6b550*/  USHF.L.U32 UR6, UR6, 0x1f, URZ ;  /* 0x0000001f06067899 */ /* 0x000fcc00080006ff */
[----:B------:R-:W-:-:S04]  /*6b560*/  IMAD.U32 R3, RZ, RZ, UR6 ;  /* 0x00000006ff037e24 */ /* 0x000fc8000f8e00ff */
[----:B------:R-:W0:Y:S02]  /*6b570*/  SYNCS.PHASECHK.TRANS64.TRYWAIT P0, [UR14], R3 ;  /* 0x00000003ff0075a7 */ /* 0x000e24000800110e */
[----:B0-----:R-:W-:Y:S05]  /*6b580*/  @!P0 BRA `(.L_x_12) ;  /* 0x000000cc00c48947 */ /* 0x001fea0003800000 */
.L_x_11:
[----:B------:R-:W2:Y:S01]  /*6b590*/  LDL.LU R93, [R1+0x1794] ;  /* 0x00179400015d7983 */ /* 0x000ea20000300800 */
[----:B------:R-:W0:Y:S01]  /*6b5a0*/  LDCU UR4, c[0x0][0x39c] ;  /* 0x00007380ff0477ac */ /* 0x000e220008000800 */
[----:B------:R-:W-:Y:S06]  /*6b5b0*/  BAR.SYNC.DEFER_BLOCKING 0x0 ;  /* 0x0000000000007b1d */ /* 0x000fec0000010000 */
[----:B------:R-:W1:Y:S01]  /*6b5c0*/  LDCU UR5, c[0x0][0x39c] ;  /* 0x00007380ff0577ac */ /* 0x000e620008000800 */
[----:B------:R-:W3:Y:S01]  /*6b5d0*/  S2R R70, SR_TID.X ;  /* 0x0000000000467919 */ /* 0x000ee20000002100 */
[----:B------:R-:W4:Y:S01]  /*6b5e0*/  LDCU UR6, c[0x0][0x39c] ;  /* 0x00007380ff0677ac */ /* 0x000f220008000800 */
[----:B-----5:R0:W-:Y:S01]  /*6b5f0*/  STL [R1+0x17b8], R0 ;  /* 0x0017b80001007387 */ /* 0x0201e20000100800 */
[----:B------:R-:W0:Y:S01]  /*6b600*/  LDCU UR7, c[0x0][0x39c] ;  /* 0x00007380ff0777ac */ /* 0x000e220008000800 */
[----:B------:R-:W0:Y:S01]  /*6b610*/  LDCU UR8, c[0x0][0x39c] ;  /* 0x00007380ff0877ac */ /* 0x000e220008000800 */
[----:B------:R-:W0:Y:S02]  /*6b620*/  @!P1 SYNCS.CCTL.IV [UR10+0x24000] ;  /* 0x02400000ff0099b1 */ /* 0x000e24000800000a */
[----:B0-----:R-:W-:Y:S06]  /*6b630*/  BAR.SYNC.DEFER_BLOCKING 0x0 ;  /* 0x0000000000007b1d */ /* 0x001fec0000010000 */
[----:B------:R-:W0:Y:S01]  /*6b640*/  LDTM.x64 R4, tmem[UR13] ;  /* 0x0000000d000479ee */ /* 0x000e220008340000 */
[C---:B---3--:R-:W-:Y:S01]  /*6b650*/  IMAD.SHL.U32 R69, R70.reuse, 0x10, RZ ;  /* 0x0000001046457824 */ /* 0x048fe200078e00ff */
[----:B------:R-:W-:Y:S01]  /*6b660*/  SHF.R.U32.HI R3, RZ, 0x6, R70 ;  /* 0x00000006ff037819 */ /* 0x000fe20000011646 */
[----:B------:R-:W-:-:S02]  /*6b670*/  IMAD.SHL.U32 R68, R70, 0x80, RZ ;  /* 0x0000008046447824 */ /* 0x000fc400078e00ff */
[----:B------:R-:W-:Y:S01]  /*6b680*/  IMAD.SHL.U32 R70, R70, 0x8, RZ ;  /* 0x0000000846467824 */ /* 0x000fe200078e00ff */
[----:B------:R-:W-:Y:S02]  /*6b690*/  LOP3.LUT R69, R69, 0xf0, RZ, 0xc0, !PT ;  /* 0x000000f045457812 */ /* 0x000fe400078ec0ff */
[----:B------:R-:W-:Y:S02]  /*6b6a0*/  LOP3.LUT R68, R68, 0x800, RZ, 0xc0, !PT ;  /* 0x0000080044447812 */ /* 0x000fe400078ec0ff */
[----:B------:R-:W-:Y:S01]  /*6b6b0*/  SGXT.U32 R2, R3, 0x1 ;  /* 0x000000010302781a */ /* 0x000fe20000000000 */
[----:B------:R-:W3:Y:S01]  /*6b6c0*/  @!P1 SYNCS.CCTL.IV [UR10+0x24008] ;  /* 0x02400800ff0099b1 */ /* 0x000ee2000800000a */
[----:B------:R-:W-:Y:S02]  /*6b6d0*/  IADD3 R68, PT, PT, R69, UR10, R68 ;  /* 0x0000000a45447c10 */ /* 0x000fe4000fffe044 */
[----:B------:R-:W-:Y:S02]  /*6b6e0*/  LOP3.LUT R70, R70, 0x300, RZ, 0xc0, !PT ;  /* 0x0000030046467812 */ /* 0x000fe400078ec0ff */
[----:B------:R-:W-:-:S02]  /*6b6f0*/  LOP3.LUT R3, R0, R2, RZ, 0xfc, !PT ;  /* 0x0000000200037212 */ /* 0x000fc400078efcff */
[----:B0-----:R-:W-:Y:S01]  /*6b700*/  F2FP.SATFINITE.E5M2.F32.PACK_AB_MERGE_C R86, R5, R4, RZ ;  /* 0x000000040556723e */ /* 0x001fe200048060ff */
[----:B------:R-:W-:Y:S01]  /*6b710*/  IMAD.IADD R68, R70, 0x1, R68 ;  /* 0x0000000146447824 */ /* 0x000fe200078e0244 */
[----:B------:R-:W-:Y:S02]  /*6b720*/  F2FP.SATFINITE.E5M2.F32.PACK_AB_MERGE_C R80, R7, R6, RZ ;  /* 0x000000060750723e */ /* 0x000fe400048060ff */
[----:B------:R-:W-:Y:S02]  /*6b730*/  F2FP.SATFINITE.E5M2.F32.PACK_AB_MERGE_C R79, R9, R8, RZ ;  /* 0x00000008094f723e */ /* 0x000fe400048060ff */
[----:B------:R-:W-:Y:S02]  /*6b740*/  F2FP.SATFINITE.E5M2.F32.PACK_AB_MERGE_C R78, R13, R12, RZ ;  /* 0x0000000c0d4e723e */ /* 0x000fe400048060ff */
[----:B------:R-:W-:Y:S02]  /*6b750*/  F2FP.SATFINITE.E5M2.F32.PACK_AB_MERGE_C R0, R11, R10, RZ ;  /* 0x0000000a0b00723e */ /* 0x000fe400048060ff */
[----:B------:R-:W-:-:S02]  /*6b760*/  F2FP.SATFINITE.E5M2.F32.PACK_AB_MERGE_C R73, R15, R14, RZ ;  /* 0x0000000e0f49723e */ /* 0x000fc400048060ff */
[----:B------:R-:W-:Y:S02]  /*6b770*/  F2FP.SATFINITE.E5M2.F32.PACK_AB_MERGE_C R72, R17, R16, RZ ;  /* 0x000000101148723e */ /* 0x000fe400048060ff */
[----:B------:R-:W-:Y:S02]  /*6b780*/  F2FP.SATFINITE.E5M2.F32.PACK_AB_MERGE_C R71, R21, R20, RZ ;  /* 0x000000141547723e */ /* 0x000fe400048060ff */
[----:B------:R-:W-:Y:S01]  /*6b790*/  LOP3.LUT R69, R3, 0x82, RZ, 0xfc, !PT ;  /* 0x0000008203457812 */ /* 0x000fe200078efcff */
[----:B--2---:R-:W-:Y:S01]  /*6b7a0*/  STL [R1+0x17bc], R93 ;  /* 0x0017bc5d01007387 */ /* 0x004fe20000100800 */
[----:B------:R-:W-:-:S03]  /*6b7b0*/  ISETP.GE.AND P0, PT, R93, UR18, PT ;  /* 0x000000125d007c0c */ /* 0x000fc6000bf06270 */
[----:B------:R-:W-:Y:S01]  /*6b7c0*/  STL [R1+0x17c0], R3 ;  /* 0x0017c00301007387 */ /* 0x000fe20000100800 */
[----:B------:R-:W-:Y:S01]  /*6b7d0*/  ISETP.LT.AND P5, PT, R69, UR4, !P0 ;  /* 0x0000000445007c0c */ /* 0x000fe2000c7a1270 */
[----:B------:R-:W0:Y:S02]  /*6b7e0*/  LDCU UR4, c[0x0][0x3b4] ;  /* 0x00007680ff0477ac */ /* 0x000e240008000800 */
[----:B------:R-:W-:Y:S04]  /*6b7f0*/  STL [R1+0x17b0], R68 ;  /* 0x0017b04401007387 */ /* 0x000fe80000100800 */
[----:B------:R-:W-:Y:S04]  /*6b800*/  STL [R1+0x17c4], R86 ;  /* 0x0017c45601007387 */ /* 0x000fe80000100800 */
[----:B------:R-:W-:Y:S04]  /*6b810*/  STL [R1+0x17c8], R80 ;  /* 0x0017c85001007387 */ /* 0x000fe80000100800 */
[----:B------:R-:W-:Y:S04]  /*6b820*/  STL [R1+0x17cc], R79 ;  /* 0x0017cc4f01007387 */ /* 0x000fe80000100800 */
[----:B------:R-:W-:Y:S04]  /*6b830*/  STL [R1+0x17d0], R78 ;  /* 0x0017d04e01007387 */ /* 0x000fe80000100800 */
[----:B------:R2:W-:Y:S04]  /*6b840*/  STL [R1+0x14c], R0 ;  /* 0x00014c0001007387 */ /* 0x0005e80000100800 */
[----:B------:R-:W-:Y:S04]  /*6b850*/  STL [R1+0x17d4], R73 ;  /* 0x0017d44901007387 */ /* 0x000fe80000100800 */
[----:B------:R-:W-:Y:S01]  /*6b860*/  STL [R1+0x17d8], R72 ;  /* 0x0017d84801007387 */ /* 0x000fe20000100800 */
[----:B--2---:R-:W-:-:S03]  /*6b870*/  F2FP.SATFINITE.E5M2.F32.PACK_AB_MERGE_C R0, R19, R18, RZ ;  /* 0x000000121300723e */ /* 0x004fc600048060ff */
[----:B------:R-:W-:Y:S04]  /*6b880*/  STL [R1+0x17dc], R71 ;  /* 0x0017dc4701007387 */ /* 0x000fe80000100800 */
[----:B------:R-:W-:Y:S04]  /*6b890*/  STL [R1+0x148], R0 ;  /* 0x0001480001007387 */ /* 0x000fe80000100800 */
[----:B------:R-:W-:Y:S04]  /*6b8a0*/  STL.64 [R1+0x1910], R66 ;  /* 0x0019104201007387 */ /* 0x000fe80000100a00 */
        /* <DEDUP_REMOVED lines=20> */
[----:B------:R2:W-:Y:S02]  /*6b9f0*/  STL.64 [R1+0x1868], R24 ;  /* 0x0018681801007387 */ /* 0x0005e40000100a00 */
[----:B--2---:R-:W2:Y:S02]  /*6ba00*/  LDTM.x64 R24, tmem[UR13+0x40] ;  /* 0x0000400d001879ee */ /* 0x004ea40008340000 */
[----:B--2---:R-:W-:Y:S01]  /*6ba10*/  STL.64 [R1+0x50], R44 ;  /* 0x0000502c01007387 */ /* 0x004fe20000100a00 */
[----:B------:R-:W-:-:S02]  /*6ba20*/  IMAD.MOV.U32 R89, RZ, RZ, R43 ;  /* 0x000000ffff597224 */ /* 0x000fc400078e002b */
[----:B------:R-:W-:Y:S01]  /*6ba30*/  IMAD.MOV.U32 R2, RZ, RZ, R42 ;  /* 0x000000ffff027224 */ /* 0x000fe200078e002a */
[----:B------:R-:W-:Y:S01]  /*6ba40*/  STL.64 [R1+0x58], R46 ;  /* 0x0000582e01007387 */ /* 0x000fe20000100a00 */
[----:B------:R-:W-:Y:S02]  /*6ba50*/  IMAD.MOV.U32 R5, RZ, RZ, R40 ;  /* 0x000000ffff057224 */ /* 0x000fe400078e0028 */
[----:B------:R-:W-:Y:S01]  /*6ba60*/  IMAD.MOV.U32 R4, RZ, RZ, R41 ;  /* 0x000000ffff047224 */ /* 0x000fe200078e0029 */
[----:B------:R-:W-:Y:S01]  /*6ba70*/  STL.64 [R1+0x60], R48 ;  /* 0x0000603001007387 */ /* 0x000fe20000100a00 */
[----:B------:R-:W-:Y:S02]  /*6ba80*/  IMAD.MOV.U32 R7, RZ, RZ, R38 ;  /* 0x000000ffff077224 */ /* 0x000fe400078e0026 */
[----:B------:R-:W-:Y:S01]  /*6ba90*/  IMAD.MOV.U32 R6, RZ, RZ, R39 ;  /* 0x000000ffff067224 */ /* 0x000fe200078e0027 */
[----:B------:R-:W-:Y:S01]  /*6baa0*/  STL.64 [R1+0x68], R50 ;  /* 0x0000683201007387 */ /* 0x000fe20000100a00 */
        /* <DEDUP_REMOVED lines=20> */
[----:B------:R-:W-:Y:S04]  /*6bbf0*/  STL.64 [R1+0xa0], R64 ;  /* 0x0000a04001007387 */ /* 0x000fe80000100a00 */
[----:B------:R-:W-:Y:S04]  /*6bc00*/  STL.64 [R1+0xa8], R66 ;  /* 0x0000a84201007387 */ /* 0x000fe80000100a00 */
[----:B------:R-:W-:Y:S04]  /*6bc10*/  STL.64 [R1+0xb0], R68 ;  /* 0x0000b04401007387 */ /* 0x000fe80000100a00 */
[----:B------:R2:W-:Y:S04]  /*6bc20*/  STL.64 [R1+0xb8], R70 ;  /* 0x0000b84601007387 */ /* 0x0005e80000100a00 */
[----:B------:R0:W-:Y:S04]  /*6bc30*/  STL.64 [R1+0xc0], R72 ;  /* 0x0000c04801007387 */ /* 0x0001e80000100a00 */
[----:B------:R-:W-:Y:S04]  /*6bc40*/  STL.64 [R1+0xc8], R74 ;  /* 0x0000c84a01007387 */ /* 0x000fe80000100a00 */
[----:B------:R-:W-:Y:S01]  /*6bc50*/  STL [R1+0xd4], R77 ;  /* 0x0000d44d01007387 */ /* 0x000fe20000100800 */
[----:B--2---:R-:W-:-:S03]  /*6bc60*/  IMAD.MOV.U32 R71, RZ, RZ, R76 ;  /* 0x000000ffff477224 */ /* 0x004fc600078e004c */
[----:B------:R2:W-:Y:S04]  /*6bc70*/  STL.64 [R1+0xd8], R78 ;  /* 0x0000d84e01007387 */ /* 0x0005e80000100a00 */
[----:B------:R0:W-:Y:S04]  /*6bc80*/  STL.64 [R1+0xe0], R80 ;  /* 0x0000e05001007387 */ /* 0x0001e80000100a00 */
[----:B------:R-:W-:Y:S04]  /*6bc90*/  STL.64 [R1+0xe8], R82 ;  /* 0x0000e85201007387 */ /* 0x000fe80000100a00 */
[----:B------:R-:W-:Y:S04]  /*6bca0*/  STL.64 [R1+0xf0], R84 ;  /* 0x0000f05401007387 */ /* 0x000fe80000100a00 */
[----:B------:R0:W-:Y:S04]  /*6bcb0*/  STL.64 [R1+0xf8], R86 ;  /* 0x0000f85601007387 */ /* 0x0001e80000100a00 */
[----:B------:R-:W3:Y:S04]  /*6bcc0*/  LDL.LU.64 R66, [R1+0x1910] ;  /* 0x0019100001427983 */ /* 0x000ee80000300a00 */
[----:B------:R-:W3:Y:S04]  /*6bcd0*/  LDL.LU.64 R64, [R1+0x1908] ;  /* 0x0019080001407983 */ /* 0x000ee80000300a00 */
[----:B------:R-:W3:Y:S04]  /*6bce0*/  LDL.LU.64 R62, [R1+0x1900] ;  /* 0x00190000013e7983 */ /* 0x000ee80000300a00 */
[----:B------:R-:W3:Y:S04]  /*6bcf0*/  LDL.LU.64 R60, [R1+0x18f8] ;  /* 0x0018f800013c7983 */ /* 0x000ee80000300a00 */
[----:B------:R-:W3:Y:S04]  /*6bd00*/  LDL.LU.64 R58, [R1+0x18f0] ;  /* 0x0018f000013a7983 */ /* 0x000ee80000300a00 */
[----:B------:R-:W3:Y:S04]  /*6bd10*/  LDL.LU.64 R56, [R1+0x18e8] ;  /* 0x0018e80001387983 */ /* 0x000ee80000300a00 */
[----:B------:R-:W4:Y:S04]  /*6bd20*/  LDL.LU.64 R54, [R1+0x18e0] ;  /* 0x0018e00001367983 */ /* 0x000f280000300a00 */
        /* <DEDUP_REMOVED lines=15> */
[----:B0-----:R-:W4:Y:S04]  /*6be20*/  LDL.LU R72, [R1+0xd8] ;  /* 0x0000d80001487983 */ /* 0x001f280000300800 */
[----:B------:R-:W4:Y:S04]  /*6be30*/  LDL.LU R73, [R1+0xdc] ;  /* 0x0000dc0001497983 */ /* 0x000f280000300800 */
[----:B--2---:R-:W2:Y:S04]  /*6be40*/  LDL.LU R78, [R1+0xe0] ;  /* 0x0000e000014e7983 */ /* 0x004ea80000300800 */
[----:B------:R-:W2:Y:S04]  /*6be50*/  LDL.LU R79, [R1+0xe4] ;  /* 0x0000e400014f7983 */ /* 0x000ea80000300800 */
[----:B------:R-:W2:Y:S04]  /*6be60*/  LDL.LU R80, [R1+0xe8] ;  /* 0x0000e80001507983 */ /* 0x000ea80000300800 */
[----:B------:R-:W2:Y:S04]  /*6be70*/  LDL.LU R68, [R1+0xec] ;  /* 0x0000ec0001447983 */ /* 0x000ea80000300800 */
[----:B------:R-:W2:Y:S04]  /*6be80*/  LDL.LU R86, [R1+0xf0] ;  /* 0x0000f00001567983 */ /* 0x000ea80000300800 */
[----:B------:R-:W2:Y:S04]  /*6be90*/  LDL.LU R3, [R1+0xf4] ;  /* 0x0000f40001037983 */ /* 0x000ea80000300800 */
[----:B------:R-:W2:Y:S04]  /*6bea0*/  LDL.LU R93, [R1+0xf8] ;  /* 0x0000f800015d7983 */ /* 0x000ea80000300800 */
[----:B------:R-:W2:Y:S01]  /*6beb0*/  LDL.LU R0, [R1+0xfc] ;  /* 0x0000fc0001007983 */ /* 0x000ea20000300800 */
[----:B------:R-:W-:-:S02]  /*6bec0*/  F2FP.SATFINITE.E5M2.F32.PACK_AB_MERGE_C R70, R23, R22, RZ ;  /* 0x000000161746723e */ /* 0x000fc400048060ff */
[----:B---3--:R-:W-:Y:S02]  /*6bed0*/  F2FP.SATFINITE.E5M2.F32.PACK_AB_MERGE_C R88, R57, R56, RZ ;  /* 0x000000383958723e */ /* 0x008fe400048060ff */
[----:B----4-:R-:W-:Y:S02]  /*6bee0*/  F2FP.SATFINITE.E5M2.F32.PACK_AB_MERGE_C R87, R55, R54, RZ ;  /* 0x000000363757723e */ /* 0x010fe400048060ff */
[----:B------:R-:W-:Y:S02]  /*6bef0*/  F2FP.SATFINITE.E5M2.F32.PACK_AB_MERGE_C R92, R53, R52, RZ ;  /* 0x00000034355c723e */ /* 0x000fe400048060ff */
[----:B------:R-:W-:Y:S02]  /*6bf00*/  F2FP.SATFINITE.E5M2.F32.PACK_AB_MERGE_C R81, R49, R48, RZ ;  /* 0x000000303151723e */ /* 0x000fe400048060ff */
[----:B------:R-:W-:Y:S02]  /*6bf10*/  F2FP.SATFINITE.E5M2.F32.PACK_AB_MERGE_C R74, R47, R46, RZ ;  /* 0x0000002e2f4a723e */ /* 0x000fe400048060ff */
[----:B------:R-:W-:-:S02]  /*6bf20*/  F2FP.SATFINITE.E5M2.F32.PACK_AB_MERGE_C R75, R45, R44, RZ ;  /* 0x0000002c2d4b723e */ /* 0x000fc400048060ff */
[----:B------:R-:W-:Y:S02]  /*6bf30*/  F2FP.SATFINITE.E5M2.F32.PACK_AB_MERGE_C R83, R41, R40, RZ ;  /* 0x000000282953723e */ /* 0x000fe400048060ff */
[----:B------:R-:W-:Y:S02]  /*6bf40*/  F2FP.SATFINITE.E5M2.F32.PACK_AB_MERGE_C R84, R39, R38, RZ ;  /* 0x000000262754723e */ /* 0x000fe400048060ff */
[----:B------:R-:W-:Y:S02]  /*6bf50*/  F2FP.SATFINITE.E5M2.F32.PACK_AB_MERGE_C R82, R37, R36, RZ ;  /* 0x000000242552723e */ /* 0x000fe400048060ff */
[----:B------:R-:W-:Y:S02]  /*6bf60*/  F2FP.SATFINITE.E5M2.F32.PACK_AB_MERGE_C R85, R33, R32, RZ ;  /* 0x000000202155723e */ /* 0x000fe400048060ff */
[----:B------:R-:W-:Y:S02]  /*6bf70*/  F2FP.SATFINITE.E5M2.F32.PACK_AB_MERGE_C R76, R31, R30, RZ ;  /* 0x0000001e1f4c723e */ /* 0x000fe400048060ff */
[----:B------:R-:W-:-:S02]  /*6bf80*/  F2FP.SATFINITE.E5M2.F32.PACK_AB_MERGE_C R77, R29, R28, RZ ;  /* 0x0000001c1d4d723e */ /* 0x000fc400048060ff */
[----:B------:R-:W-:Y:S01]  /*6bf90*/  F2FP.SATFINITE.E5M2.F32.PACK_AB_MERGE_C R69, R25, R24, RZ ;  /* 0x000000181945723e */ /* 0x000fe200048060ff */
[----:B--2---:R0:W-:Y:S04]  /*6bfa0*/  STL [R1+0x1808], R0 ;  /* 0x0018080001007387 */ /* 0x0041e80000100800 */
[----:B------:R-:W-:Y:S04]  /*6bfb0*/  STL [R1+0x1804], R93 ;  /* 0x0018045d01007387 */ /* 0x000fe80000100800 */
[----:B------:R-:W-:Y:S01]  /*6bfc0*/  STL [R1+0x1800], R3 ;  /* 0x0018000301007387 */ /* 0x000fe20000100800 */
[----:B0-----:R-:W-:-:S03]  /*6bfd0*/  F2FP.SATFINITE.E5M2.F32.PACK_AB_MERGE_C R0, R27, R26, RZ ;  /* 0x0000001a1b00723e */ /* 0x001fc600048060ff */
        /* <DEDUP_REMOVED lines=14> */
[----:B0-----:R-:W-:-:S03]  /*6c0c0*/  F2FP.SATFINITE.E5M2.F32.PACK_AB_MERGE_C R0, R35, R34, RZ ;  /* 0x000000222300723e */ /* 0x001fc600048060ff */
        /* <DEDUP_REMOVED lines=13> */
[----:B------:R2:W-:Y:S01]  /*6c1a0*/  STL [R1+0x1840], R88 ;  /* 0x0018405801007387 */ /* 0x0005e20000100800 */
[----:B0-----:R-:W-:-:S03]  /*6c1b0*/  F2FP.SATFINITE.E5M2.F32.PACK_AB_MERGE_C R0, R59, R58, RZ ;  /* 0x0000003a3b00723e */ /* 0x001fc600048060ff */
[----:B--2---:R-:W2:Y:S04]  /*6c1c0*/  LDL.LU R88, [R1+0x6c] ;  /* 0x00006c0001587983 */ /* 0x004ea80000300800 */
[----:B--2---:R0:W-:Y:S04]  /*6c1d0*/  STL [R1+0x1848], R88 ;  /* 0x0018485801007387 */ /* 0x0041e80000100800 */
[----:B------:R-:W-:Y:S04]  /*6c1e0*/  STL [R1+0x1a4], R0 ;  /* 0x0001a40001007387 */ /* 0x000fe80000100800 */
[----:B0-----:R-:W2:Y:S04]  /*6c1f0*/  LDL.LU R88, [R1+0x64] ;  /* 0x0000640001587983 */ /* 0x001ea80000300800 */
[----:B--2---:R0:W-:Y:S04]  /*6c200*/  STL [R1+0x1850], R88 ;  /* 0x0018505801007387 */ /* 0x0041e80000100800 */
[----:B0-----:R-:W2:Y:S04]  /*6c210*/  LDL.LU R88, [R1+0x5c] ;  /* 0x00005c0001587983 */ /* 0x001ea80000300800 */
[----:B--2---:R0:W-:Y:S04]  /*6c220*/  STL [R1+0x1858], R88 ;  /* 0x0018585801007387 */ /* 0x0041e80000100800 */
[----:B0-----:R-:W2:Y:S04]  /*6c230*/  LDL.LU R88, [R1+0x54] ;  /* 0x0000540001587983 */ /* 0x001ea80000300800 */
[----:B--2---:R0:W-:Y:S04]  /*6c240*/  STL [R1+0x1860], R88 ;  /* 0x0018605801007387 */ /* 0x0041e80000100800 */
[----:B------:R-:W2:Y:S01]  /*6c250*/  LDL.LU R87, [R1+0x70] ;  /* 0x0000700001577983 */ /* 0x000ea20000300800 */
[----:B------:R-:W-:-:S02]  /*6c260*/  F2FP.SATFINITE.E5M2.F32.PACK_AB_MERGE_C R20, R20, R21, RZ ;  /* 0x000000151414723e */ /* 0x000fc400048060ff */
[----:B------:R-:W-:Y:S02]  /*6c270*/  F2FP.SATFINITE.E5M2.F32.PACK_AB_MERGE_C R18, R18, R19, RZ ;  /* 0x000000131212723e */ /* 0x000fe400048060ff */
[----:B------:R-:W-:Y:S01]  /*6c280*/  F2FP.SATFINITE.E5M2.F32.PACK_AB_MERGE_C R16, R16, R17, RZ ;  /* 0x000000111010723e */ /* 0x000fe200048060ff */
[----:B0-----:R-:W-:Y:S01]  /*6c290*/  IMAD.MOV.U32 R88, RZ, RZ, R89 ;  /* 0x000000ffff587224 */ /* 0x001fe200078e0059 */
[----:B--2---:R0:W-:Y:S04]  /*6c2a0*/  STL [R1+0x1844], R87 ;  /* 0x0018445701007387 */ /* 0x0041e80000100800 */
[----:B0-----:R-:W2:Y:S04]  /*6c2b0*/  LDL.LU R87, [R1+0x68] ;  /* 0x0000680001577983 */ /* 0x001ea80000300800 */
[----:B--2---:R0:W-:Y:S04]  /*6c2c0*/  STL [R1+0x184c], R87 ;  /* 0x00184c5701007387 */ /* 0x0041e80000100800 */
[----:B0-----:R-:W2:Y:S04]  /*6c2d0*/  LDL.LU R87, [R1+0x60] ;  /* 0x0000600001577983 */ /* 0x001ea80000300800 */
[----:B--2---:R0:W-:Y:S04]  /*6c2e0*/  STL [R1+0x1854], R87 ;  /* 0x0018545701007387 */ /* 0x0041e80000100800 */
[----:B0-----:R-:W2:Y:S04]  /*6c2f0*/  LDL.LU R87, [R1+0x58] ;  /* 0x0000580001577983 */ /* 0x001ea80000300800 */
[----:B--2---:R0:W-:Y:S04]  /*6c300*/  STL [R1+0x185c], R87 ;  /* 0x00185c5701007387 */ /* 0x0041e80000100800 */
[----:B0-----:R-:W2:Y:S01]  /*6c310*/  LDL.LU R87, [R1+0x50] ;  /* 0x0000500001577983 */ /* 0x001ea20000300800 */
[----:B------:R-:W-:-:S02]  /*6c320*/  F2FP.SATFINITE.E5M2.F32.PACK_AB_MERGE_C R14, R14, R15, RZ ;  /* 0x0000000f0e0e723e */ /* 0x000fc400048060ff */
[----:B------:R-:W-:Y:S02]  /*6c330*/  F2FP.SATFINITE.E5M2.F32.PACK_AB_MERGE_C R12, R12, R13, RZ ;  /* 0x0000000d0c0c723e */ /* 0x000fe400048060ff */
[----:B------:R-:W-:Y:S02]  /*6c340*/  F2FP.SATFINITE.E5M2.F32.PACK_AB_MERGE_C R10, R10, R11, RZ ;  /* 0x0000000b0a0a723e */ /* 0x000fe400048060ff */
[----:B------:R-:W-:Y:S02]  /*6c350*/  F2FP.SATFINITE.E5M2.F32.PACK_AB_MERGE_C R8, R8, R9, RZ ;  /* 0x000000090808723e */ /* 0x000fe400048060ff */
[----:B------:R-:W-:Y:S01]  /*6c360*/  F2FP.SATFINITE.E5M2.F32.PACK_AB_MERGE_C R6, R6, R7, RZ ;  /* 0x000000070606723e */ /* 0x000fe200048060ff */
[----:B--2---:R0:W-:Y:S04]  /*6c370*/  STL [R1+0x1864], R87 ;  /* 0x0018645701007387 */ /* 0x0041e80000100800 */
[----:B------:R-:W2:Y:S04]  /*6c380*/  LDL.LU R92, [R1+0x74] ;  /* 0x00007400015c7983 */ /* 0x000ea80000300800 */
[----:B------:R-:W3:Y:S04]  /*6c390*/  LDL.LU R81, [R1+0x78] ;  /* 0x0000780001517983 */ /* 0x000ee80000300800 */
[----:B------:R-:W3:Y:S04]  /*6c3a0*/  LDL.LU R74, [R1+0x7c] ;  /* 0x00007c00014a7983 */ /* 0x000ee80000300800 */
[----:B------:R-:W4:Y:S04]  /*6c3b0*/  LDL.LU R75, [R1+0x80] ;  /* 0x00008000014b7983 */ /* 0x000f280000300800 */
        /* <DEDUP_REMOVED lines=10> */
[----:B0-----:R-:W-:-:S03]  /*6c460*/  IMAD.MOV.U32 R87, RZ, RZ, R2 ;  /* 0x000000ffff577224 */ /* 0x001fc600078e0002 */
[----:B------:R-:W2:Y:S01]  /*6c470*/  LDL.LU R3, [R1+0xac] ;  /* 0x0000ac0001037983 */ /* 0x000ea20000300800 */
[----:B------:R-:W-:-:S03]  /*6c480*/  F2FP.SATFINITE.E5M2.F32.PACK_AB_MERGE_C R2, R67, R66, RZ ;  /* 0x000000424302723e */ /* 0x000fc600048060ff */
        /* <DEDUP_REMOVED lines=8> */
[----:B------:R0:W-:Y:S01]  /*6c510*/  STL [R1+0x17a4], R2 ;  /* 0x0017a40201007387 */ /* 0x0001e20000100800 */
[----:B------:R-:W-:-:S02]  /*6c520*/  F2FP.SATFINITE.E5M2.F32.PACK_AB_MERGE_C R67, R4, R5, RZ ;  /* 0x000000050443723e */ /* 0x000fc400048060ff */
[----:B------:R-:W-:Y:S01]  /*6c530*/  F2FP.SATFINITE.E5M2.F32.PACK_AB_MERGE_C R88, R88, R87, RZ ;  /* 0x000000575858723e */ /* 0x000fe200048060ff */
[----:B0-----:R-:W2:Y:S04]  /*6c540*/  LDL.LU R2, [R1+0xd4] ;  /* 0x0000d40001027983 */ /* 0x001ea80000300800 */
        /* <DEDUP_REMOVED lines=9> */
[----:B------:R-:W2:Y:S04]  /*6c5e0*/  LDL.LU R87, [R1+0x1864] ;  /* 0x0018640001577983 */ /* 0x000ea80000300800 */
[----:B------:R0:W-:Y:S04]  /*6c5f0*/  STL [R1+0x120], R88 ;  /* 0x0001205801007387 */ /* 0x0001e80000100800 */
[----:B0-----:R-:W2:Y:S02]  /*6c600*/  LDL.LU R88, [R1+0x1860] ;  /* 0x0018600001587983 */ /* 0x001ea40000300800 */
[----:B--2---:R-:W-:-:S02]  /*6c610*/  F2FP.SATFINITE.E5M2.F32.PACK_AB_MERGE_C R88, R88, R87, RZ ;  /* 0x000000575858723e */ /* 0x004fc400048060ff */
        /* <DEDUP_REMOVED lines=12> */
[----:B------:R-:W2:Y:S01]  /*6c6e0*/  LDL.LU R87, [R1+0x1844] ;  /* 0x0018440001577983 */ /* 0x000ea20000300800 */
[----:B---3--:R-:W-:-:S03]  /*6c6f0*/  F2FP.SATFINITE.E5M2.F32.PACK_AB_MERGE_C R74, R74, R81, RZ ;  /* 0x000000514a4a723e */ /* 0x008fc600048060ff */
[----:B------:R0:W-:Y:S01]  /*6c700*/  STL [R1+0x114], R88 ;  /* 0x0001145801007387 */ /* 0x0001e20000100800 */
[----:B----4-:R-:W-:Y:S02]  /*6c710*/  F2FP.SATFINITE.E5M2.F32.PACK_AB_MERGE_C R83, R83, R75, RZ ;  /* 0x0000004b5353723e */ /* 0x010fe400048060ff */
[----:B------:R-:W-:Y:S01]  /*6c720*/  F2FP.SATFINITE.E5M2.F32.PACK_AB_MERGE_C R82, R82, R84, RZ ;  /* 0x000000545252723e */ /* 0x000fe200048060ff */
[----:B0-----:R-:W3:Y:S01]  /*6c730*/  LDL.LU R88, [R1+0x1840] ;  /* 0x0018400001587983 */ /* 0x001ee20000300800 */
        /* <DEDUP_REMOVED lines=8> */
[----:B--2---:R-:W-:Y:S02]  /*6c7c0*/  F2FP.SATFINITE.E5M2.F32.PACK_AB_MERGE_C R92, R92, R87, RZ ;  /* 0x000000575c5c723e */ /* 0x004fe400048060ff */
[----:B------:R-:W2:Y:S04]  /*6c7d0*/  LDL.LU R87, [R1+0x183c] ;  /* 0x00183c0001577983 */ /* 0x000ea80000300800 */
[----:B------:R0:W-:Y:S04]  /*6c7e0*/  STL [R1+0x110], R92 ;  /* 0x0001105c01007387 */ /* 0x0001e80000100800 */
[----:B0-----:R-:W4:Y:S04]  /*6c7f0*/  LDL.LU R92, [R1+0x1838] ;  /* 0x00183800015c7983 */ /* 0x001f280000300800 */
[----:B------:R-:W2:Y:S04]  /*6c800*/  LDL.LU R81, [R1+0x1834] ;  /* 0x0018340001517983 */ /* 0x000ea80000300800 */
[----:B------:R0:W-:Y:S04]  /*6c810*/  STL [R1+0x190], R74 ;  /* 0x0001904a01007387 */ /* 0x0001e80000100800 */
[----:B0-----:R-:W2:Y:S04]  /*6c820*/  LDL.LU R74, [R1+0x1830] ;  /* 0x00183000014a7983 */ /* 0x001ea80000300800 */
        /* <DEDUP_REMOVED lines=23> */
[----:B0-----:R-:W3:Y:S04]  /*6c9a0*/  LDL.LU R79, [R1+0x17f0] ;  /* 0x0017f000014f7983 */ /* 0x001ee80000300800 */
[----:B------:R-:W3:Y:S04]  /*6c9b0*/  LDL.LU R78, [R1+0x17ec] ;  /* 0x0017ec00014e7983 */ /* 0x000ee80000300800 */
[----:B------:R0:W-:Y:S04]  /*6c9c0*/  STL [R1+0x98], R73 ;  /* 0x0000984901007387 */ /* 0x0001e80000100800 */
[----:B0-----:R-:W3:Y:S04]  /*6c9d0*/  LDL.LU R73, [R1+0x17e8] ;  /* 0x0017e80001497983 */ /* 0x001ee80000300800 */
[----:B------:R-:W3:Y:S04]  /*6c9e0*/  LDL.LU R72, [R1+0x17e4] ;  /* 0x0017e40001487983 */ /* 0x000ee80000300800 */
[----:B------:R0:W-:Y:S04]  /*6c9f0*/  STL [R1+0x94], R71 ;  /* 0x0000944701007387 */ /* 0x0001e80000100800 */
[----:B0-----:R-:W3:Y:S01]  /*6ca00*/  LDL.LU R71, [R1+0x17e0] ;  /* 0x0017e00001477983 */ /* 0x001ee20000300800 */
[----:B------:R-:W-:-:S02]  /*6ca10*/  F2FP.SATFINITE.E5M2.F32.PACK_AB_MERGE_C R89, R61, R60, RZ ;  /* 0x0000003c3d59723e */ /* 0x000fc400048060ff */
[----:B------:R-:W-:Y:S02]  /*6ca20*/  F2FP.SATFINITE.E5M2.F32.PACK_AB_MERGE_C R90, R63, R62, RZ ;  /* 0x0000003e3f5a723e */ /* 0x000fe400048060ff */
[----:B------:R-:W-:Y:S02]  /*6ca30*/  F2FP.SATFINITE.E5M2.F32.PACK_AB_MERGE_C R91, R65, R64, RZ ;  /* 0x00000040415b723e */ /* 0x000fe400048060ff */
[----:B------:R-:W0:Y:S01]  /*6ca40*/  LDTM.x64 R4, tmem[UR13+0x80] ;  /* 0x0000800d000479ee */ /* 0x000e220008340000 */
[----:B--2---:R-:W-:Y:S02]  /*6ca50*/  F2FP.SATFINITE.E5M2.F32.PACK_AB_MERGE_C R68, R68, R80, RZ ;  /* 0x000000504444723e */ /* 0x004fe400048060ff */
[----:B---3--:R-:W-:Y:S02]  /*6ca60*/  F2FP.SATFINITE.E5M2.F32.PACK_AB_MERGE_C R2, R2, R71, RZ ;  /* 0x000000470202723e */ /* 0x008fe400048060ff */
[----:B------:R-:W2:Y:S04]  /*6ca70*/  LDL.LU R71, [R1+0x17dc] ;  /* 0x0017dc0001477983 */ /* 0x000ea80000300800 */
[----:B------:R3:W-:Y:S02]  /*6ca80*/  STL [R1+0x90], R2 ;  /* 0x0000900201007387 */ /* 0x0007e40000100800 */
[----:B---3--:R-:W-:-:S02]  /*6ca90*/  F2FP.SATFINITE.E5M2.F32.PACK_AB_MERGE_C R2, R73, R72, RZ ;  /* 0x000000484902723e */ /* 0x008fc400048060ff */
[----:B------:R-:W3:Y:S04]  /*6caa0*/  LDL.LU R72, [R1+0x17d8] ;  /* 0x0017d80001487983 */ /* 0x000ee80000300800 */
[----:B------:R-:W4:Y:S04]  /*6cab0*/  LDL.LU R73, [R1+0x17d4] ;  /* 0x0017d40001497983 */ /* 0x000f280000300800 */
[----:B------:R0:W-:Y:S02]  /*6cac0*/  STL [R1+0x184], R2 ;  /* 0x0001840201007387 */ /* 0x0001e40000100800 */
[----:B0-----:R-:W-:-:S02]  /*6cad0*/  F2FP.SATFINITE.E5M2.F32.PACK_AB_MERGE_C R2, R79, R78, RZ ;  /* 0x0000004e4f02723e */ /* 0x001fc400048060ff */
[----:B------:R-:W4:Y:S04]  /*6cae0*/  LDL.LU R78, [R1+0x17d0] ;  /* 0x0017d000014e7983 */ /* 0x000f280000300800 */
[----:B------:R-:W4:Y:S04]  /*6caf0*/  LDL.LU R79, [R1+0x17cc] ;  /* 0x0017cc00014f7983 */ /* 0x000f280000300800 */
[----:B------:R-:W4:Y:S04]  /*6cb00*/  LDL.LU R80, [R1+0x17c8] ;  /* 0x0017c80001507983 */ /* 0x000f280000300800 */
[----:B------:R0:W-:Y:S04]  /*6cb10*/  STL [R1+0x80], R2 ;  /* 0x0000800201007387 */ /* 0x0001e80000100800 */
[----:B------:R1:W-:Y:S01]  /*6cb20*/  STL [R1+0x17b4], R68 ;  /* 0x0017b44401007387 */ /* 0x0003e20000100800 */
[----:B0-----:R-:W-:-:S03]  /*6cb30*/  F2FP.SATFINITE.E5M2.F32.PACK_AB_MERGE_C R2, R3, R86, RZ ;  /* 0x000000560302723e */ /* 0x001fc600048060ff */
[----:B------:R-:W4:Y:S01]  /*6cb40*/  LDL.LU R86, [R1+0x17c4] ;  /* 0x0017c40001567983 */ /* 0x000f220000300800 */
[----:B-1----:R-:W-:-:S03]  /*6cb50*/  F2FP.SATFINITE.E5M2.F32.PACK_AB_MERGE_C R68, R0, R93, RZ ;  /* 0x0000005d0044723e */ /* 0x002fc600048060ff */
[----:B------:R-:W4:Y:S04]  /*6cb60*/  LDL.LU R3, [R1+0x17c0] ;  /* 0x0017c00001037983 */ /* 0x000f280000300800 */
[----:B------:R-:W4:Y:S04]  /*6cb70*/  LDL.LU R93, [R1+0x17bc] ;  /* 0x0017bc00015d7983 */ /* 0x000f280000300800 */
[----:B------:R0:W-:Y:S04]  /*6cb80*/  STL [R1+0x60], R2 ;  /* 0x0000600201007387 */ /* 0x0001e80000100800 */
[----:B------:R-:W4:Y:S01]  /*6cb90*/  LDL.LU R0, [R1+0x17b8] ;  /* 0x0017b80001007983 */ /* 0x000f220000300800 */
[----:B0-----:R-:W-:-:S03]  /*6cba0*/  F2FP.SATFINITE.E5M2.F32.PACK_AB_MERGE_C R2, R5, R4, RZ ;  /* 0x000000040502723e */ /* 0x001fc600048060ff */
[----:B------:R-:W-:Y:S01]  /*6cbb0*/  STL [R1+0x180], R68 ;  /* 0x0001804401007387 */ /* 0x000fe20000100800 */
[----:B------:R-:W-:Y:S02]  /*6cbc0*/  F2FP.SATFINITE.E5M2.F32.PACK_AB_MERGE_C R5, R7, R6, RZ ;  /* 0x000000060705723e */ /* 0x000fe400048060ff */
[----:B------:R-:W-:Y:S01]  /*6cbd0*/  F2FP.SATFINITE.E5M2.F32.PACK_AB_MERGE_C R4, R9, R8, RZ ;  /* 0x000000080904723e */ /* 0x000fe200048060ff */
[----:B------:R0:W-:Y:S04]  /*6cbe0*/  STL [R1+0xec], R2 ;  /* 0x0000ec0201007387 */ /* 0x0001e80000100800 */
[----:B------:R1:W-:Y:S01]  /*6cbf0*/  STL [R1+0xe8], R5 ;  /* 0x0000e80501007387 */ /* 0x0003e20000100800 */
[----:B0-----:R-:W-:-:S03]  /*6cc00*/  F2FP.SATFINITE.E5M2.F32.PACK_AB_MERGE_C R2, R11, R10, RZ ;  /* 0x0000000a0b02723e */ /* 0x001fc600048060ff */
[----:B------:R0:W-:Y:S01]  /*6cc10*/  STL [R1+0xe4], R4 ;  /* 0x0000e40401007387 */ /* 0x0001e20000100800 */
[----:B-1----:R-:W-:-:S03]  /*6cc20*/  F2FP.SATFINITE.E5M2.F32.PACK_AB_MERGE_C R5, R13, R12, RZ ;  /* 0x0000000c0d05723e */ /* 0x002fc600048060ff */
[----:B------:R1:W-:Y:S01]  /*6cc30*/  STL [R1+0x17c], R2 ;  /* 0x00017c0201007387 */ /* 0x0003e20000100800 */
[----:B0-----:R-:W-:-:S03]  /*6cc40*/  F2FP.SATFINITE.E5M2.F32.PACK_AB_MERGE_C R4, R15, R14, RZ ;  /* 0x0000000e0f04723e */ /* 0x001fc600048060ff */
[----:B------:R0:W-:Y:S01]  /*6cc50*/  STL [R1+0xe0], R5 ;  /* 0x0000e00501007387 */ /* 0x0001e20000100800 */
[----:B-1----:R-:W-:-:S03]  /*6cc60*/  F2FP.SATFINITE.E5M2.F32.PACK_AB_MERGE_C R2, R17, R16, RZ ;  /* 0x000000101102723e */ /* 0x002fc600048060ff */
[----:B------:R1:W-:Y:S04]  /*6cc70*/  STL [R1+0xdc], R4 ;  /* 0x0000dc0401007387 */ /* 0x0003e80000100800 */
[----:B------:R1:W-:Y:S01]  /*6cc80*/  STL [R1+0xd8], R2 ;  /* 0x0000d80201007387 */ /* 0x0003e20000100800 */
[----:B0-----:R-:W-:Y:S02]  /*6cc90*/  F2FP.SATFINITE.E5M2.F32.PACK_AB_MERGE_C R5, R19, R18, RZ ;  /* 0x000000121305723e */ /* 0x001fe400048060ff */
[----:B-1----:R-:W-:-:S03]  /*6cca0*/  F2FP.SATFINITE.E5M2.F32.PACK_AB_MERGE_C R4, R21, R20, RZ ;  /* 0x000000141504723e */ /* 0x002fc600048060ff */
[----:B------:R0:W-:Y:S01]  /*6ccb0*/  STL [R1+0x178], R5 ;  /* 0x0001780501007387 */ /* 0x0001e20000100800 */
[----:B------:R-:W-:-:S03]  /*6ccc0*/  F2FP.SATFINITE.E5M2.F32.PACK_AB_MERGE_C R2, R23, R22, RZ ;  /* 0x000000161702723e */ /* 0x000fc600048060ff */
        /* <DEDUP_REMOVED lines=40> */
[----:B------:R-:W-:Y:S01]  /*6cf50*/  STL [R1+0x6c], R5 ;  /* 0x00006c0501007387 */ /* 0x000fe20000100800 */
[----:B------:R-:W-:-:S03]  /*6cf60*/  F2FP.SATFINITE.E5M2.F32.PACK_AB_MERGE_C R2, R65, R64, RZ ;  /* 0x000000404102723e */ /* 0x000fc600048060ff */
[----:B------:R0:W-:Y:S04]  /*6cf70*/  STL [R1+0x64], R4 ;  /* 0x0000640401007387 */ /* 0x0001e80000100800 */
[----:B------:R2:W-:Y:S01]  /*6cf80*/  STL [R1+0x5c], R2 ;  /* 0x00005c0201007387 */ /* 0x0005e20000100800 */
[----:B------:R-:W-:Y:S02]  /*6cf90*/  LOP3.LUT R68, R69, 0xffff, RZ, 0xc0, !PT ;  /* 0x0000ffff45447812 */ /* 0x000fe400078ec0ff */
[----:B0-----:R-:W-:Y:S02]  /*6cfa0*/  LOP3.LUT R4, R70, 0xffff, RZ, 0xc0, !PT ;  /* 0x0000ffff46047812 */ /* 0x001fe400078ec0ff */
[----:B------:R-:W-:Y:S02]  /*6cfb0*/  LOP3.LUT R77, R77, 0xffff, RZ, 0xc0, !PT ;  /* 0x0000ffff4d4d7812 */ /* 0x000fe400078ec0ff */
[----:B------:R-:W-:-:S02]  /*6cfc0*/  LOP3.LUT R76, R76, 0xffff, RZ, 0xc0, !PT ;  /* 0x0000ffff4c4c7812 */ /* 0x000fc400078ec0ff */
[----:B------:R-:W-:Y:S02]  /*6cfd0*/  LOP3.LUT R85, R85, 0xffff, RZ, 0xc0, !PT ;  /* 0x0000ffff55557812 */ /* 0x000fe400078ec0ff */
[----:B------:R-:W-:Y:S02]  /*6cfe0*/  LOP3.LUT R82, R82, 0xffff, RZ, 0xc0, !PT ;  /* 0x0000ffff52527812 */ /* 0x000fe400078ec0ff */
[----:B------:R-:W-:Y:S02]  /*6cff0*/  LOP3.LUT R84, R84, 0xffff, RZ, 0xc0, !PT ;  /* 0x0000ffff54547812 */ /* 0x000fe400078ec0ff */
[----:B------:R-:W-:Y:S02]  /*6d000*/  LOP3.LUT R83, R83, 0xffff, RZ, 0xc0, !PT ;  /* 0x0000ffff53537812 */ /* 0x000fe400078ec0ff */
        /* <DEDUP_REMOVED lines=8> */
[----:B--2---:R-:W-:Y:S02]  /*6d090*/  LOP3.LUT R2, R71, 0xffff, RZ, 0xc0, !PT ;  /* 0x0000ffff47027812 */ /* 0x004fe400078ec0ff */
[----:B---3--:R-:W-:Y:S02]  /*6d0a0*/  LOP3.LUT R9, R72, 0xffff, RZ, 0xc0, !PT ;  /* 0x0000ffff48097812 */ /* 0x008fe400078ec0ff */
[----:B----4-:R-:W-:Y:S02]  /*6d0b0*/  LOP3.LUT R7, R73, 0xffff, RZ, 0xc0, !PT ;  /* 0x0000ffff49077812 */ /* 0x010fe400078ec0ff */
[----:B------:R-:W-:Y:S02]  /*6d0c0*/  LOP3.LUT R5, R78, 0xffff, RZ, 0xc0, !PT ;  /* 0x0000ffff4e057812 */ /* 0x000fe400078ec0ff */
[----:B------:R-:W-:Y:S02]  /*6d0d0*/  LOP3.LUT R10, R79, 0xffff, RZ, 0xc0, !PT ;  /* 0x0000ffff4f0a7812 */ /* 0x000fe400078ec0ff */
[----:B------:R-:W-:-:S02]  /*6d0e0*/  LOP3.LUT R8, R80, 0xffff, RZ, 0xc0, !PT ;  /* 0x0000ffff50087812 */ /* 0x000fc400078ec0ff */
[----:B------:R-:W-:-:S05]  /*6d0f0*/  LOP3.LUT R6, R86, 0xffff, RZ, 0xc0, !PT ;  /* 0x0000ffff56067812 */ /* 0x000fca00078ec0ff */
[----:B------:R0:W-:Y:S04]  /*6d100*/  STL [R1+0x20], R6 ;  /* 0x0000200601007387 */ /* 0x0001e80000100800 */
[----:B------:R-:W-:Y:S04]  /*6d110*/  STL [R1+0x1c], R8 ;  /* 0x00001c0801007387 */ /* 0x000fe80000100800 */
[----:B------:R-:W-:Y:S04]  /*6d120*/  STL [R1+0x18], R10 ;  /* 0x0000180a01007387 */ /* 0x000fe80000100800 */
[----:B------:R1:W-:Y:S04]  /*6d130*/  STL [R1+0x14], R5 ;  /* 0x0000140501007387 */ /* 0x0003e80000100800 */
[----:B------:R-:W-:Y:S01]  /*6d140*/  STL [R1+0x10], R7 ;  /* 0x0000100701007387 */ /* 0x000fe20000100800 */
[----:B0-----:R-:W-:-:S03]  /*6d150*/  PRMT R6, R6, 0x3340, R8 ;  /* 0x0000334006067816 */ /* 0x001fc60000000008 */
[----:B------:R-:W-:Y:S01]  /*6d160*/  STL [R1+0xc], R9 ;  /* 0x00000c0901007387 */ /* 0x000fe20000100800 */
[----:B------:R-:W-:-:S03]  /*6d170*/  PRMT R73, R10, 0x3340, R0 ;  /* 0x000033400a497816 */ /* 0x000fc60000000000 */
[----:B------:R-:W-:Y:S01]  /*6d180*/  STL [R1+0x8], R2 ;  /* 0x0000080201007387 */ /* 0x000fe20000100800 */
[----:B-1----:R-:W-:-:S03]  /*6d190*/  PRMT R5, R5, 0x3340, R7 ;  /* 0x0000334005057816 */ /* 0x002fc60000000007 */
[----:B------:R0:W-:Y:S01]  /*6d1a0*/  STL [R1+0x4], R4 ;  /* 0x0000040401007387 */ /* 0x0001e20000100800 */
[--C-:B------:R-:W-:Y:S02]  /*6d1b0*/  PRMT R78, R9, 0x3340, R0.reuse ;  /* 0x00003340094e7816 */ /* 0x100fe40000000000 */
[----:B------:R-:W-:Y:S02]  /*6d1c0*/  PRMT R79, R68, 0x3340, R0 ;  /* 0x00003340444f7816 */ /* 0x000fe40000000000 */
[----:B------:R-:W-:Y:S02]  /*6d1d0*/  PRMT R73, R6, 0x5410, R73 ;  /* 0x0000541006497816 */ /* 0x000fe40000000049 */
[----:B0-----:R-:W-:Y:S02]  /*6d1e0*/  PRMT R4, R2, 0x3340, R4 ;  /* 0x0000334002047816 */ /* 0x001fe40000000004 */
[----:B------:R-:W-:Y:S02]  /*6d1f0*/  F2FP.SATFINITE.E5M2.F32.PACK_AB_MERGE_C R2, R67, R66, RZ ;  /* 0x000000424302723e */ /* 0x000fe400048060ff */
[----:B------:R-:W-:-:S02]  /*6d200*/  PRMT R78, R5, 0x5410, R78 ;  /* 0x00005410054e7816 */ /* 0x000fc4000000004e */
[----:B------:R-:W-:Y:S02]  /*6d210*/  PRMT R79, R4, 0x5410, R79 ;  /* 0x00005410044f7816 */ /* 0x000fe4000000004f */
[----:B------:R-:W0:Y:S01]  /*6d220*/  LDTM.x64 R4, tmem[UR13+0xc0] ;  /* 0x0000c00d000479ee */ /* 0x000e220008340000 */
[--C-:B------:R-:W-:Y:S02]  /*6d230*/  PRMT R80, R85, 0x3340, R0.reuse ;  /* 0x0000334055507816 */ /* 0x100fe40000000000 */
[--C-:B------:R-:W-:Y:S02]  /*6d240*/  PRMT R70, R83, 0x3340, R0.reuse ;  /* 0x0000334053467816 */ /* 0x100fe40000000000 */
[----:B------:R-:W-:Y:S02]  /*6d250*/  PRMT R69, R81, 0x3340, R0 ;  /* 0x0000334051457816 */ /* 0x000fe40000000000 */
[----:B------:R-:W-:Y:S02]  /*6d260*/  PRMT R86, R77, 0x3340, R76 ;  /* 0x000033404d567816 */ /* 0x000fe4000000004c */
[----:B------:R-:W-:-:S02]  /*6d270*/  PRMT R71, R82, 0x3340, R84 ;  /* 0x0000334052477816 */ /* 0x000fc40000000054 */
[----:B------:R-:W-:Y:S01]  /*6d280*/  PRMT R72, R75, 0x3340, R74 ;  /* 0x000033404b487816 */ /* 0x000fe2000000004a */
[----:B------:R1:W-:Y:S01]  /*6d290*/  STL [R1+0x160], R2 ;  /* 0x0001600201007387 */ /* 0x0003e20000100800 */
[----:B------:R-:W-:Y:S01]  /*6d2a0*/  PRMT R80, R86, 0x5410, R80 ;  /* 0x0000541056507816 */ /* 0x000fe20000000050 */
[----:B------:R-:W-:Y:S01]  /*6d2b0*/  NOP ;  /* 0x0000000000007918 */ /* 0x000fe20000000000 */
[----:B------:R-:W-:Y:S02]  /*6d2c0*/  PRMT R70, R71, 0x5410, R70 ;  /* 0x0000541047467816 */ /* 0x000fe40000000046 */
[----:B------:R-:W-:Y:S02]  /*6d2d0*/  LOP3.LUT R86, R92, 0xffff, RZ, 0xc0, !PT ;  /* 0x0000ffff5c567812 */ /* 0x000fe400078ec0ff */
[----:B-1----:R-:W-:Y:S01]  /*6d2e0*/  PRMT R2, R72, 0x5410, R69 ;  /* 0x0000541048027816 */ /* 0x002fe20000000045 */
[----:B------:R-:W-:Y:S01]  /*6d2f0*/  IMAD R69, R93, UR4, RZ ;  /* 0x000000045d457c24 */ /* 0x000fe2000f8e02ff */
[----:B------:R1:W-:Y:S01]  /*6d300*/  STL [R1+0x28], R70 ;  /* 0x0000284601007387 */ /* 0x0003e20000100800 */
[----:B------:R-:W-:Y:S01]  /*6d310*/  PRMT R72, R88, 0x3340, R0 ;  /* 0x0000334058487816 */ /* 0x000fe20000000000 */
[----:B------:R-:W2:Y:S01]  /*6d320*/  LDCU UR4, c[0x0][0x39c] ;  /* 0x00007380ff0477ac */ /* 0x000ea20008000800 */
[----:B------:R-:W-:-:S02]  /*6d330*/  PRMT R93, R86, 0x3340, R87 ;  /* 0x00003340565d7816 */ /* 0x000fc40000000057 */
[----:B------:R-:W-:Y:S02]  /*6d340*/  PRMT R71, R91, 0x3340, R0 ;  /* 0x000033405b477816 */ /* 0x000fe40000000000 */
[----:B------:R-:W-:Y:S02]  /*6d350*/  PRMT R72, R93, 0x5410, R72 ;  /* 0x000054105d487816 */ /* 0x000fe40000000048 */
[----:B-1----:R-:W-:Y:S02]  /*6d360*/  IADD3 R70, P2, PT, R69, UR16, RZ ;  /* 0x0000001045467c10 */ /* 0x002fe4000ff5e0ff */
[----:B------:R-:W-:Y:S02]  /*6d370*/  PRMT R92, R89, 0x3340, R90 ;  /* 0x00003340595c7816 */ /* 0x000fe4000000005a */
[----:B------:R-:W-:Y:S01]  /*6d380*/  LEA.HI.X.SX32 R69, R69, UR17, 0x1, P2 ;  /* 0x0000001145457c11 */ /* 0x000fe200090f0eff */
[----:B------:R1:W-:Y:S01]  /*6d390*/  STL [R1+0x24], R2 ;  /* 0x0000240201007387 */ /* 0x0003e20000100800 */
[----:B------:R-:W-:-:S03]  /*6d3a0*/  PRMT R71, R92, 0x5410, R71 ;  /* 0x000054105c477816 */ /* 0x000fc60000000047 */
[----:B------:R-:W-:Y:S01]  /*6d3b0*/  STL [R1+0x1798], R70 ;  /* 0x0017984601007387 */ /* 0x000fe20000100800 */
[----:B0-----:R-:W-:-:S03]  /*6d3c0*/  F2FP.SATFINITE.E5M2.F32.PACK_AB_MERGE_C R4, R5, R4, RZ ;  /* 0x000000040504723e */ /* 0x001fc600048060ff */
[----:B------:R-:W-:Y:S01]  /*6d3d0*/  STL [R1+0x17a8], R72 ;  /* 0x0017a84801007387 */ /* 0x000fe20000100800 */
[----:B------:R-:W-:-:S03]  /*6d3e0*/  ISETP.LT.AND P2, PT, R3, UR19, !P0 ;  /* 0x0000001303007c0c */ /* 0x000fc6000c741270 */
[----:B------:R-:W-:Y:S01]  /*6d3f0*/  STL [R1+0x179c], R69 ;  /* 0x00179c4501007387 */ /* 0x000fe20000100800 */
[----:B-1----:R-:W-:-:S03]  /*6d400*/  F2FP.SATFINITE.E5M2.F32.PACK_AB_MERGE_C R2, R9, R8, RZ ;  /* 0x000000080902723e */ /* 0x002fc600048060ff */
[----:B------:R0:W-:Y:S04]  /*6d410*/  STL [R1+0x17a0], R3 ;  /* 0x0017a00301007387 */ /* 0x0001e80000100800 */
[----:B------:R-:W-:Y:S01]  /*6d420*/  STL [R1+0x17ac], R71 ;  /* 0x0017ac4701007387 */ /* 0x000fe20000100800 */
[----:B0-----:R-:W-:-:S03]  /*6d430*/  F2FP.SATFINITE.E5M2.F32.PACK_AB_MERGE_C R3, R7, R6, RZ ;  /* 0x000000060703723e */ /* 0x001fc600048060ff */
[----:B------:R0:W-:Y:S04]  /*6d440*/  STL [R1+0xf0], R4 ;  /* 0x0000f00401007387 */ /* 0x0001e80000100800 */
[----:B------:R1:W-:Y:S01]  /*6d450*/  STL [R1+0xc4], R3 ;  /* 0x0000c40301007387 */ /* 0x0003e20000100800 */
[----:B0-----:R-:W-:-:S03]  /*6d460*/  F2FP.SATFINITE.E5M2.F32.PACK_AB_MERGE_C R4, R11, R10, RZ ;  /* 0x0000000a0b04723e */ /* 0x001fc600048060ff */
[----:B------:R0:W-:Y:S01]  /*6d470*/  STL [R1+0xbc], R2 ;  /* 0x0000bc0201007387 */ /* 0x0001e20000100800 */
[----:B-1----:R-:W-:-:S03]  /*6d480*/  F2FP.SATFINITE.E5M2.F32.PACK_AB_MERGE_C R3, R13, R12, RZ ;  /* 0x0000000c0d03723e */ /* 0x002fc600048060ff */
[----:B------:R1:W-:Y:S04]  /*6d490*/  STL [R1+0x15c], R4 ;  /* 0x00015c0401007387 */ /* 0x0003e80000100800 */
[----:B------:R-:W3:Y:S01]  /*6d4a0*/  LDL.LU R6, [R1+0x20] ;  /* 0x0000200001067983 */ /* 0x000ee20000300800 */
[----:B0-----:R-:W-:-:S03]  /*6d4b0*/  F2FP.SATFINITE.E5M2.F32.PACK_AB_MERGE_C R2, R15, R14, RZ ;  /* 0x0000000e0f02723e */ /* 0x001fc600048060ff */
[----:B------:R0:W-:Y:S04]  /*6d4c0*/  STL [R1+0x68], R3 ;  /* 0x0000680301007387 */ /* 0x0001e80000100800 */
[----:B------:R-:W4:Y:S01]  /*6d4d0*/  LDL.LU R7, [R1+0x1c] ;  /* 0x00001c0001077983 */ /* 0x000f220000300800 */
[----:B-1----:R-:W-:-:S03]  /*6d4e0*/  F2FP.SATFINITE.E5M2.F32.PACK_AB_MERGE_C R4, R21, R20, RZ ;  /* 0x000000141504723e */ /* 0x002fc600048060ff */
[----:B------:R1:W-:Y:S01]  /*6d4f0*/  STL [R1+0x54], R2 ;  /* 0x0000540201007387 */ /* 0x0003e20000100800 */
[----:B0-----:R-:W-:-:S03]  /*6d500*/  F2FP.SATFINITE.E5M2.F32.PACK_AB_MERGE_C R3, R17, R16, RZ ;  /* 0x000000101103723e */ /* 0x001fc600048060ff */
[----:B------:R-:W2:Y:S01]  /*6d510*/  LDL.LU R70, [R1+0x18] ;  /* 0x0000180001467983 */ /* 0x000ea20000300800 */
[----:B-1----:R-:W-:-:S03]  /*6d520*/  F2FP.SATFINITE.E5M2.F32.PACK_AB_MERGE_C R2, R19, R18, RZ ;  /* 0x000000121302723e */ /* 0x002fc600048060ff */
[----:B------:R0:W-:Y:S04]  /*6d530*/  STL [R1+0x50], R3 ;  /* 0x0000500301007387 */ /* 0x0001e80000100800 */
[----:B------:R1:W-:Y:S04]  /*6d540*/  STL [R1+0x158], R2 ;  /* 0x0001580201007387 */ /* 0x0003e80000100800 */
[----:B------:R1:W-:Y:S01]  /*6d550*/  STL [R1+0x4c], R4 ;  /* 0x00004c0401007387 */ /* 0x0003e20000100800 */
[----:B0-----:R-:W-:Y:S02]  /*6d560*/  F2FP.SATFINITE.E5M2.F32.PACK_AB_MERGE_C R3, R23, R22, RZ ;  /* 0x000000161703723e */ /* 0x001fe400048060ff */
[----:B-1----:R-:W-:-:S03]  /*6d570*/  F2FP.SATFINITE.E5M2.F32.PACK_AB_MERGE_C R2, R25, R24, RZ ;  /* 0x000000181902723e */ /* 0x002fc600048060ff */
[----:B------:R0:W-:Y:S01]  /*6d580*/  STL [R1+0x48], R3 ;  /* 0x0000480301007387 */ /* 0x0001e20000100800 */
[----:B------:R-:W-:-:S03]  /*6d590*/  F2FP.SATFINITE.E5M2.F32.PACK_AB_MERGE_C R4, R27, R26, RZ ;  /* 0x0000001a1b04723e */ /* 0x000fc600048060ff */
[----:B------:R1:W-:Y:S04]  /*6d5a0*/  STL [R1+0x44], R2 ;  /* 0x0000440201007387 */ /* 0x0003e80000100800 */
[----:B------:R-:W-:Y:S04]  /*6d5b0*/  STL [R1+0x154], R4 ;  /* 0x0001540401007387 */ /* 0x000fe80000100800 */
[----:B------:R-:W2:Y:S01]  /*6d5c0*/  LDL.LU R13, [R1+0x14] ;  /* 0x00001400010d7983 */ /* 0x000ea20000300800 */
[----:B0-----:R-:W-:Y:S02]  /*6d5d0*/  F2FP.SATFINITE.E5M2.F32.PACK_AB_MERGE_C R3, R29, R28, RZ ;  /* 0x0000001c1d03723e */ /* 0x001fe400048060ff */
[----:B-1----:R-:W-:-:S03]  /*6d5e0*/  F2FP.SATFINITE.E5M2.F32.PACK_AB_MERGE_C R2, R31, R30, RZ ;  /* 0x0000001e1f02723e */ /* 0x002fc600048060ff */
[----:B------:R0:W-:Y:S04]  /*6d5f0*/  STL [R1+0x3c], R3 ;  /* 0x00003c0301007387 */ /* 0x0001e80000100800 */
[----:B------:R-:W2:Y:S04]  /*6d600*/  LDL.LU R9, [R1+0x10] ;  /* 0x0000100001097983 */ /* 0x000ea80000300800 */
[----:B------:R1:W-:Y:S01]  /*6d610*/  STL [R1+0x38], R2 ;  /* 0x0000380201007387 */ /* 0x0003e20000100800 */
[----:B0-----:R-:W-:-:S03]  /*6d620*/  F2FP.SATFINITE.E5M2.F32.PACK_AB_MERGE_C R3, R35, R34, RZ ;  /* 0x000000222303723e */ /* 0x001fc600048060ff */
[----:B------:R-:W2:Y:S01]  /*6d630*/  LDL.LU R10, [R1+0xc] ;  /* 0x00000c00010a7983 */ /* 0x000ea20000300800 */
[----:B------:R-:W-:-:S03]  /*6d640*/  F2FP.SATFINITE.E5M2.F32.PACK_AB_MERGE_C R4, R39, R38, RZ ;  /* 0x000000262704723e */ /* 0x000fc600048060ff */
[----:B------:R-:W2:Y:S01]  /*6d650*/  LDL.LU R11, [R1+0x8] ;  /* 0x00000800010b7983 */ /* 0x000ea20000300800 */
[----:B-1----:R-:W-:-:S03]  /*6d660*/  F2FP.SATFINITE.E5M2.F32.PACK_AB_MERGE_C R2, R37, R36, RZ ;  /* 0x000000242502723e */ /* 0x002fc600048060ff */
[----:B------:R-:W2:Y:S04]  /*6d670*/  LDL.LU R12, [R1+0x4] ;  /* 0x00000400010c7983 */ /* 0x000ea80000300800 */
[----:B------:R0:W-:Y:S04]  /*6d680*/  STL [R1+0xfc], R3 ;  /* 0x0000fc0301007387 */ /* 0x0001e80000100800 */
[----:B------:R1:W-:Y:S01]  /*6d690*/  STL [R1+0x70], R2 ;  /* 0x0000700201007387 */ /* 0x0003e20000100800 */
[----:B0-----:R-:W-:-:S03]  /*6d6a0*/  F2FP.SATFINITE.E5M2.F32.PACK_AB_MERGE_C R3, R41, R40, RZ ;  /* 0x000000282903723e */ /* 0x001fc600048060ff */
[----:B------:R-:W-:Y:S01]  /*6d6b0*/  STL [R1+0x58], R4 ;  /* 0x0000580401007387 */ /* 0x000fe20000100800 */
[----:B-1----:R-:W-:-:S03]  /*6d6c0*/  F2FP.SATFINITE.E5M2.F32.PACK_AB_MERGE_C R2, R43, R42, RZ ;  /* 0x0000002a2b02723e */ /* 0x002fc600048060ff */
[----:B------:R-:W-:Y:S04]  /*6d6d0*/  STL [R1+0x40], R3 ;  /* 0x0000400301007387 */ /* 0x000fe80000100800 */
[----:B------:R0:W-:Y:S01]  /*6d6e0*/  STL [R1+0x150], R2 ;  /* 0x0001500201007387 */ /* 0x0001e20000100800 */
[----:B---3--:R-:W-:-:S04]  /*6d6f0*/  SHF.R.U32.HI R6, RZ, 0x8, R6 ;  /* 0x00000008ff067819 */ /* 0x008fc80000011606 */
[----:B------:R-:W-:Y:S02]  /*6d700*/  LOP3.LUT R6, R6, 0xffff, RZ, 0xc0, !PT ;  /* 0x0000ffff06067812 */ /* 0x000fe400078ec0ff */
[----:B----4-:R-:W-:-:S04]  /*6d710*/  SHF.R.U32.HI R7, RZ, 0x8, R7 ;  /* 0x00000008ff077819 */ /* 0x010fc80000011607 */
[----:B------:R-:W-:Y:S02]  /*6d720*/  LOP3.LUT R7, R7, 0xffff, RZ, 0xc0, !PT ;  /* 0x0000ffff07077812 */ /* 0x000fe400078ec0ff */
[----:B--2---:R-:W-:-:S04]  /*6d730*/  SHF.R.U32.HI R8, RZ, 0x8, R70 ;  /* 0x00000008ff087819 */ /* 0x004fc80000011646 */
[----:B------:R-:W-:Y:S02]  /*6d740*/  LOP3.LUT R8, R8, 0xffff, RZ, 0xc0, !PT ;  /* 0x0000ffff08087812 */ /* 0x000fe400078ec0ff */
[----:B------:R-:W-:Y:S02]  /*6d750*/  PRMT R6, R6, 0x3340, R7 ;  /* 0x0000334006067816 */ /* 0x000fe40000000007 */
[----:B------:R-:W-:Y:S02]  /*6d760*/  PRMT R7, R8, 0x3340, R0 ;  /* 0x0000334008077816 */ /* 0x000fe40000000000 */
[----:B------:R-:W-:Y:S02]  /*6d770*/  SHF.R.U32.HI R8, RZ, 0x8, R13 ;  /* 0x00000008ff087819 */ /* 0x000fe4000001160d */
[----:B------:R-:W-:Y:S02]  /*6d780*/  SHF.R.U32.HI R13, RZ, 0x8, R68 ;  /* 0x00000008ff0d7819 */ /* 0x000fe40000011644 */
[----:B------:R-:W2:Y:S04]  /*6d790*/  LDL.LU R68, [R1+0x17b4] ;  /* 0x0017b40001447983 */ /* 0x000ea80000300800 */
[----:B------:R-:W3:Y:S04]  /*6d7a0*/  LDL.LU R25, [R1+0x13c] ;  /* 0x00013c0001197983 */ /* 0x000ee80000300800 */
[----:B------:R-:W4:Y:S04]  /*6d7b0*/  LDL.LU R24, [R1+0x138] ;  /* 0x0001380001187983 */ /* 0x000f280000300800 */
[----:B------:R-:W2:Y:S04]  /*6d7c0*/  LDL.LU R23, [R1+0x134] ;  /* 0x0001340001177983 */ /* 0x000ea80000300800 */
[----:B------:R-:W2:Y:S04]  /*6d7d0*/  LDL.LU R22, [R1+0x130] ;  /* 0x0001300001167983 */ /* 0x000ea80000300800 */
[----:B------:R-:W2:Y:S01]  /*6d7e0*/  LDL.LU R21, [R1+0x12c] ;  /* 0x00012c0001157983 */ /* 0x000ea20000300800 */
[----:B------:R-:W-:-:S03]  /*6d7f0*/  F2FP.SATFINITE.E5M2.F32.PACK_AB_MERGE_C R5, R33, R32, RZ ;  /* 0x000000202105723e */ /* 0x000fc600048060ff */
[----:B------:R-:W2:Y:S04]  /*6d800*/  LDL.LU R20, [R1+0x124] ;  /* 0x0001240001147983 */ /* 0x000ea80000300800 */
[----:B------:R-:W2:Y:S01]  /*6d810*/  LDL.LU R15, [R1+0x128] ;  /* 0x00012800010f7983 */ /* 0x000ea20000300800 */
[----:B0-----:R-:W-:-:S03]  /*6d820*/  F2FP.SATFINITE.E5M2.F32.PACK_AB_MERGE_C R2, R49, R48, RZ ;  /* 0x000000303102723e */ /* 0x001fc600048060ff */
[----:B------:R-:W2:Y:S01]  /*6d830*/  LDL.LU R14, [R1+0x120] ;  /* 0x00012000010e7983 */ /* 0x000ea20000300800 */
[----:B------:R-:W-:-:S03]  /*6d840*/  F2FP.SATFINITE.E5M2.F32.PACK_AB_MERGE_C R3, R51, R50, RZ ;  /* 0x000000323303723e */ /* 0x000fc600048060ff */
[----:B------:R-:W2:Y:S01]  /*6d850*/  LDL.LU R39, [R1+0x11c] ;  /* 0x00011c0001277983 */ /* 0x000ea20000300800 */
[----:B------:R-:W-:-:S03]  /*6d860*/  F2FP.SATFINITE.E5M2.F32.PACK_AB_MERGE_C R71, R45, R44, RZ ;  /* 0x0000002c2d47723e */ /* 0x000fc600048060ff */
[----:B------:R-:W2:Y:S01]  /*6d870*/  LDL.LU R33, [R1+0x118] ;  /* 0x0001180001217983 */ /* 0x000ea20000300800 */
[----:B------:R-:W-:-:S03]  /*6d880*/  F2FP.SATFINITE.E5M2.F32.PACK_AB_MERGE_C R72, R47, R46, RZ ;  /* 0x0000002e2f48723e */ /* 0x000fc600048060ff */
[----:B------:R-:W2:Y:S04]  /*6d890*/  LDL.LU R32, [R1+0x114] ;  /* 0x0001140001207983 */ /* 0x000ea80000300800 */
[----:B------:R-:W2:Y:S01]  /*6d8a0*/  LDL.LU R29, [R1+0x110] ;  /* 0x00011000011d7983 */ /* 0x000ea20000300800 */
[----:B------:R-:W-:Y:S02]  /*6d8b0*/  F2FP.SATFINITE.E5M2.F32.PACK_AB_MERGE_C R60, R61, R60, RZ ;  /* 0x0000003c3d3c723e */ /* 0x000fe400048060ff */
[----:B------:R-:W-:Y:S02]  /*6d8c0*/  F2FP.SATFINITE.E5M2.F32.PACK_AB_MERGE_C R69, R59, R58, RZ ;  /* 0x0000003a3b45723e */ /* 0x000fe400048060ff */
[----:B------:R-:W-:Y:S02]  /*6d8d0*/  F2FP.SATFINITE.E5M2.F32.PACK_AB_MERGE_C R4, R57, R56, RZ ;  /* 0x000000383904723e */ /* 0x000fe400048060ff */
[----:B---3--:R-:W-:-:S02]  /*6d8e0*/  LOP3.LUT R46, R25, 0xffff, RZ, 0xc0, !PT ;  /* 0x0000ffff192e7812 */ /* 0x008fc400078ec0ff */
[----:B----4-:R-:W-:Y:S02]  /*6d8f0*/  LOP3.LUT R45, R24, 0xffff, RZ, 0xc0, !PT ;  /* 0x0000ffff182d7812 */ /* 0x010fe400078ec0ff */
[----:B--2---:R-:W-:Y:S02]  /*6d900*/  LOP3.LUT R51, R23, 0xffff, RZ, 0xc0, !PT ;  /* 0x0000ffff17337812 */ /* 0x004fe400078ec0ff */
[----:B------:R-:W-:Y:S02]  /*6d910*/  LOP3.LUT R48, R22, 0xffff, RZ, 0xc0, !PT ;  /* 0x0000ffff16307812 */ /* 0x000fe400078ec0ff */
[----:B------:R-:W2:Y:S04]  /*6d920*/  LDL.LU R22, [R1+0x10c] ;  /* 0x00010c0001167983 */ /* 0x000ea80000300800 */
[----:B------:R-:W3:Y:S04]  /*6d930*/  LDL.LU R23, [R1+0x108] ;  /* 0x0001080001177983 */ /* 0x000ee80000300800 */
[----:B------:R-:W4:Y:S04]  /*6d940*/  LDL.LU R24, [R1+0x104] ;  /* 0x0001040001187983 */ /* 0x000f280000300800 */
[----:B------:R-:W2:Y:S04]  /*6d950*/  LDL.LU R25, [R1+0x8c] ;  /* 0x00008c0001197983 */ /* 0x000ea80000300800 */
[----:B------:R-:W2:Y:S04]  /*6d960*/  LDL.LU R26, [R1+0x84] ;  /* 0x00008400011a7983 */ /* 0x000ea80000300800 */
[----:B------:R-:W2:Y:S04]  /*6d970*/  LDL.LU R27, [R1+0x78] ;  /* 0x00007800011b7983 */ /* 0x000ea80000300800 */
[----:B------:R-:W2:Y:S01]  /*6d980*/  LDL.LU R61, [R1+0x14c] ;  /* 0x00014c00013d7983 */ /* 0x000ea20000300800 */
[----:B------:R-:W-:-:S03]  /*6d990*/  LOP3.LUT R50, R21, 0xffff, RZ, 0xc0, !PT ;  /* 0x0000ffff15327812 */ /* 0x000fc600078ec0ff */
[----:B------:R-:W2:Y:S04]  /*6d9a0*/  LDL.LU R59, [R1+0x148] ;  /* 0x00014800013b7983 */ /* 0x000ea80000300800 */
[----:B------:R-:W2:Y:S04]  /*6d9b0*/  LDL.LU R58, [R1+0x144] ;  /* 0x00014400013a7983 */ /* 0x000ea80000300800 */
[----:B------:R-:W2:Y:S04]  /*6d9c0*/  LDL.LU R57, [R1+0x140] ;  /* 0x0001400001397983 */ /* 0x000ea80000300800 */
[----:B------:R-:W2:Y:S04]  /*6d9d0*/  LDL.LU R30, [R1+0x98] ;  /* 0x00009800011e7983 */ /* 0x000ea80000300800 */
[----:B------:R-:W2:Y:S01]  /*6d9e0*/  LDL.LU R21, [R1+0x94] ;  /* 0x0000940001157983 */ /* 0x000ea20000300800 */
[----:B------:R-:W-:-:S02]  /*6d9f0*/  LOP3.LUT R13, R13, 0xffff, RZ, 0xc0, !PT ;  /* 0x0000ffff0d0d7812 */ /* 0x000fc400078ec0ff */
[----:B------:R-:W-:Y:S02]  /*6da00*/  LOP3.LUT R38, R14, 0xffff, RZ, 0xc0, !PT ;  /* 0x0000ffff0e267812 */ /* 0x000fe400078ec0ff */
[----:B------:R-:W-:Y:S01]  /*6da10*/  PRMT R16, R13, 0x3340, R0 ;  /* 0x000033400d107816 */ /* 0x000fe20000000000 */
[----:B------:R-:W3:Y:S01]  /*6da20*/  LDL.LU R14, [R1+0x90] ;  /* 0x00009000010e7983 */ /* 0x000ee20000300800 */
[----:B------:R-:W-:Y:S02]  /*6da30*/  LOP3.LUT R37, R15, 0xffff, RZ, 0xc0, !PT ;  /* 0x0000ffff0f257812 */ /* 0x000fe400078ec0ff */
[----:B------:R-:W-:Y:S01]  /*6da40*/  LOP3.LUT R49, R20, 0xffff, RZ, 0xc0, !PT ;  /* 0x0000ffff14317812 */ /* 0x000fe200078ec0ff */
[----:B------:R-:W3:Y:S04]  /*6da50*/  LDL.LU R15, [R1+0x60] ;  /* 0x00006000010f7983 */ /* 0x000ee80000300800 */
[----:B------:R-:W3:Y:S01]  /*6da60*/  LDL.LU R20, [R1+0x80] ;  /* 0x0000800001147983 */ /* 0x000ee20000300800 */
[----:B------:R-:W-:-:S02]  /*6da70*/  SHF.R.U32.HI R84, RZ, 0x8, R84 ;  /* 0x00000008ff547819 */ /* 0x000fc40000011654 */
[----:B------:R-:W-:Y:S02]  /*6da80*/  SHF.R.U32.HI R82, RZ, 0x8, R82 ;  /* 0x00000008ff527819 */ /* 0x000fe40000011652 */
[----:B------:R-:W-:Y:S02]  /*6da90*/  LOP3.LUT R84, R84, 0xffff, RZ, 0xc0, !PT ;  /* 0x0000ffff54547812 */ /* 0x000fe400078ec0ff */
[----:B------:R-:W-:-:S04]  /*6daa0*/  LOP3.LUT R31, R82, 0xffff, RZ, 0xc0, !PT ;  /* 0x0000ffff521f7812 */ /* 0x000fc800078ec0ff */
[----:B------:R-:W-:Y:S02]  /*6dab0*/  PRMT R31, R31, 0x3340, R84 ;  /* 0x000033401f1f7816 */ /* 0x000fe40000000054 */
[----:B--2---:R-:W-:Y:S02]  /*6dac0*/  LOP3.LUT R13, R21, 0xffff, RZ, 0xc0, !PT ;  /* 0x0000ffff150d7812 */ /* 0x004fe400078ec0ff */
[----:B------:R-:W-:Y:S02]  /*6dad0*/  LOP3.LUT R21, R68, 0xffff, RZ, 0xc0, !PT ;  /* 0x0000ffff44157812 */ /* 0x000fe400078ec0ff */
[----:B------:R-:W2:Y:S04]  /*6dae0*/  LDL.LU R68, [R1+0x17b0] ;  /* 0x0017b00001447983 */ /* 0x000ea80000300800 */
[----:B------:R-:W2:Y:S01]  /*6daf0*/  LDL.LU R84, [R1+0xec] ;  /* 0x0000ec0001547983 */ /* 0x000ea20000300800 */
[----:B------:R-:W-:-:S02]  /*6db00*/  SHF.R.U32.HI R9, RZ, 0x8, R9 ;  /* 0x00000008ff097819 */ /* 0x000fc40000011609 */
[----:B------:R-:W-:Y:S02]  /*6db10*/  LOP3.LUT R8, R8, 0xffff, RZ, 0xc0, !PT ;  /* 0x0000ffff08087812 */ /* 0x000fe400078ec0ff */
[----:B------:R-:W-:Y:S02]  /*6db20*/  LOP3.LUT R9, R9, 0xffff, RZ, 0xc0, !PT ;  /* 0x0000ffff09097812 */ /* 0x000fe400078ec0ff */
[----:B------:R-:W-:Y:S02]  /*6db30*/  SHF.R.U32.HI R10, RZ, 0x8, R10 ;  /* 0x00000008ff0a7819 */ /* 0x000fe4000001160a */
[----:B------:R-:W-:Y:S02]  /*6db40*/  SHF.R.U32.HI R11, RZ, 0x8, R11 ;  /* 0x00000008ff0b7819 */ /* 0x000fe4000001160b */
[----:B------:R-:W-:Y:S02]  /*6db50*/  SHF.R.U32.HI R12, RZ, 0x8, R12 ;  /* 0x00000008ff0c7819 */ /* 0x000fe4000001160c */
[----:B------:R-:W-:-:S02]  /*6db60*/  F2FP.SATFINITE.E5M2.F32.PACK_AB_MERGE_C R93, R53, R52, RZ ;  /* 0x00000034355d723e */ /* 0x000fc400048060ff */
[----:B------:R-:W-:Y:S02]  /*6db70*/  PRMT R19, R8, 0x3340, R9 ;  /* 0x0000334008137816 */ /* 0x000fe40000000009 */
[----:B------:R-:W-:Y:S02]  /*6db80*/  LOP3.LUT R10, R10, 0xffff, RZ, 0xc0, !PT ;  /* 0x0000ffff0a0a7812 */ /* 0x000fe400078ec0ff */
[----:B------:R-:W-:Y:S02]  /*6db90*/  LOP3.LUT R11, R11, 0xffff, RZ, 0xc0, !PT ;  /* 0x0000ffff0b0b7812 */ /* 0x000fe400078ec0ff */
[----:B------:R-:W-:Y:S02]  /*6dba0*/  LOP3.LUT R12, R12, 0xffff, RZ, 0xc0, !PT ;  /* 0x0000ffff0c0c7812 */ /* 0x000fe400078ec0ff */
[--C-:B------:R-:W-:Y:S02]  /*6dbb0*/  PRMT R53, R51, 0x3340, R0.reuse ;  /* 0x0000334033357816 */ /* 0x100fe40000000000 */
[----:B------:R-:W-:-:S02]  /*6dbc0*/  PRMT R35, R49, 0x3340, R0 ;  /* 0x0000334031237816 */ /* 0x000fc40000000000 */
[----:B------:R-:W-:Y:S02]  /*6dbd0*/  PRMT R9, R46, 0x3340, R45 ;  /* 0x000033402e097816 */ /* 0x000fe4000000002d */
[----:B------:R-:W-:Y:S02]  /*6dbe0*/  PRMT R8, R48, 0x3340, R50 ;  /* 0x0000334030087816 */ /* 0x000fe40000000032 */
[----:B------:R-:W-:Y:S02]  /*6dbf0*/  LOP3.LUT R39, R39, 0xffff, RZ, 0xc0, !PT ;  /* 0x0000ffff27277812 */ /* 0x000fe400078ec0ff */
[----:B------:R-:W-:Y:S02]  /*6dc00*/  LOP3.LUT R40, R33, 0xffff, RZ, 0xc0, !PT ;  /* 0x0000ffff21287812 */ /* 0x000fe400078ec0ff */
[----:B------:R-:W-:Y:S02]  /*6dc10*/  LOP3.LUT R41, R32, 0xffff, RZ, 0xc0, !PT ;  /* 0x0000ffff20297812 */ /* 0x000fe400078ec0ff */
[----:B------:R-:W-:-:S02]  /*6dc20*/  LOP3.LUT R42, R29, 0xffff, RZ, 0xc0, !PT ;  /* 0x0000ffff1d2a7812 */ /* 0x000fc400078ec0ff */
[----:B------:R-:W-:Y:S02]  /*6dc30*/  LOP3.LUT R22, R22, 0xffff, RZ, 0xc0, !PT ;  /* 0x0000ffff16167812 */ /* 0x000fe400078ec0ff */
[----:B---3--:R-:W-:Y:S02]  /*6dc40*/  LOP3.LUT R23, R23, 0xffff, RZ, 0xc0, !PT ;  /* 0x0000ffff17177812 */ /* 0x008fe400078ec0ff */
[----:B----4-:R-:W-:Y:S02]  /*6dc50*/  LOP3.LUT R24, R24, 0xffff, RZ, 0xc0, !PT ;  /* 0x0000ffff18187812 */ /* 0x010fe400078ec0ff */
[----:B------:R-:W-:Y:S02]  /*6dc60*/  LOP3.LUT R25, R25, 0xffff, RZ, 0xc0, !PT ;  /* 0x0000ffff19197812 */ /* 0x000fe400078ec0ff */
[----:B------:R-:W-:Y:S02]  /*6dc70*/  LOP3.LUT R26, R26, 0xffff, RZ, 0xc0, !PT ;  /* 0x0000ffff1a1a7812 */ /* 0x000fe400078ec0ff */
[----:B------:R-:W-:-:S02]  /*6dc80*/  LOP3.LUT R27, R27, 0xffff, RZ, 0xc0, !PT ;  /* 0x0000ffff1b1b7812 */ /* 0x000fc400078ec0ff */
[----:B------:R-:W-:Y:S02]  /*6dc90*/  F2FP.SATFINITE.E5M2.F32.PACK_AB_MERGE_C R70, R67, R66, RZ ;  /* 0x000000424346723e */ /* 0x000fe400048060ff */
[----:B------:R-:W-:Y:S02]  /*6dca0*/  PRMT R18, R10, 0x3340, R0 ;  /* 0x000033400a127816 */ /* 0x000fe40000000000 */
[----:B------:R-:W-:Y:S02]  /*6dcb0*/  PRMT R17, R11, 0x3340, R12 ;  /* 0x000033400b117816 */ /* 0x000fe4000000000c */
[----:B------:R-:W-:Y:S02]  /*6dcc0*/  PRMT R53, R9, 0x5410, R53 ;  /* 0x0000541009357816 */ /* 0x000fe40000000035 */
[----:B------:R-:W-:Y:S02]  /*6dcd0*/  PRMT R35, R8, 0x5410, R35 ;  /* 0x0000541008237816 */ /* 0x000fe40000000023 */
[----:B------:R-:W-:-:S02]  /*6dce0*/  F2FP.SATFINITE.E5M2.F32.PACK_AB_MERGE_C R62, R63, R62, RZ ;  /* 0x0000003e3f3e723e */ /* 0x000fc400048060ff */
[----:B------:R-:W-:Y:S02]  /*6dcf0*/  F2FP.SATFINITE.E5M2.F32.PACK_AB_MERGE_C R64, R65, R64, RZ ;  /* 0x000000404140723e */ /* 0x000fe400048060ff */
[----:B------:R-:W-:Y:S02]  /*6dd00*/  SHF.R.U32.HI R86, RZ, 0x8, R86 ;  /* 0x00000008ff567819 */ /* 0x000fe40000011656 */
[----:B------:R-:W-:Y:S02]  /*6dd10*/  SHF.R.U32.HI R87, RZ, 0x8, R87 ;  /* 0x00000008ff577819 */ /* 0x000fe40000011657 */
[--C-:B------:R-:W-:Y:S02]  /*6dd20*/  PRMT R33, R39, 0x3340, R0.reuse ;  /* 0x0000334027217816 */ /* 0x100fe40000000000 */
[--C-:B------:R-:W-:Y:S02]  /*6dd30*/  PRMT R32, R42, 0x3340, R0.reuse ;  /* 0x000033402a207816 */ /* 0x100fe40000000000 */
[----:B------:R-:W-:-:S02]  /*6dd40*/  PRMT R56, R24, 0x3340, R0 ;  /* 0x0000334018387816 */ /* 0x000fc40000000000 */
[----:B------:R-:W-:Y:S02]  /*6dd50*/  PRMT R29, R27, 0x3340, R0 ;  /* 0x000033401b1d7816 */ /* 0x000fe40000000000 */
[----:B------:R-:W-:Y:S02]  /*6dd60*/  PRMT R11, R37, 0x3340, R38 ;  /* 0x00003340250b7816 */ /* 0x000fe40000000026 */
[----:B------:R-:W-:Y:S02]  /*6dd70*/  PRMT R10, R40, 0x3340, R41 ;  /* 0x00003340280a7816 */ /* 0x000fe40000000029 */
[----:B------:R-:W-:Y:S02]  /*6dd80*/  PRMT R9, R22, 0x3340, R23 ;  /* 0x0000334016097816 */ /* 0x000fe40000000017 */
[----:B------:R-:W-:Y:S02]  /*6dd90*/  PRMT R8, R25, 0x3340, R26 ;  /* 0x0000334019087816 */ /* 0x000fe4000000001a */
[----:B------:R-:W-:-:S02]  /*6dda0*/  LOP3.LUT R66, R61, 0xffff, RZ, 0xc0, !PT ;  /* 0x0000ffff3d427812 */ /* 0x000fc400078ec0ff */
[----:B------:R-:W-:Y:S02]  /*6ddb0*/  SHF.R.U32.HI R83, RZ, 0x8, R83 ;  /* 0x00000008ff537819 */ /* 0x000fe40000011653 */
[----:B------:R-:W-:Y:S02]  /*6ddc0*/  SHF.R.U32.HI R88, RZ, 0x8, R88 ;  /* 0x00000008ff587819 */ /* 0x000fe40000011658 */
[----:B------:R-:W-:Y:S02]  /*6ddd0*/  LOP3.LUT R65, R59, 0xffff, RZ, 0xc0, !PT ;  /* 0x0000ffff3b417812 */ /* 0x000fe400078ec0ff */
[----:B------:R-:W-:Y:S02]  /*6dde0*/  LOP3.LUT R63, R58, 0xffff, RZ, 0xc0, !PT ;  /* 0x0000ffff3a3f7812 */ /* 0x000fe400078ec0ff */
[----:B------:R-:W-:Y:S02]  /*6ddf0*/  LOP3.LUT R61, R57, 0xffff, RZ, 0xc0, !PT ;  /* 0x0000ffff393d7812 */ /* 0x000fe400078ec0ff */
[----:B------:R-:W-:-:S02]  /*6de00*/  SHF.R.U32.HI R85, RZ, 0x8, R85 ;  /* 0x00000008ff557819 */ /* 0x000fc40000011655 */
[----:B------:R-:W-:Y:S02]  /*6de10*/  LOP3.LUT R44, R86, 0xffff, RZ, 0xc0, !PT ;  /* 0x0000ffff562c7812 */ /* 0x000fe400078ec0ff */
[----:B------:R-:W-:Y:S02]  /*6de20*/  LOP3.LUT R87, R87, 0xffff, RZ, 0xc0, !PT ;  /* 0x0000ffff57577812 */ /* 0x000fe400078ec0ff */
[----:B------:R-:W-:Y:S02]  /*6de30*/  PRMT R33, R11, 0x5410, R33 ;  /* 0x000054100b217816 */ /* 0x000fe40000000021 */
[----:B------:R-:W-:Y:S02]  /*6de40*/  PRMT R32, R10, 0x5410, R32 ;  /* 0x000054100a207816 */ /* 0x000fe40000000020 */
[----:B------:R-:W-:Y:S02]  /*6de50*/  PRMT R56, R9, 0x5410, R56 ;  /* 0x0000541009387816 */ /* 0x000fe40000000038 */
[----:B------:R-:W-:-:S02]  /*6de60*/  PRMT R29, R8, 0x5410, R29 ;  /* 0x00005410081d7816 */ /* 0x000fc4000000001d */
[----:B------:R-:W-:Y:S02]  /*6de70*/  SHF.R.U32.HI R77, RZ, 0x8, R77 ;  /* 0x00000008ff4d7819 */ /* 0x000fe4000001164d */
[----:B------:R-:W-:Y:S02]  /*6de80*/  SHF.R.U32.HI R76, RZ, 0x8, R76 ;  /* 0x00000008ff4c7819 */ /* 0x000fe4000001164c */
[----:B------:R-:W-:Y:S02]  /*6de90*/  LOP3.LUT R43, R88, 0xffff, RZ, 0xc0, !PT ;  /* 0x0000ffff582b7812 */ /* 0x000fe400078ec0ff */
[----:B------:R-:W-:Y:S02]  /*6dea0*/  PRMT R8, R73, 0x4210, R66 ;  /* 0x0000421049087816 */ /* 0x000fe40000000042 */
[----:B------:R-:W-:Y:S02]  /*6deb0*/  PRMT R9, R78, 0x4210, R65 ;  /* 0x000042104e097816 */ /* 0x000fe40000000041 */
[----:B------:R-:W-:-:S02]  /*6dec0*/  PRMT R10, R79, 0x4210, R63 ;  /* 0x000042104f0a7816 */ /* 0x000fc4000000003f */
[----:B------:R-:W-:Y:S02]  /*6ded0*/  PRMT R11, R80, 0x4210, R61 ;  /* 0x00004210500b7816 */ /* 0x000fe4000000003d */
[----:B------:R-:W-:Y:S02]  /*6dee0*/  SHF.R.U32.HI R46, RZ, 0x8, R46 ;  /* 0x00000008ff2e7819 */ /* 0x000fe4000001162e */
[----:B------:R-:W-:Y:S02]  /*6def0*/  LOP3.LUT R28, R83, 0xffff, RZ, 0xc0, !PT ;  /* 0x0000ffff531c7812 */ /* 0x000fe400078ec0ff */
[----:B------:R-:W-:Y:S01]  /*6df00*/  SHF.R.U32.HI R45, RZ, 0x8, R45 ;  /* 0x00000008ff2d7819 */ /* 0x000fe2000001162d */
[----:B------:R-:W3:Y:S01]  /*6df10*/  LDL.LU R83, [R1+0xe8] ;  /* 0x0000e80001537983 */ /* 0x000ee20000300800 */
[----:B------:R-:W-:Y:S02]  /*6df20*/  SHF.R.U32.HI R50, RZ, 0x8, R50 ;  /* 0x00000008ff327819 */ /* 0x000fe40000011632 */
[----:B------:R-:W-:Y:S01]  /*6df30*/  LOP3.LUT R34, R85, 0xffff, RZ, 0xc0, !PT ;  /* 0x0000ffff55227812 */ /* 0x000fe200078ec0ff */
[----:B------:R-:W4:Y:S01]  /*6df40*/  LDL.LU R82, [R1+0xe4] ;  /* 0x0000e40001527983 */ /* 0x000f220000300800 */
[----:B------:R-:W-:-:S02]  /*6df50*/  PRMT R44, R44, 0x3340, R87 ;  /* 0x000033402c2c7816 */ /* 0x000fc40000000057 */
[----:B------:R-:W-:Y:S01]  /*6df60*/  SHF.R.U32.HI R48, RZ, 0x8, R48 ;  /* 0x00000008ff307819 */ /* 0x000fe20000011630 */
[----:B------:R-:W3:Y:S01]  /*6df70*/  LDL.LU R85, [R1+0xe0] ;  /* 0x0000e00001557983 */ /* 0x000ee20000300800 */
[----:B------:R-:W-:Y:S02]  /*6df80*/  LOP3.LUT R36, R77, 0xffff, RZ, 0xc0, !PT ;  /* 0x0000ffff4d247812 */ /* 0x000fe400078ec0ff */
[----:B------:R-:W-:Y:S01]  /*6df90*/  LOP3.LUT R76, R76, 0xffff, RZ, 0xc0, !PT ;  /* 0x0000ffff4c4c7812 */ /* 0x000fe200078ec0ff */
[----:B------:R-:W4:Y:S01]  /*6dfa0*/  LDL.LU R67, [R1+0xdc] ;  /* 0x0000dc0001437983 */ /* 0x000f220000300800 */
[----:B------:R-:W-:Y:S02]  /*6dfb0*/  SHF.R.U32.HI R81, RZ, 0x8, R81 ;  /* 0x00000008ff517819 */ /* 0x000fe40000011651 */
[----:B------:R-:W-:Y:S01]  /*6dfc0*/  PRMT R43, R43, 0x3340, R0 ;  /* 0x000033402b2b7816 */ /* 0x000fe20000000000 */
[----:B------:R-:W4:Y:S01]  /*6dfd0*/  LDL.LU R73, [R1+0xd8] ;  /* 0x0000d80001497983 */ /* 0x000f220000300800 */
[----:B------:R-:W-:-:S02]  /*6dfe0*/  LOP3.LUT R46, R46, 0xffff, RZ, 0xc0, !PT ;  /* 0x0000ffff2e2e7812 */ /* 0x000fc400078ec0ff */
[----:B------:R-:W-:Y:S02]  /*6dff0*/  SHF.R.U32.HI R90, RZ, 0x8, R90 ;  /* 0x00000008ff5a7819 */ /* 0x000fe4000001165a */
[----:B------:R-:W-:Y:S02]  /*6e000*/  LOP3.LUT R45, R45, 0xffff, RZ, 0xc0, !PT ;  /* 0x0000ffff2d2d7812 */ /* 0x000fe400078ec0ff */
[----:B------:R-:W-:Y:S02]  /*6e010*/  SHF.R.U32.HI R89, RZ, 0x8, R89 ;  /* 0x00000008ff597819 */ /* 0x000fe40000011659 */
[----:B------:R-:W-:Y:S02]  /*6e020*/  LOP3.LUT R50, R50, 0xffff, RZ, 0xc0, !PT ;  /* 0x0000ffff32327812 */ /* 0x000fe400078ec0ff */
[----:B------:R-:W-:Y:S02]  /*6e030*/  SHF.R.U32.HI R75, RZ, 0x8, R75 ;  /* 0x00000008ff4b7819 */ /* 0x000fe4000001164b */
[----:B------:R-:W-:-:S02]  /*6e040*/  SHF.R.U32.HI R74, RZ, 0x8, R74 ;  /* 0x00000008ff4a7819 */ /* 0x000fc4000001164a */
[----:B------:R-:W-:Y:S02]  /*6e050*/  LOP3.LUT R48, R48, 0xffff, RZ, 0xc0, !PT ;  /* 0x0000ffff30307812 */ /* 0x000fe400078ec0ff */
[----:B------:R-:W-:Y:S02]  /*6e060*/  PRMT R36, R36, 0x3340, R76 ;  /* 0x0000334024247816 */ /* 0x000fe4000000004c */
[----:B------:R-:W-:Y:S02]  /*6e070*/  LOP3.LUT R47, R81, 0xffff, RZ, 0xc0, !PT ;  /* 0x0000ffff512f7812 */ /* 0x000fe400078ec0ff */
[----:B------:R-:W-:Y:S02]  /*6e080*/  F2FP.SATFINITE.E5M2.F32.PACK_AB_MERGE_C R92, R55, R54, RZ ;  /* 0x00000036375c723e */ /* 0x000fe400048060ff */
[----:B------:R-:W-:Y:S02]  /*6e090*/  PRMT R34, R34, 0x3340, R0 ;  /* 0x0000334022227816 */ /* 0x000fe40000000000 */
[----:B------:R-:W-:-:S02]  /*6e0a0*/  LOP3.LUT R90, R90, 0xffff, RZ, 0xc0, !PT ;  /* 0x0000ffff5a5a7812 */ /* 0x000fc400078ec0ff */
[----:B------:R-:W-:Y:S02]  /*6e0b0*/  PRMT R81, R46, 0x3340, R45 ;  /* 0x000033402e517816 */ /* 0x000fe4000000002d */
[----:B------:R-:W-:Y:S02]  /*6e0c0*/  SHF.R.U32.HI R91, RZ, 0x8, R91 ;  /* 0x00000008ff5b7819 */ /* 0x000fe4000001165b */
[----:B------:R-:W-:Y:S02]  /*6e0d0*/  LOP3.LUT R54, R89, 0xffff, RZ, 0xc0, !PT ;  /* 0x0000ffff59367812 */ /* 0x000fe400078ec0ff */
[----:B------:R-:W-:Y:S02]  /*6e0e0*/  LOP3.LUT R52, R75, 0xffff, RZ, 0xc0, !PT ;  /* 0x0000ffff4b347812 */ /* 0x000fe400078ec0ff */
[----:B------:R-:W-:Y:S02]  /*6e0f0*/  LOP3.LUT R74, R74, 0xffff, RZ, 0xc0, !PT ;  /* 0x0000ffff4a4a7812 */ /* 0x000fe400078ec0ff */
[----:B------:R-:W-:-:S02]  /*6e100*/  PRMT R80, R48, 0x3340, R50 ;  /* 0x0000334030507816 */ /* 0x000fc40000000032 */
[----:B------:R-:W-:Y:S02]  /*6e110*/  PRMT R54, R54, 0x3340, R90 ;  /* 0x0000334036367816 */ /* 0x000fe4000000005a */
[----:B------:R-:W-:Y:S02]  /*6e120*/  PRMT R52, R52, 0x3340, R74 ;  /* 0x0000334034347816 */ /* 0x000fe4000000004a */
[----:B------:R-:W-:Y:S02]  /*6e130*/  PRMT R47, R47, 0x3340, R0 ;  /* 0x000033402f2f7816 */ /* 0x000fe40000000000 */
[----:B------:R-:W-:Y:S01]  /*6e140*/  LOP3.LUT R55, R91, 0xffff, RZ, 0xc0, !PT ;  /* 0x0000ffff5b377812 */ /* 0x000fe200078ec0ff */
[----:B--2---:R0:W-:Y:S02]  /*6e150*/  STS.128 [R68], R8 ;  /* 0x0000000844007388 */ /* 0x0041e40000000c00 */
[----:B0-----:R-:W-:Y:S02]  /*6e160*/  PRMT R8, R6, 0x5410, R7 ;  /* 0x0000541006087816 */ /* 0x001fe40000000007 */
[----:B------:R-:W2:Y:S01]  /*6e170*/  LDL.LU R6, [R1+0xa4] ;  /* 0x0000a40001067983 */ /* 0x000ea20000300800 */
[----:B------:R-:W-:-:S02]  /*6e180*/  PRMT R9, R19, 0x5410, R18 ;  /* 0x0000541013097816 */ /* 0x000fc40000000012 */
[----:B------:R-:W-:Y:S01]  /*6e190*/  PRMT R18, R44, 0x5410, R43 ;  /* 0x000054102c127816 */ /* 0x000fe2000000002b */
[----:B------:R-:W2:Y:S04]  /*6e1a0*/  LDL.LU R7, [R1+0xa0] ;  /* 0x0000a00001077983 */ /* 0x000ea80000300800 */
[----:B------:R-:W2:Y:S01]  /*6e1b0*/  LDL.LU R44, [R1+0xac] ;  /* 0x0000ac00012c7983 */ /* 0x000ea20000300800 */
[----:B------:R-:W-:-:S03]  /*6e1c0*/  PRMT R11, R36, 0x5410, R34 ;  /* 0x00005410240b7816 */ /* 0x000fc60000000022 */
[----:B------:R-:W2:Y:S04]  /*6e1d0*/  LDL.LU R46, [R1+0xc0] ;  /* 0x0000c000012e7983 */ /* 0x000ea80000300800 */
[----:B------:R-:W2:Y:S04]  /*6e1e0*/  LDL.LU R45, [R1+0xb8] ;  /* 0x0000b800012d7983 */ /* 0x000ea80000300800 */
[----:B------:R-:W2:Y:S04]  /*6e1f0*/  LDL.LU R50, [R1+0xcc] ;  /* 0x0000cc0001327983 */ /* 0x000ea80000300800 */
[----:B------:R-:W2:Y:S04]  /*6e200*/  LDL.LU R43, [R1+0xd4] ;  /* 0x0000d400012b7983 */ /* 0x000ea80000300800 */
[----:B------:R-:W2:Y:S01]  /*6e210*/  LDL.LU R36, [R1+0xd0] ;  /* 0x0000d00001247983 */ /* 0x000ea20000300800 */
[----:B------:R-:W-:-:S03]  /*6e220*/  PRMT R10, R17, 0x5410, R16 ;  /* 0x00005410110a7816 */ /* 0x000fc60000000010 */
[----:B------:R-:W2:Y:S01]  /*6e230*/  LDL.LU R90, [R1+0xc8] ;  /* 0x0000c800015a7983 */ /* 0x000ea20000300800 */
[----:B------:R-:W-:-:S03]  /*6e240*/  PRMT R17, R52, 0x5410, R47 ;  /* 0x0000541034117816 */ /* 0x000fc6000000002f */
        /* <DEDUP_REMOVED lines=8> */
[----:B------:R-:W-:Y:S02]  /*6e2d0*/  SHF.R.U32.HI R51, RZ, 0x8, R51 ;  /* 0x00000008ff337819 */ /* 0x000fe40000011633 */
[----:B------:R-:W-:Y:S02]  /*6e2e0*/  PRMT R55, R55, 0x3340, R0 ;  /* 0x0000334037377816 */ /* 0x000fe40000000000 */
[----:B------:R-:W-:Y:S02]  /*6e2f0*/  PRMT R59, R12, 0x3340, R13 ;  /* 0x000033400c3b7816 */ /* 0x000fe4000000000d */
[----:B------:R-:W-:Y:S02]  /*6e300*/  LOP3.LUT R51, R51, 0xffff, RZ, 0xc0, !PT ;  /* 0x0000ffff33337812 */ /* 0x000fe400078ec0ff */
[----:B------:R-:W-:Y:S02]  /*6e310*/  SHF.R.U32.HI R27, RZ, 0x8, R27 ;  /* 0x00000008ff1b7819 */ /* 0x000fe4000001161b */
[----:B------:R-:W-:-:S02]  /*6e320*/  SHF.R.U32.HI R12, RZ, 0x8, R12 ;  /* 0x00000008ff0c7819 */ /* 0x000fc4000001160c */
[----:B------:R-:W-:Y:S02]  /*6e330*/  SHF.R.U32.HI R13, RZ, 0x8, R13 ;  /* 0x00000008ff0d7819 */ /* 0x000fe4000001160d */
[----:B------:R-:W-:Y:S02]  /*6e340*/  SHF.R.U32.HI R37, RZ, 0x8, R37 ;  /* 0x00000008ff257819 */ /* 0x000fe40000011625 */
[----:B------:R-:W-:Y:S02]  /*6e350*/  SHF.R.U32.HI R38, RZ, 0x8, R38 ;  /* 0x00000008ff267819 */ /* 0x000fe40000011626 */
[----:B------:R-:W-:Y:S02]  /*6e360*/  PRMT R28, R28, 0x3340, R0 ;  /* 0x000033401c1c7816 */ /* 0x000fe40000000000 */
[----:B------:R-:W-:Y:S02]  /*6e370*/  PRMT R19, R54, 0x5410, R55 ;  /* 0x0000541036137816 */ /* 0x000fe40000000037 */
[----:B------:R-:W-:-:S02]  /*6e380*/  SHF.R.U32.HI R39, RZ, 0x8, R39 ;  /* 0x00000008ff277819 */ /* 0x000fc40000011627 */
[----:B------:R-:W-:Y:S02]  /*6e390*/  PRMT R55, R51, 0x3340, R0 ;  /* 0x0000334033377816 */ /* 0x000fe40000000000 */
        /* <DEDUP_REMOVED lines=8> */
[----:B------:R-:W-:Y:S02]  /*6e420*/  PRMT R16, R31, 0x5410, R28 ;  /* 0x000054101f107816 */ /* 0x000fe4000000001c */
[----:B------:R-:W-:Y:S02]  /*6e430*/  SHF.R.U32.HI R49, RZ, 0x8, R49 ;  /* 0x00000008ff317819 */ /* 0x000fe40000011631 */
[----:B------:R-:W-:-:S02]  /*6e440*/  SHF.R.U32.HI R40, RZ, 0x8, R40 ;  /* 0x00000008ff287819 */ /* 0x000fc40000011628 */
[----:B------:R-:W-:Y:S02]  /*6e450*/  SHF.R.U32.HI R41, RZ, 0x8, R41 ;  /* 0x00000008ff297819 */ /* 0x000fe40000011629 */
[----:B------:R-:W-:Y:S02]  /*6e460*/  LOP3.LUT R39, R39, 0xffff, RZ, 0xc0, !PT ;  /* 0x0000ffff27277812 */ /* 0x000fe400078ec0ff */
[----:B------:R-:W-:Y:S02]  /*6e470*/  SHF.R.U32.HI R22, RZ, 0x8, R22 ;  /* 0x00000008ff167819 */ /* 0x000fe40000011616 */
[----:B------:R-:W-:Y:S02]  /*6e480*/  SHF.R.U32.HI R23, RZ, 0x8, R23 ;  /* 0x00000008ff177819 */ /* 0x000fe40000011617 */
[----:B------:R-:W-:Y:S02]  /*6e490*/  SHF.R.U32.HI R25, RZ, 0x8, R25 ;  /* 0x00000008ff197819 */ /* 0x000fe40000011619 */
[----:B------:R-:W-:-:S02]  /*6e4a0*/  SHF.R.U32.HI R26, RZ, 0x8, R26 ;  /* 0x00000008ff1a7819 */ /* 0x000fc4000001161a */
[----:B------:R-:W-:Y:S02]  /*6e4b0*/  PRMT R76, R27, 0x3340, R0 ;  /* 0x000033401b4c7816 */ /* 0x000fe40000000000 */
[----:B------:R-:W-:Y:S02]  /*6e4c0*/  PRMT R31, R12, 0x3340, R13 ;  /* 0x000033400c1f7816 */ /* 0x000fe4000000000d */
[----:B---3--:R-:W-:Y:S02]  /*6e4d0*/  LOP3.LUT R51, R85, 0xffff, RZ, 0xc0, !PT ;  /* 0x0000ffff55337812 */ /* 0x008fe400078ec0ff */
[----:B----4-:R-:W-:Y:S02]  /*6e4e0*/  LOP3.LUT R67, R67, 0xffff, RZ, 0xc0, !PT ;  /* 0x0000ffff43437812 */ /* 0x010fe400078ec0ff */
[----:B------:R-:W-:Y:S02]  /*6e4f0*/  LOP3.LUT R73, R73, 0xffff, RZ, 0xc0, !PT ;  /* 0x0000ffff49497812 */ /* 0x000fe400078ec0ff */
[----:B------:R-:W-:-:S02]  /*6e500*/  PRMT R12, R51, 0x3340, R67 ;  /* 0x00003340330c7816 */ /* 0x000fc40000000043 */
[----:B------:R-:W-:Y:S02]  /*6e510*/  PRMT R27, R73, 0x3340, R0 ;  /* 0x00003340491b7816 */ /* 0x000fe40000000000 */
[----:B------:R-:W-:Y:S02]  /*6e520*/  PRMT R79, R37, 0x3340, R38 ;  /* 0x00003340254f7816 */ /* 0x000fe40000000026 */
[--C-:B------:R-:W-:Y:S02]  /*6e530*/  PRMT R57, R14, 0x3340, R0.reuse ;  /* 0x000033400e397816 */ /* 0x100fe40000000000 */
[----:B------:R-:W-:Y:S02]  /*6e540*/  PRMT R30, R15, 0x3340, R0 ;  /* 0x000033400f1e7816 */ /* 0x000fe40000000000 */
[----:B------:R-:W-:Y:S02]  /*6e550*/  PRMT R58, R20, 0x3340, R21 ;  /* 0x00003340143a7816 */ /* 0x000fe40000000015 */
[----:B------:R-:W-:-:S02]  /*6e560*/  LOP3.LUT R49, R49, 0xffff, RZ, 0xc0, !PT ;  /* 0x0000ffff31317812 */ /* 0x000fc400078ec0ff */
[----:B------:R-:W-:Y:S02]  /*6e570*/  SHF.R.U32.HI R42, RZ, 0x8, R42 ;  /* 0x00000008ff2a7819 */ /* 0x000fe4000001162a */
[----:B------:R-:W-:Y:S02]  /*6e580*/  LOP3.LUT R40, R40, 0xffff, RZ, 0xc0, !PT ;  /* 0x0000ffff28287812 */ /* 0x000fe400078ec0ff */
[----:B------:R-:W-:Y:S02]  /*6e590*/  LOP3.LUT R41, R41, 0xffff, RZ, 0xc0, !PT ;  /* 0x0000ffff29297812 */ /* 0x000fe400078ec0ff */
[----:B------:R-:W-:Y:S02]  /*6e5a0*/  PRMT R52, R39, 0x3340, R0 ;  /* 0x0000334027347816 */ /* 0x000fe40000000000 */
[----:B------:R-:W-:Y:S02]  /*6e5b0*/  SHF.R.U32.HI R24, RZ, 0x8, R24 ;  /* 0x00000008ff187819 */ /* 0x000fe40000011618 */
[----:B------:R-:W-:-:S02]  /*6e5c0*/  LOP3.LUT R22, R22, 0xffff, RZ, 0xc0, !PT ;  /* 0x0000ffff16167812 */ /* 0x000fc400078ec0ff */
[----:B------:R-:W-:Y:S02]  /*6e5d0*/  LOP3.LUT R23, R23, 0xffff, RZ, 0xc0, !PT ;  /* 0x0000ffff17177812 */ /* 0x000fe400078ec0ff */
[----:B------:R-:W-:Y:S02]  /*6e5e0*/  LOP3.LUT R25, R25, 0xffff, RZ, 0xc0, !PT ;  /* 0x0000ffff19197812 */ /* 0x000fe400078ec0ff */
[----:B------:R-:W-:Y:S02]  /*6e5f0*/  LOP3.LUT R26, R26, 0xffff, RZ, 0xc0, !PT ;  /* 0x0000ffff1a1a7812 */ /* 0x000fe400078ec0ff */
[----:B------:R-:W-:Y:S02]  /*6e600*/  SHF.R.U32.HI R14, RZ, 0x8, R14 ;  /* 0x00000008ff0e7819 */ /* 0x000fe4000001160e */
[----:B------:R-:W-:Y:S02]  /*6e610*/  SHF.R.U32.HI R15, RZ, 0x8, R15 ;  /* 0x00000008ff0f7819 */ /* 0x000fe4000001160f */
[----:B------:R-:W-:-:S02]  /*6e620*/  LOP3.LUT R48, R83, 0xffff, RZ, 0xc0, !PT ;  /* 0x0000ffff53307812 */ /* 0x000fc400078ec0ff */
[----:B------:R-:W-:Y:S01]  /*6e630*/  PRMT R27, R12, 0x5410, R27 ;  /* 0x000054100c1b7816 */ /* 0x000fe2000000001b */
[----:B------:R-:W3:Y:S01]  /*6e640*/  LDL.LU R83, [R1+0x6c] ;  /* 0x00006c0001537983 */ /* 0x000ee20000300800 */
[----:B------:R-:W-:Y:S02]  /*6e650*/  SHF.R.U32.HI R20, RZ, 0x8, R20 ;  /* 0x00000008ff147819 */ /* 0x000fe40000011614 */
[----:B------:R-:W-:Y:S02]  /*6e660*/  SHF.R.U32.HI R21, RZ, 0x8, R21 ;  /* 0x00000008ff157819 */ /* 0x000fe40000011615 */
[----:B------:R-:W-:Y:S02]  /*6e670*/  PRMT R30, R58, 0x5410, R30 ;  /* 0x000054103a1e7816 */ /* 0x000fe4000000001e */
[----:B------:R-:W-:Y:S02]  /*6e680*/  PRMT R54, R49, 0x3340, R0 ;  /* 0x0000334031367816 */ /* 0x000fe40000000000 */
[----:B------:R-:W-:-:S02]  /*6e690*/  LOP3.LUT R34, R42, 0xffff, RZ, 0xc0, !PT ;  /* 0x0000ffff2a227812 */ /* 0x000fc400078ec0ff */
[----:B------:R-:W-:Y:S02]  /*6e6a0*/  PRMT R78, R40, 0x3340, R41 ;  /* 0x00003340284e7816 */ /* 0x000fe40000000029 */
[----:B------:R-:W-:Y:S02]  /*6e6b0*/  LOP3.LUT R24, R24, 0xffff, RZ, 0xc0, !PT ;  /* 0x0000ffff18187812 */ /* 0x000fe400078ec0ff */
[----:B------:R-:W-:Y:S02]  /*6e6c0*/  PRMT R77, R22, 0x3340, R23 ;  /* 0x00003340164d7816 */ /* 0x000fe40000000017 */
[----:B------:R-:W-:Y:S02]  /*6e6d0*/  PRMT R58, R25, 0x3340, R26 ;  /* 0x00003340193a7816 */ /* 0x000fe4000000001a */
[----:B------:R-:W-:Y:S02]  /*6e6e0*/  LOP3.LUT R14, R14, 0xffff, RZ, 0xc0, !PT ;  /* 0x0000ffff0e0e7812 */ /* 0x000fe400078ec0ff */
[----:B------:R-:W-:-:S02]  /*6e6f0*/  LOP3.LUT R49, R82, 0xffff, RZ, 0xc0, !PT ;  /* 0x0000ffff52317812 */ /* 0x000fc400078ec0ff */
[----:B------:R-:W-:Y:S01]  /*6e700*/  LOP3.LUT R15, R15, 0xffff, RZ, 0xc0, !PT ;  /* 0x0000ffff0f0f7812 */ /* 0x000fe200078ec0ff */
[----:B------:R-:W4:Y:S01]  /*6e710*/  LDL.LU R82, [R1+0x64] ;  /* 0x0000640001527983 */ /* 0x000f220000300800 */
[----:B------:R-:W-:Y:S02]  /*6e720*/  PRMT R13, R47, 0x3340, R48 ;  /* 0x000033402f0d7816 */ /* 0x000fe40000000030 */
[----:B------:R-:W-:Y:S01]  /*6e730*/  PRMT R57, R59, 0x5410, R57 ;  /* 0x000054103b397816 */ /* 0x000fe20000000039 */
[----:B------:R-:W4:Y:S01]  /*6e740*/  LDL.LU R85, [R1+0x5c] ;  /* 0x00005c0001557983 */ /* 0x000f220000300800 */
[----:B------:R-:W-:Y:S02]  /*6e750*/  LOP3.LUT R20, R20, 0xffff, RZ, 0xc0, !PT ;  /* 0x0000ffff14147812 */ /* 0x000fe400078ec0ff */
[----:B------:R-:W-:Y:S02]  /*6e760*/  LOP3.LUT R21, R21, 0xffff, RZ, 0xc0, !PT ;  /* 0x0000ffff15157812 */ /* 0x000fe400078ec0ff */
[----:B------:R-:W-:-:S02]  /*6e770*/  SHF.R.U32.HI R47, RZ, 0x8, R47 ;  /* 0x00000008ff2f7819 */ /* 0x000fc4000001162f */
[----:B------:R-:W-:Y:S02]  /*6e780*/  PRMT R59, R24, 0x3340, R0 ;  /* 0x00003340183b7816 */ /* 0x000fe40000000000 */
[----:B------:R-:W-:Y:S02]  /*6e790*/  SHF.R.U32.HI R48, RZ, 0x8, R48 ;  /* 0x00000008ff307819 */ /* 0x000fe40000011630 */
[--C-:B------:R-:W-:Y:S02]  /*6e7a0*/  PRMT R75, R14, 0x3340, R0.reuse ;  /* 0x000033400e4b7816 */ /* 0x100fe40000000000 */
[----:B------:R-:W-:Y:S02]  /*6e7b0*/  SHF.R.U32.HI R67, RZ, 0x8, R67 ;  /* 0x00000008ff437819 */ /* 0x000fe40000011643 */
[----:B------:R-:W-:Y:S02]  /*6e7c0*/  PRMT R74, R15, 0x3340, R0 ;  /* 0x000033400f4a7816 */ /* 0x000fe40000000000 */
[----:B------:R-:W-:-:S02]  /*6e7d0*/  PRMT R55, R81, 0x5410, R55 ;  /* 0x0000541051377816 */ /* 0x000fc40000000037 */
[----:B------:R-:W-:Y:S02]  /*6e7e0*/  SHF.R.U32.HI R51, RZ, 0x8, R51 ;  /* 0x00000008ff337819 */ /* 0x000fe40000011633 */
[----:B------:R-:W-:Y:S02]  /*6e7f0*/  SHF.R.U32.HI R73, RZ, 0x8, R73 ;  /* 0x00000008ff497819 */ /* 0x000fe40000011649 */
[----:B------:R-:W-:Y:S02]  /*6e800*/  PRMT R28, R20, 0x3340, R21 ;  /* 0x00003340141c7816 */ /* 0x000fe40000000015 */
[----:B------:R-:W-:Y:S02]  /*6e810*/  PRMT R52, R79, 0x5410, R52 ;  /* 0x000054104f347816 */ /* 0x000fe40000000034 */
[----:B------:R-:W-:Y:S02]  /*6e820*/  LOP3.LUT R47, R47, 0xffff, RZ, 0xc0, !PT ;  /* 0x0000ffff2f2f7812 */ /* 0x000fe400078ec0ff */
[----:B------:R-:W-:-:S02]  /*6e830*/  PRMT R59, R77, 0x5410, R59 ;  /* 0x000054104d3b7816 */ /* 0x000fc4000000003b */
[----:B------:R-:W-:Y:S02]  /*6e840*/  LOP3.LUT R48, R48, 0xffff, RZ, 0xc0, !PT ;  /* 0x0000ffff30307812 */ /* 0x000fe400078ec0ff */
[----:B------:R-:W-:Y:S02]  /*6e850*/  PRMT R58, R58, 0x5410, R76 ;  /* 0x000054103a3a7816 */ /* 0x000fe4000000004c */
[----:B------:R-:W-:Y:S02]  /*6e860*/  LOP3.LUT R67, R67, 0xffff, RZ, 0xc0, !PT ;  /* 0x0000ffff43437812 */ /* 0x000fe400078ec0ff */
[----:B------:R-:W-:Y:S02]  /*6e870*/  PRMT R31, R31, 0x5410, R75 ;  /* 0x000054101f1f7816 */ /* 0x000fe4000000004b */
[----:B------:R-:W-:Y:S02]  /*6e880*/  LOP3.LUT R51, R51, 0xffff, RZ, 0xc0, !PT ;  /* 0x0000ffff33337812 */ /* 0x000fe400078ec0ff */
[----:B------:R-:W-:-:S02]  /*6e890*/  LOP3.LUT R73, R73, 0xffff, RZ, 0xc0, !PT ;  /* 0x0000ffff49497812 */ /* 0x000fc400078ec0ff */
[----:B------:R-:W-:Y:S02]  /*6e8a0*/  PRMT R28, R28, 0x5410, R74 ;  /* 0x000054101c1c7816 */ /* 0x000fe4000000004a */
[----:B------:R-:W-:Y:S02]  /*6e8b0*/  PRMT R51, R51, 0x3340, R67 ;  /* 0x0000334033337816 */ /* 0x000fe40000000043 */
[----:B--2---:R-:W-:Y:S02]  /*6e8c0*/  LOP3.LUT R44, R44, 0xffff, RZ, 0xc0, !PT ;  /* 0x0000ffff2c2c7812 */ /* 0x004fe400078ec0ff */
[----:B------:R-:W-:Y:S02]  /*6e8d0*/  LOP3.LUT R40, R46, 0xffff, RZ, 0xc0, !PT ;  /* 0x0000ffff2e287812 */ /* 0x000fe400078ec0ff */
[----:B------:R-:W-:Y:S02]  /*6e8e0*/  LOP3.LUT R46, R7, 0xffff, RZ, 0xc0, !PT ;  /* 0x0000ffff072e7812 */ /* 0x000fe400078ec0ff */
[----:B------:R-:W-:-:S02]  /*6e8f0*/  LOP3.LUT R42, R45, 0xffff, RZ, 0xc0, !PT ;  /* 0x0000ffff2d2a7812 */ /* 0x000fc400078ec0ff */
[----:B------:R-:W-:Y:S02]  /*6e900*/  LOP3.LUT R45, R6, 0xffff, RZ, 0xc0, !PT ;  /* 0x0000ffff062d7812 */ /* 0x000fe400078ec0ff */
[----:B------:R-:W-:Y:S02]  /*6e910*/  LOP3.LUT R26, R50, 0xffff, RZ, 0xc0, !PT ;  /* 0x0000ffff321a7812 */ /* 0x000fe400078ec0ff */
[--C-:B------:R-:W-:Y:S02]  /*6e920*/  PRMT R50, R49, 0x3340, R0.reuse ;  /* 0x0000334031327816 */ /* 0x100fe40000000000 */
[----:B------:R-:W-:Y:S02]  /*6e930*/  PRMT R24, R46, 0x3340, R0 ;  /* 0x000033402e187816 */ /* 0x000fe40000000000 */
[----:B------:R-:W-:Y:S02]  /*6e940*/  LOP3.LUT R22, R36, 0xffff, RZ, 0xc0, !PT ;  /* 0x0000ffff24167812 */ /* 0x000fe400078ec0ff */
[----:B------:R-:W-:-:S02]  /*6e950*/  LOP3.LUT R37, R91, 0xffff, RZ, 0xc0, !PT ;  /* 0x0000ffff5b257812 */ /* 0x000fc400078ec0ff */
[----:B------:R-:W-:Y:S02]  /*6e960*/  LOP3.LUT R38, R89, 0xffff, RZ, 0xc0, !PT ;  /* 0x0000ffff59267812 */ /* 0x000fe400078ec0ff */
[----:B------:R-:W-:Y:S02]  /*6e970*/  LOP3.LUT R39, R87, 0xffff, RZ, 0xc0, !PT ;  /* 0x0000ffff57277812 */ /* 0x000fe400078ec0ff */
[----:B------:R-:W-:Y:S02]  /*6e980*/  LOP3.LUT R36, R90, 0xffff, RZ, 0xc0, !PT ;  /* 0x0000ffff5a247812 */ /* 0x000fe400078ec0ff */
[----:B------:R-:W-:Y:S01]  /*6e990*/  PRMT R41, R39, 0x3340, R0 ;  /* 0x0000334027297816 */ /* 0x000fe20000000000 */
[----:B------:R-:W2:Y:S01]  /*6e9a0*/  LDL.LU R90, [R1+0x58] ;  /* 0x00005800015a7983 */ /* 0x000ea20000300800 */
[----:B------:R-:W-:-:S03]  /*6e9b0*/  LOP3.LUT R12, R84, 0xffff, RZ, 0xc0, !PT ;  /* 0x0000ffff540c7812 */ /* 0x000fc600078ec0ff */
[----:B------:R-:W2:Y:S01]  /*6e9c0*/  LDL.LU R91, [R1+0x40] ;  /* 0x00004000015b7983 */ /* 0x000ea20000300800 */
[----:B------:R-:W-:Y:S02]  /*6e9d0*/  PRMT R84, R37, 0x3340, R38 ;  /* 0x0000334025547816 */ /* 0x000fe40000000026 */
[----:B------:R-:W-:Y:S02]  /*6e9e0*/  PRMT R7, R26, 0x3340, R40 ;  /* 0x000033401a077816 */ /* 0x000fe40000000028 */
[----:B------:R-:W-:Y:S02]  /*6e9f0*/  PRMT R41, R84, 0x5410, R41 ;  /* 0x0000541054297816 */ /* 0x000fe40000000029 */
[----:B------:R-:W-:Y:S01]  /*6ea00*/  PRMT R6, R44, 0x3340, R45 ;  /* 0x000033402c067816 */ /* 0x000fe2000000002d */
[----:B------:R-:W2:Y:S01]  /*6ea10*/  LDL.LU R84, [R1+0x70] ;  /* 0x0000700001547983 */ /* 0x000ea20000300800 */
[----:B------:R-:W-:Y:S02]  /*6ea20*/  SHF.R.U32.HI R49, RZ, 0x8, R49 ;  /* 0x00000008ff317819 */ /* 0x000fe40000011631 */
[----:B------:R-:W-:Y:S01]  /*6ea30*/  SHF.R.U32.HI R26, RZ, 0x8, R26 ;  /* 0x00000008ff1a7819 */ /* 0x000fe2000001161a */
[----:B------:R-:W2:Y:S01]  /*6ea40*/  LDL.LU R81, [R1+0x38] ;  /* 0x0000380001517983 */ /* 0x000ea20000300800 */
[----:B------:R-:W-:-:S02]  /*6ea50*/  SHF.R.U32.HI R40, RZ, 0x8, R40 ;  /* 0x00000008ff287819 */ /* 0x000fc40000011628 */
[----:B------:R-:W-:Y:S01]  /*6ea60*/  SHF.R.U32.HI R45, RZ, 0x8, R45 ;  /* 0x00000008ff2d7819 */ /* 0x000fe2000001162d */
[----:B------:R-:W2:Y:S01]  /*6ea70*/  LDL.LU R79, [R1+0x3c] ;  /* 0x00003c00014f7983 */ /* 0x000ea20000300800 */
[----:B------:R-:W-:Y:S02]  /*6ea80*/  SHF.R.U32.HI R44, RZ, 0x8, R44 ;  /* 0x00000008ff2c7819 */ /* 0x000fe4000001162c */
[----:B------:R-:W-:Y:S01]  /*6ea90*/  PRMT R24, R6, 0x5410, R24 ;  /* 0x0000541006187816 */ /* 0x000fe20000000018 */
[----:B------:R-:W2:Y:S01]  /*6eaa0*/  LDL.LU R77, [R1+0x44] ;  /* 0x00004400014d7983 */ /* 0x000ea20000300800 */
[----:B------:R-:W-:Y:S02]  /*6eab0*/  LOP3.LUT R49, R49, 0xffff, RZ, 0xc0, !PT ;  /* 0x0000ffff31317812 */ /* 0x000fe400078ec0ff */
[----:B------:R-:W-:Y:S01]  /*6eac0*/  LOP3.LUT R6, R88, 0xffff, RZ, 0xc0, !PT ;  /* 0x0000ffff58067812 */ /* 0x000fe200078ec0ff */
[----:B------:R-:W2:Y:S01]  /*6ead0*/  LDL.LU R76, [R1+0x48] ;  /* 0x00004800014c7983 */ /* 0x000ea20000300800 */
[----:B------:R-:W-:-:S02]  /*6eae0*/  LOP3.LUT R26, R26, 0xffff, RZ, 0xc0, !PT ;  /* 0x0000ffff1a1a7812 */ /* 0x000fc400078ec0ff */
[----:B------:R-:W-:Y:S01]  /*6eaf0*/  LOP3.LUT R40, R40, 0xffff, RZ, 0xc0, !PT ;  /* 0x0000ffff28287812 */ /* 0x000fe200078ec0ff */
[----:B------:R-:W2:Y:S01]  /*6eb00*/  LDL.LU R75, [R1+0x4c] ;  /* 0x00004c00014b7983 */ /* 0x000ea20000300800 */
[----:B------:R-:W-:Y:S02]  /*6eb10*/  LOP3.LUT R45, R45, 0xffff, RZ, 0xc0, !PT ;  /* 0x0000ffff2d2d7812 */ /* 0x000fe400078ec0ff */
[----:B------:R-:W-:Y:S01]  /*6eb20*/  PRMT R88, R47, 0x3340, R48 ;  /* 0x000033402f587816 */ /* 0x000fe20000000030 */
[----:B------:R-:W2:Y:S01]  /*6eb30*/  LDL.LU R74, [R1+0x50] ;  /* 0x00005000014a7983 */ /* 0x000ea20000300800 */
[----:B------:R-:W-:Y:S02]  /*6eb40*/  LOP3.LUT R44, R44, 0xffff, RZ, 0xc0, !PT ;  /* 0x0000ffff2c2c7812 */ /* 0x000fe400078ec0ff */
[--C-:B------:R-:W-:Y:S01]  /*6eb50*/  PRMT R89, R49, 0x3340, R0.reuse ;  /* 0x0000334031597816 */ /* 0x100fe20000000000 */
[----:B------:R-:W2:Y:S01]  /*6eb60*/  LDL.LU R47, [R1+0x68] ;  /* 0x00006800012f7983 */ /* 0x000ea20000300800 */
[----:B------:R-:W-:-:S02]  /*6eb70*/  PRMT R87, R73, 0x3340, R0 ;  /* 0x0000334049577816 */ /* 0x000fc40000000000 */
[----:B------:R-:W-:Y:S01]  /*6eb80*/  PRMT R49, R26, 0x3340, R40 ;  /* 0x000033401a317816 */ /* 0x000fe20000000028 */
[----:B------:R-:W2:Y:S01]  /*6eb90*/  LDL.LU R48, [R1+0x54] ;  /* 0x0000540001307983 */ /* 0x000ea20000300800 */
[----:B------:R-:W-:-:S03]  /*6eba0*/  PRMT R26, R44, 0x3340, R45 ;  /* 0x000033402c1a7816 */ /* 0x000fc6000000002d */
[----:B------:R-:W2:Y:S04]  /*6ebb0*/  LDL.LU R67, [R1+0xbc] ;  /* 0x0000bc0001437983 */ /* 0x000ea80000300800 */
[----:B------:R-:W2:Y:S04]  /*6ebc0*/  LDL.LU R73, [R1+0xc4] ;  /* 0x0000c40001497983 */ /* 0x000ea80000300800 */
[----:B------:R-:W2:Y:S01]  /*6ebd0*/  LDL.LU R45, [R1+0xf0] ;  /* 0x0000f000012d7983 */ /* 0x000ea20000300800 */
[----:B------:R-:W-:Y:S02]  /*6ebe0*/  PRMT R25, R42, 0x3340, R0 ;  /* 0x000033402a197816 */ /* 0x000fe40000000000 */
[----:B------:R-:W-:-:S02]  /*6ebf0*/  PRMT R50, R13, 0x5410, R50 ;  /* 0x000054100d327816 */ /* 0x000fc40000000032 */
[----:B------:R-:W-:Y:S02]  /*6ec00*/  LOP3.LUT R20, R43, 0xffff, RZ, 0xc0, !PT ;  /* 0x0000ffff2b147812 */ /* 0x000fe400078ec0ff */
[----:B------:R-:W-:Y:S02]  /*6ec10*/  PRMT R25, R7, 0x5410, R25 ;  /* 0x0000541007197816 */ /* 0x000fe40000000019 */
[--C-:B------:R-:W-:Y:S02]  /*6ec20*/  PRMT R23, R12, 0x3340, R0.reuse ;  /* 0x000033400c177816 */ /* 0x100fe40000000000 */
[----:B------:R-:W-:Y:S02]  /*6ec30*/  LOP3.LUT R7, R86, 0xffff, RZ, 0xc0, !PT ;  /* 0x0000ffff56077812 */ /* 0x000fe400078ec0ff */
[----:B------:R-:W-:Y:S02]  /*6ec40*/  PRMT R43, R36, 0x3340, R0 ;  /* 0x00003340242b7816 */ /* 0x000fe40000000000 */
[----:B------:R-:W-:-:S02]  /*6ec50*/  SHF.R.U32.HI R42, RZ, 0x8, R42 ;  /* 0x00000008ff2a7819 */ /* 0x000fc4000001162a */
[----:B------:R-:W-:Y:S02]  /*6ec60*/  SHF.R.U32.HI R12, RZ, 0x8, R12 ;  /* 0x00000008ff0c7819 */ /* 0x000fe4000001160c */
[----:B------:R-:W-:Y:S02]  /*6ec70*/  SHF.R.U32.HI R46, RZ, 0x8, R46 ;  /* 0x00000008ff2e7819 */ /* 0x000fe4000001162e */
[----:B------:R-:W-:Y:S02]  /*6ec80*/  SHF.R.U32.HI R36, RZ, 0x8, R36 ;  /* 0x00000008ff247819 */ /* 0x000fe40000011624 */
[----:B------:R-:W-:Y:S02]  /*6ec90*/  SHF.R.U32.HI R37, RZ, 0x8, R37 ;  /* 0x00000008ff257819 */ /* 0x000fe40000011625 */
[----:B------:R-:W-:Y:S02]  /*6eca0*/  SHF.R.U32.HI R38, RZ, 0x8, R38 ;  /* 0x00000008ff267819 */ /* 0x000fe40000011626 */
        /* <DEDUP_REMOVED lines=9> */
[----:B------:R-:W-:Y:S02]  /*6ed40*/  PRMT R54, R80, 0x5410, R54 ;  /* 0x0000541050367816 */ /* 0x000fe40000000036 */
[----:B------:R-:W-:Y:S02]  /*6ed50*/  PRMT R34, R78, 0x5410, R34 ;  /* 0x000054104e227816 */ /* 0x000fe40000000022 */
[--C-:B------:R-:W-:Y:S02]  /*6ed60*/  PRMT R86, R42, 0x3340, R0.reuse ;  /* 0x000033402a567816 */ /* 0x100fe40000000000 */
[----:B------:R-:W-:-:S02]  /*6ed70*/  PRMT R80, R12, 0x3340, R0 ;  /* 0x000033400c507816 */ /* 0x000fc40000000000 */
[----:B---3--:R-:W-:Y:S02]  /*6ed80*/  LOP3.LUT R13, R83, 0xffff, RZ, 0xc0, !PT ;  /* 0x0000ffff530d7812 */ /* 0x008fe400078ec0ff */
[--C-:B------:R-:W-:Y:S02]  /*6ed90*/  PRMT R83, R6, 0x3340, R7.reuse ;  /* 0x0000334006537816 */ /* 0x100fe40000000007 */
[----:B------:R-:W-:Y:S02]  /*6eda0*/  SHF.R.U32.HI R6, RZ, 0x8, R6 ;  /* 0x00000008ff067819 */ /* 0x000fe40000011606 */
[----:B------:R-:W-:Y:S02]  /*6edb0*/  SHF.R.U32.HI R7, RZ, 0x8, R7 ;  /* 0x00000008ff077819 */ /* 0x000fe40000011607 */
[----:B------:R-:W-:Y:S02]  /*6edc0*/  PRMT R23, R83, 0x5410, R23 ;  /* 0x0000541053177816 */ /* 0x000fe40000000017 */
[----:B------:R-:W-:-:S02]  /*6edd0*/  PRMT R83, R36, 0x3340, R0 ;  /* 0x0000334024537816 */ /* 0x000fc40000000000 */
[----:B------:R-:W-:Y:S02]  /*6ede0*/  PRMT R40, R37, 0x3340, R38 ;  /* 0x0000334025287816 */ /* 0x000fe40000000026 */
[----:B----4-:R-:W-:Y:S02]  /*6edf0*/  LOP3.LUT R14, R82, 0xffff, RZ, 0xc0, !PT ;  /* 0x0000ffff520e7812 */ /* 0x010fe400078ec0ff */
[----:B------:R-:W-:Y:S02]  /*6ee00*/  LOP3.LUT R15, R85, 0xffff, RZ, 0xc0, !PT ;  /* 0x0000ffff550f7812 */ /* 0x000fe400078ec0ff */
[----:B------:R-:W-:Y:S02]  /*6ee10*/  PRMT R85, R20, 0x3340, R22 ;  /* 0x0000334014557816 */ /* 0x000fe40000000016 */
[----:B------:R-:W-:Y:S02]  /*6ee20*/  PRMT R21, R15, 0x3340, R0 ;  /* 0x000033400f157816 */ /* 0x000fe40000000000 */
[----:B------:R-:W-:-:S02]  /*6ee30*/  SHF.R.U32.HI R15, RZ, 0x8, R15 ;  /* 0x00000008ff0f7819 */ /* 0x000fc4000001160f */
[----:B------:R-:W-:Y:S02]  /*6ee40*/  PRMT R82, R13, 0x3340, R14 ;  /* 0x000033400d527816 */ /* 0x000fe4000000000e */
[----:B------:R-:W-:Y:S02]  /*6ee50*/  SHF.R.U32.HI R20, RZ, 0x8, R20 ;  /* 0x00000008ff147819 */ /* 0x000fe40000011614 */
[----:B------:R-:W-:Y:S02]  /*6ee60*/  SHF.R.U32.HI R22, RZ, 0x8, R22 ;  /* 0x00000008ff167819 */ /* 0x000fe40000011616 */
[----:B------:R-:W-:Y:S02]  /*6ee70*/  SHF.R.U32.HI R13, RZ, 0x8, R13 ;  /* 0x00000008ff0d7819 */ /* 0x000fe4000001160d */
[----:B------:R-:W-:Y:S02]  /*6ee80*/  SHF.R.U32.HI R14, RZ, 0x8, R14 ;  /* 0x00000008ff0e7819 */ /* 0x000fe4000001160e */
[----:B------:R-:W-:-:S02]  /*6ee90*/  LOP3.LUT R15, R15, 0xffff, RZ, 0xc0, !PT ;  /* 0x0000ffff0f0f7812 */ /* 0x000fc400078ec0ff */
[----:B------:R-:W-:Y:S02]  /*6eea0*/  LOP3.LUT R20, R20, 0xffff, RZ, 0xc0, !PT ;  /* 0x0000ffff14147812 */ /* 0x000fe400078ec0ff */
[----:B------:R-:W-:Y:S02]  /*6eeb0*/  LOP3.LUT R22, R22, 0xffff, RZ, 0xc0, !PT ;  /* 0x0000ffff16167812 */ /* 0x000fe400078ec0ff */
[----:B------:R-:W-:Y:S02]  /*6eec0*/  LOP3.LUT R13, R13, 0xffff, RZ, 0xc0, !PT ;  /* 0x0000ffff0d0d7812 */ /* 0x000fe400078ec0ff */
[----:B------:R-:W-:Y:S02]  /*6eed0*/  LOP3.LUT R14, R14, 0xffff, RZ, 0xc0, !PT ;  /* 0x0000ffff0e0e7812 */ /* 0x000fe400078ec0ff */
[----:B------:R-:W-:Y:S02]  /*6eee0*/  PRMT R43, R85, 0x5410, R43 ;  /* 0x00005410552b7816 */ /* 0x000fe4000000002b */
[----:B------:R-:W-:-:S02]  /*6eef0*/  PRMT R21, R82, 0x5410, R21 ;  /* 0x0000541052157816 */ /* 0x000fc40000000015 */
[--C-:B------:R-:W-:Y:S02]  /*6ef00*/  PRMT R78, R15, 0x3340, R0.reuse ;  /* 0x000033400f4e7816 */ /* 0x100fe40000000000 */
[----:B------:R-:W-:Y:S02]  /*6ef10*/  PRMT R85, R46, 0x3340, R0 ;  /* 0x000033402e557816 */ /* 0x000fe40000000000 */
[----:B------:R-:W-:Y:S02]  /*6ef20*/  PRMT R42, R20, 0x3340, R22 ;  /* 0x00003340142a7816 */ /* 0x000fe40000000016 */
[----:B------:R-:W-:Y:S02]  /*6ef30*/  PRMT R82, R39, 0x3340, R0 ;  /* 0x0000334027527816 */ /* 0x000fe40000000000 */
[----:B------:R-:W-:Y:S02]  /*6ef40*/  LOP3.LUT R6, R6, 0xffff, RZ, 0xc0, !PT ;  /* 0x0000ffff06067812 */ /* 0x000fe400078ec0ff */
[----:B------:R-:W-:-:S02]  /*6ef50*/  LOP3.LUT R7, R7, 0xffff, RZ, 0xc0, !PT ;  /* 0x0000ffff07077812 */ /* 0x000fc400078ec0ff */
[----:B------:R-:W-:Y:S02]  /*6ef60*/  PRMT R20, R13, 0x3340, R14 ;  /* 0x000033400d147816 */ /* 0x000fe4000000000e */
[----:B------:R-:W-:Y:S02]  /*6ef70*/  PRMT R22, R6, 0x3340, R7 ;  /* 0x0000334006167816 */ /* 0x000fe40000000007 */
[----:B------:R-:W-:Y:S02]  /*6ef80*/  PRMT R10, R10, 0x5210, R63 ;  /* 0x000052100a0a7816 */ /* 0x000fe4000000003f */
[----:B------:R-:W-:Y:S02]  /*6ef90*/  PRMT R11, R11, 0x5210, R61 ;  /* 0x000052100b0b7816 */ /* 0x000fe4000000003d */
[----:B------:R-:W-:Y:S02]  /*6efa0*/  PRMT R9, R9, 0x5210, R65 ;  /* 0x0000521009097816 */ /* 0x000fe40000000041 */
        /* <DEDUP_REMOVED lines=24> */
[----:B------:R-:W-:-:S02]  /*6f130*/  PRMT R7, R74, 0x5410, R7 ;  /* 0x000054104a077816 */ /* 0x000fc40000000007 */
[----:B------:R-:W-:Y:S02]  /*6f140*/  PRMT R6, R73, 0x5410, R6 ;  /* 0x0000541049067816 */ /* 0x000fe40000000006 */
[----:B------:R-:W-:Y:S02]  /*6f150*/  PRMT R5, R67, 0x5410, R5 ;  /* 0x0000541043057816 */ /* 0x000fe40000000005 */
[----:B------:R-:W-:Y:S02]  /*6f160*/  LOP3.LUT R61, R84, 0xffff, RZ, 0xc0, !PT ;  /* 0x0000ffff543d7812 */ /* 0x000fe400078ec0ff */
[----:B------:R-:W-:Y:S02]  /*6f170*/  PRMT R48, R75, 0x5410, R48 ;  /* 0x000054104b307816 */ /* 0x000fe40000000030 */
[----:B------:R-:W-:Y:S02]  /*6f180*/  LOP3.LUT R67, R91, 0xffff, RZ, 0xc0, !PT ;  /* 0x0000ffff5b437812 */ /* 0x000fe400078ec0ff */
[----:B------:R-:W-:-:S02]  /*6f190*/  LOP3.LUT R73, R71, 0xffff, RZ, 0xc0, !PT ;  /* 0x0000ffff47497812 */ /* 0x000fc400078ec0ff */
[----:B------:R-:W-:Y:S01]  /*6f1a0*/  LOP3.LUT R74, R72, 0xffff, RZ, 0xc0, !PT ;  /* 0x0000ffff484a7812 */ /* 0x000fe200078ec0ff */
[----:B------:R-:W2:Y:S01]  /*6f1b0*/  LDL.LU R71, [R1+0x17ac] ;  /* 0x0017ac0001477983 */ /* 0x000ea20000300800 */
[----:B------:R-:W-:Y:S02]  /*6f1c0*/  LOP3.LUT R75, R2, 0xffff, RZ, 0xc0, !PT ;  /* 0x0000ffff024b7812 */ /* 0x000fe400078ec0ff */
[----:B------:R-:W-:Y:S01]  /*6f1d0*/  LOP3.LUT R76, R93, 0xffff, RZ, 0xc0, !PT ;  /* 0x0000ffff5d4c7812 */ /* 0x000fe200078ec0ff */
[----:B------:R-:W3:Y:S01]  /*6f1e0*/  LDL.LU R72, [R1+0x17a8] ;  /* 0x0017a80001487983 */ /* 0x000ee20000300800 */
[----:B------:R-:W-:Y:S02]  /*6f1f0*/  LOP3.LUT R77, R92, 0xffff, RZ, 0xc0, !PT ;  /* 0x0000ffff5c4d7812 */ /* 0x000fe400078ec0ff */
[----:B------:R-:W-:Y:S01]  /*6f200*/  LOP3.LUT R79, R4, 0xffff, RZ, 0xc0, !PT ;  /* 0x0000ffff044f7812 */ /* 0x000fe200078ec0ff */
[----:B------:R-:W4:Y:S01]  /*6f210*/  LDL.LU R2, [R1+0x17a4] ;  /* 0x0017a40001027983 */ /* 0x000f220000300800 */
[----:B------:R-:W-:-:S02]  /*6f220*/  LOP3.LUT R84, R64, 0xffff, RZ, 0xc0, !PT ;  /* 0x0000ffff40547812 */ /* 0x000fc400078ec0ff */
[----:B------:R-:W-:Y:S01]  /*6f230*/  PRMT R92, R61, 0x3340, R63 ;  /* 0x000033403d5c7816 */ /* 0x000fe2000000003f */
[----:B------:R-:W2:Y:S01]  /*6f240*/  LDL.LU R93, [R1+0x19c] ;  /* 0x00019c00015d7983 */ /* 0x000ea20000300800 */
[----:B------:R-:W-:Y:S02]  /*6f250*/  LOP3.LUT R81, R60, 0xffff, RZ, 0xc0, !PT ;  /* 0x0000ffff3c517812 */ /* 0x000fe400078ec0ff */
[----:B------:R-:W-:Y:S02]  /*6f260*/  PRMT R64, R67, 0x3340, R0 ;  /* 0x0000334043407816 */ /* 0x000fe40000000000 */
[----:B------:R-:W-:Y:S02]  /*6f270*/  PRMT R91, R73, 0x3340, R74 ;  /* 0x00003340495b7816 */ /* 0x000fe4000000004a */
[----:B------:R-:W-:Y:S02]  /*6f280*/  PRMT R65, R75, 0x3340, R0 ;  /* 0x000033404b417816 */ /* 0x000fe40000000000 */
[----:B------:R-:W-:-:S02]  /*6f290*/  PRMT R90, R76, 0x3340, R77 ;  /* 0x000033404c5a7816 */ /* 0x000fc4000000004d */
[--C-:B------:R-:W-:Y:S02]  /*6f2a0*/  PRMT R66, R79, 0x3340, R0.reuse ;  /* 0x000033404f427816 */ /* 0x100fe40000000000 */
[----:B------:R-:W-:Y:S02]  /*6f2b0*/  PRMT R4, R84, 0x3340, R0 ;  /* 0x0000334054047816 */ /* 0x000fe40000000000 */
[----:B------:R-:W-:Y:S02]  /*6f2c0*/  PRMT R60, R81, 0x3340, R62 ;  /* 0x00003340513c7816 */ /* 0x000fe4000000003e */
[----:B------:R-:W-:Y:S02]  /*6f2d0*/  PRMT R64, R92, 0x5410, R64 ;  /* 0x000054105c407816 */ /* 0x000fe40000000040 */
[----:B------:R-:W2:Y:S01]  /*6f2e0*/  LDL.LU R92, [R1+0x198] ;  /* 0x00019800015c7983 */ /* 0x000ea20000300800 */
[----:B------:R-:W-:Y:S02]  /*6f2f0*/  PRMT R65, R91, 0x5410, R65 ;  /* 0x000054105b417816 */ /* 0x000fe40000000041 */
[----:B------:R-:W-:Y:S01]  /*6f300*/  PRMT R66, R90, 0x5410, R66 ;  /* 0x000054105a427816 */ /* 0x000fe20000000042 */
[----:B------:R-:W2:Y:S01]  /*6f310*/  LDL.LU R91, [R1+0x1a4] ;  /* 0x0001a400015b7983 */ /* 0x000ea20000300800 */
[----:B------:R-:W-:-:S03]  /*6f320*/  PRMT R4, R60, 0x5410, R4 ;  /* 0x000054103c047816 */ /* 0x000fc60000000004 */
[----:B------:R-:W2:Y:S01]  /*6f330*/  LDL.LU R90, [R1+0x1ac] ;  /* 0x0001ac00015a7983 */ /* 0x000ea20000300800 */
[----:B------:R-:W-:-:S03]  /*6f340*/  PRMT R60, R88, 0x5410, R89 ;  /* 0x00005410583c7816 */ /* 0x000fc60000000059 */
[----:B------:R-:W3:Y:S04]  /*6f350*/  LDL.LU R88, [R1+0x24] ;  /* 0x0000240001587983 */ /* 0x000ee80000300800 */
[----:B------:R-:W3:Y:S01]  /*6f360*/  LDL.LU R87, [R1+0x28] ;  /* 0x0000280001577983 */ /* 0x000ee20000300800 */
[----:B------:R-:W-:-:S03]  /*6f370*/  PRMT R49, R49, 0x5410, R86 ;  /* 0x0000541031317816 */ /* 0x000fc60000000056 */
[----:B------:R-:W4:Y:S01]  /*6f380*/  LDL.LU R86, [R1+0x1a8] ;  /* 0x0001a80001567983 */ /* 0x000f220000300800 */
[----:B------:R-:W-:Y:S02]  /*6f390*/  SHF.R.U32.HI R38, RZ, 0x8, R38 ;  /* 0x00000008ff267819 */ /* 0x000fe40000011626 */
[----:B------:R-:W-:Y:S01]  /*6f3a0*/  SHF.R.U32.HI R39, RZ, 0x8, R39 ;  /* 0x00000008ff277819 */ /* 0x000fe20000011627 */
[----:B------:R0:W-:Y:S01]  /*6f3b0*/  STS.128 [R68+0x400], R8 ;  /* 0x0004000844007388 */ /* 0x0001e20000000c00 */
[----:B------:R-:W-:Y:S02]  /*6f3c0*/  SHF.R.U32.HI R44, RZ, 0x8, R44 ;  /* 0x00000008ff2c7819 */ /* 0x000fe4000001162c */
[----:B------:R-:W-:Y:S01]  /*6f3d0*/  SHF.R.U32.HI R45, RZ, 0x8, R45 ;  /* 0x00000008ff2d7819 */ /* 0x000fe2000001162d */
[----:B------:R-:W4:Y:S01]  /*6f3e0*/  LDL.LU R89, [R1+0x194] ;  /* 0x0001940001597983 */ /* 0x000f220000300800 */
[----:B------:R-:W-:Y:S02]  /*6f3f0*/  SHF.R.U32.HI R46, RZ, 0x8, R46 ;  /* 0x00000008ff2e7819 */ /* 0x000fe4000001162e */
[----:B------:R-:W-:-:S02]  /*6f400*/  SHF.R.U32.HI R12, RZ, 0x8, R12 ;  /* 0x00000008ff0c7819 */ /* 0x000fc4000001160c */
[----:B------:R-:W-:Y:S02]  /*6f410*/  SHF.R.U32.HI R13, RZ, 0x8, R13 ;  /* 0x00000008ff0d7819 */ /* 0x000fe4000001160d */
[----:B------:R-:W-:Y:S02]  /*6f420*/  SHF.R.U32.HI R14, RZ, 0x8, R14 ;  /* 0x00000008ff0e7819 */ /* 0x000fe4000001160e */
        /* <DEDUP_REMOVED lines=8> */
[----:B------:R-:W-:Y:S02]  /*6f4b0*/  PRMT R38, R38, 0x3340, R39 ;  /* 0x0000334026267816 */ /* 0x000fe40000000027 */
[----:B0-----:R-:W-:-:S02]  /*6f4c0*/  PRMT R8, R44, 0x3340, R0 ;  /* 0x000033402c087816 */ /* 0x001fc40000000000 */
[----:B------:R-:W-:Y:S02]  /*6f4d0*/  PRMT R9, R45, 0x3340, R46 ;  /* 0x000033402d097816 */ /* 0x000fe4000000002e */
[----:B------:R-:W-:Y:S02]  /*6f4e0*/  PRMT R12, R12, 0x3340, R13 ;  /* 0x000033400c0c7816 */ /* 0x000fe4000000000d */
[----:B------:R-:W-:Y:S02]  /*6f4f0*/  PRMT R14, R14, 0x3340, R0 ;  /* 0x000033400e0e7816 */ /* 0x000fe40000000000 */
[----:B------:R-:W-:Y:S02]  /*6f500*/  PRMT R46, R38, 0x5410, R8 ;  /* 0x00005410262e7816 */ /* 0x000fe40000000008 */
[----:B------:R-:W-:Y:S02]  /*6f510*/  PRMT R44, R12, 0x5410, R14 ;  /* 0x000054100c2c7816 */ /* 0x000fe4000000000e */
[----:B------:R-:W-:-:S02]  /*6f520*/  SHF.R.U32.HI R47, RZ, 0x8, R47 ;  /* 0x00000008ff2f7819 */ /* 0x000fc4000001162f */
[----:B------:R-:W-:Y:S02]  /*6f530*/  SHF.R.U32.HI R73, RZ, 0x8, R73 ;  /* 0x00000008ff497819 */ /* 0x000fe40000011649 */
[----:B------:R-:W-:Y:S02]  /*6f540*/  SHF.R.U32.HI R74, RZ, 0x8, R74 ;  /* 0x00000008ff4a7819 */ /* 0x000fe4000001164a */
[----:B------:R-:W-:Y:S02]  /*6f550*/  SHF.R.U32.HI R75, RZ, 0x8, R75 ;  /* 0x00000008ff4b7819 */ /* 0x000fe4000001164b */
[----:B------:R-:W-:Y:S02]  /*6f560*/  LOP3.LUT R47, R47, 0xffff, RZ, 0xc0, !PT ;  /* 0x0000ffff2f2f7812 */ /* 0x000fe400078ec0ff */
[----:B------:R-:W-:Y:S02]  /*6f570*/  SHF.R.U32.HI R76, RZ, 0x8, R76 ;  /* 0x00000008ff4c7819 */ /* 0x000fe4000001164c */
[----:B------:R-:W-:-:S02]  /*6f580*/  SHF.R.U32.HI R77, RZ, 0x8, R77 ;  /* 0x00000008ff4d7819 */ /* 0x000fc4000001164d */
[----:B------:R-:W-:Y:S02]  /*6f590*/  SHF.R.U32.HI R79, RZ, 0x8, R79 ;  /* 0x00000008ff4f7819 */ /* 0x000fe4000001164f */
[----:B------:R-:W-:Y:S02]  /*6f5a0*/  LOP3.LUT R73, R73, 0xffff, RZ, 0xc0, !PT ;  /* 0x0000ffff49497812 */ /* 0x000fe400078ec0ff */
[----:B------:R-:W-:Y:S02]  /*6f5b0*/  LOP3.LUT R74, R74, 0xffff, RZ, 0xc0, !PT ;  /* 0x0000ffff4a4a7812 */ /* 0x000fe400078ec0ff */
[----:B------:R-:W-:Y:S02]  /*6f5c0*/  LOP3.LUT R75, R75, 0xffff, RZ, 0xc0, !PT ;  /* 0x0000ffff4b4b7812 */ /* 0x000fe400078ec0ff */
[----:B------:R-:W-:Y:S02]  /*6f5d0*/  PRMT R47, R47, 0x3340, R0 ;  /* 0x000033402f2f7816 */ /* 0x000fe40000000000 */
[----:B------:R-:W-:-:S02]  /*6f5e0*/  LOP3.LUT R11, R76, 0xffff, RZ, 0xc0, !PT ;  /* 0x0000ffff4c0b7812 */ /* 0x000fc400078ec0ff */
[----:B------:R-:W-:Y:S02]  /*6f5f0*/  LOP3.LUT R77, R77, 0xffff, RZ, 0xc0, !PT ;  /* 0x0000ffff4d4d7812 */ /* 0x000fe400078ec0ff */
[----:B------:R-:W-:Y:S02]  /*6f600*/  LOP3.LUT R13, R79, 0xffff, RZ, 0xc0, !PT ;  /* 0x0000ffff4f0d7812 */ /* 0x000fe400078ec0ff */
[----:B------:R-:W-:Y:S02]  /*6f610*/  PRMT R73, R73, 0x3340, R74 ;  /* 0x0000334049497816 */ /* 0x000fe4000000004a */
[--C-:B------:R-:W-:Y:S02]  /*6f620*/  PRMT R75, R75, 0x3340, R0.reuse ;  /* 0x000033404b4b7816 */ /* 0x100fe40000000000 */
[----:B------:R-:W-:Y:S02]  /*6f630*/  PRMT R11, R11, 0x3340, R77 ;  /* 0x000033400b0b7816 */ /* 0x000fe4000000004d */
[----:B------:R-:W-:-:S02]  /*6f640*/  PRMT R13, R13, 0x3340, R0 ;  /* 0x000033400d0d7816 */ /* 0x000fc40000000000 */
[----:B------:R-:W-:Y:S02]  /*6f650*/  PRMT R47, R9, 0x5410, R47 ;  /* 0x00005410092f7816 */ /* 0x000fe4000000002f */
[----:B------:R-:W-:Y:S02]  /*6f660*/  PRMT R73, R73, 0x5410, R75 ;  /* 0x0000541049497816 */ /* 0x000fe4000000004b */
[----:B------:R-:W-:Y:S02]  /*6f670*/  PRMT R75, R11, 0x5410, R13 ;  /* 0x000054100b4b7816 */ /* 0x000fe4000000000d */
[----:B--2---:R-:W-:Y:S02]  /*6f680*/  LOP3.LUT R8, R90, 0xffff, RZ, 0xc0, !PT ;  /* 0x0000ffff5a087812 */ /* 0x004fe400078ec0ff */
[----:B------:R-:W2:Y:S02]  /*6f690*/  LDL.LU R90, [R1+0x190] ;  /* 0x00019000015a7983 */ /* 0x000ea40000300800 */
[----:B------:R-:W-:-:S02]  /*6f6a0*/  PRMT R16, R16, 0x5210, R8 ;  /* 0x0000521010107816 */ /* 0x000fc40000000008 */
[----:B---3--:R-:W-:Y:S02]  /*6f6b0*/  PRMT R12, R87, 0x4210, R8 ;  /* 0x00004210570c7816 */ /* 0x008fe40000000008 */
[----:B------:R-:W-:Y:S02]  /*6f6c0*/  LOP3.LUT R8, R91, 0xffff, RZ, 0xc0, !PT ;  /* 0x0000ffff5b087812 */ /* 0x000fe400078ec0ff */
[----:B------:R-:W3:Y:S01]  /*6f6d0*/  LDL.LU R91, [R1+0x18c] ;  /* 0x00018c00015b7983 */ /* 0x000ee20000300800 */
[----:B----4-:R-:W-:-:S03]  /*6f6e0*/  LOP3.LUT R9, R86, 0xffff, RZ, 0xc0, !PT ;  /* 0x0000ffff56097812 */ /* 0x010fc600078ec0ff */
[----:B------:R-:W4:Y:S01]  /*6f6f0*/  LDL.LU R87, [R1+0x188] ;  /* 0x0001880001577983 */ /* 0x000f220000300800 */
[--C-:B------:R-:W-:Y:S02]  /*6f700*/  PRMT R13, R88, 0x4210, R9.reuse ;  /* 0x00004210580d7816 */ /* 0x100fe40000000009 */
[----:B------:R-:W-:Y:S01]  /*6f710*/  PRMT R17, R17, 0x5210, R9 ;  /* 0x0000521011117816 */ /* 0x000fe20000000009 */
[----:B------:R-:W4:Y:S01]  /*6f720*/  LDL.LU R88, [R1+0x184] ;  /* 0x0001840001587983 */ /* 0x000f220000300800 */
[----:B------:R-:W-:Y:S02]  /*6f730*/  LOP3.LUT R9, R2, 0xffff, RZ, 0xc0, !PT ;  /* 0x0000ffff02097812 */ /* 0x000fe400078ec0ff */
[----:B------:R-:W0:Y:S02]  /*6f740*/  S2R R2, SR_TID.X ;  /* 0x0000000000027919 */ /* 0x000e240000002100 */
[----:B0-----:R-:W-:-:S04]  /*6f750*/  LOP3.LUT R2, R2, 0x7f, RZ, 0xc0, !PT ;  /* 0x0000007f02027812 */ /* 0x001fc800078ec0ff */
[----:B------:R-:W-:Y:S02]  /*6f760*/  LEA R77, R2, UR10, 0x4 ;  /* 0x0000000a024d7c11 */ /* 0x000fe4000f8e20ff */
[----:B------:R-:W-:Y:S02]  /*6f770*/  LOP3.LUT R2, R92, 0xffff, RZ, 0xc0, !PT ;  /* 0x0000ffff5c027812 */ /* 0x000fe400078ec0ff */
[----:B------:R-:W4:Y:S01]  /*6f780*/  LDL.LU R92, [R1+0x180] ;  /* 0x00018000015c7983 */ /* 0x000f220000300800 */
[----:B------:R-:W-:Y:S02]  /*6f790*/  SHF.R.U32.HI R15, RZ, 0x8, R15 ;  /* 0x00000008ff0f7819 */ /* 0x000fe4000001160f */
[----:B------:R-:W-:Y:S02]  /*6f7a0*/  SHF.R.U32.HI R36, RZ, 0x8, R36 ;  /* 0x00000008ff247819 */ /* 0x000fe40000011624 */
[----:B------:R-:W-:Y:S02]  /*6f7b0*/  SHF.R.U32.HI R37, RZ, 0x8, R37 ;  /* 0x00000008ff257819 */ /* 0x000fe40000011625 */
[----:B------:R-:W-:-:S02]  /*6f7c0*/  SHF.R.U32.HI R61, RZ, 0x8, R61 ;  /* 0x00000008ff3d7819 */ /* 0x000fc4000001163d */
[----:B------:R-:W-:Y:S02]  /*6f7d0*/  SHF.R.U32.HI R63, RZ, 0x8, R63 ;  /* 0x00000008ff3f7819 */ /* 0x000fe4000001163f */
        /* <DEDUP_REMOVED lines=19> */
[----:B------:R-:W-:Y:S01]  /*6f910*/  PRMT R45, R15, 0x5410, R37 ;  /* 0x000054100f2d7816 */ /* 0x000fe20000000025 */
[----:B------:R-:W-:Y:S01]  /*6f920*/  BAR.SYNC.DEFER_BLOCKING 0x0 ;  /* 0x0000000000007b1d */ /* 0x000fe20000010000 */
[----:B------:R-:W-:Y:S02]  /*6f930*/  PRMT R74, R61, 0x5410, R67 ;  /* 0x000054103d4a7816 */ /* 0x000fe40000000043 */
[----:B------:R-:W-:Y:S02]  /*6f940*/  PRMT R76, R76, 0x5410, R10 ;  /* 0x000054104c4c7816 */ /* 0x000fe4000000000a */
[----:B------:R-:W-:-:S02]  /*6f950*/  PRMT R14, R72, 0x4210, R8 ;  /* 0x00004210480e7816 */ /* 0x000fc40000000008 */
[----:B------:R-:W-:Y:S02]  /*6f960*/  PRMT R18, R18, 0x5210, R8 ;  /* 0x0000521012127816 */ /* 0x000fe40000000008 */
[--C-:B------:R-:W-:Y:S02]  /*6f970*/  PRMT R15, R71, 0x4210, R9.reuse ;  /* 0x00004210470f7816 */ /* 0x100fe40000000009 */
[----:B------:R-:W-:Y:S02]  /*6f980*/  PRMT R19, R19, 0x5210, R9 ;  /* 0x0000521013137816 */ /* 0x000fe40000000009 */
[----:B------:R-:W-:Y:S02]  /*6f990*/  LOP3.LUT R61, R93, 0xffff, RZ, 0xc0, !PT ;  /* 0x0000ffff5d3d7812 */ /* 0x000fe400078ec0ff */
[----:B------:R-:W4:Y:S04]  /*6f9a0*/  LDL.LU R93, [R1+0x17c] ;  /* 0x00017c00015d7983 */ /* 0x000f280000300800 */
[----:B------:R-:W0:Y:S04]  /*6f9b0*/  LDS.128 R8, [R77] ;  /* 0x000000004d087984 */ /* 0x000e280000000c00 */
[----:B------:R-:W-:Y:S01]  /*6f9c0*/  LDS.128 R36, [R77+0x800] ;  /* 0x000800004d247984 */ /* 0x000fe20000000c00 */
[----:B------:R-:W-:Y:S06]  /*6f9d0*/  BAR.SYNC.DEFER_BLOCKING 0x0 ;  /* 0x0000000000007b1d */ /* 0x000fec0000010000 */
[----:B------:R1:W-:Y:S04]  /*6f9e0*/  STS.128 [R68], R12 ;  /* 0x0000000c44007388 */ /* 0x0003e80000000c00 */
[----:B------:R1:W-:Y:S02]  /*6f9f0*/  STS.128 [R68+0x400], R16 ;  /* 0x0004001044007388 */ /* 0x0003e40000000c00 */
[----:B-1----:R-:W-:-:S02]  /*6fa00*/  PRMT R12, R53, 0x4210, R2 ;  /* 0x00004210350c7816 */ /* 0x002fc40000000002 */
[----:B------:R-:W-:Y:S02]  /*6fa10*/  PRMT R16, R55, 0x5210, R2 ;  /* 0x0000521037107816 */ /* 0x000fe40000000002 */
[----:B------:R-:W-:Y:S02]  /*6fa20*/  LOP3.LUT R2, R89, 0xffff, RZ, 0xc0, !PT ;  /* 0x0000ffff59027812 */ /* 0x000fe400078ec0ff */
[----:B------:R-:W4:Y:S02]  /*6fa30*/  LDL.LU R89, [R1+0x178] ;  /* 0x0001780001597983 */ /* 0x000f240000300800 */
[--C-:B------:R-:W-:Y:S02]  /*6fa40*/  PRMT R14, R33, 0x4210, R2.reuse ;  /* 0x00004210210e7816 */ /* 0x100fe40000000002 */
[----:B------:R-:W-:Y:S02]  /*6fa50*/  PRMT R18, R52, 0x5210, R2 ;  /* 0x0000521034127816 */ /* 0x000fe40000000002 */
[----:B--2---:R-:W-:-:S02]  /*6fa60*/  LOP3.LUT R53, R90, 0xffff, RZ, 0xc0, !PT ;  /* 0x0000ffff5a357812 */ /* 0x004fc400078ec0ff */
[----:B------:R-:W2:Y:S01]  /*6fa70*/  LDL.LU R90, [R1+0x174] ;  /* 0x00017400015a7983 */ /* 0x000ea20000300800 */
[----:B---3--:R-:W-:-:S03]  /*6fa80*/  LOP3.LUT R2, R91, 0xffff, RZ, 0xc0, !PT ;  /* 0x0000ffff5b027812 */ /* 0x008fc600078ec0ff */
[----:B------:R-:W3:Y:S01]  /*6fa90*/  LDL.LU R91, [R1+0x170] ;  /* 0x00017000015b7983 */ /* 0x000ee20000300800 */
[--C-:B------:R-:W-:Y:S02]  /*6faa0*/  PRMT R13, R35, 0x4210, R61.reuse ;  /* 0x00004210230d7816 */ /* 0x100fe4000000003d */
[----:B------:R-:W-:Y:S02]  /*6fab0*/  PRMT R17, R54, 0x5210, R61 ;  /* 0x0000521036117816 */ /* 0x000fe4000000003d */
[--C-:B------:R-:W-:Y:S01]  /*6fac0*/  PRMT R15, R32, 0x4210, R53.reuse ;  /* 0x00004210200f7816 */ /* 0x100fe20000000035 */
[----:B------:R-:W-:Y:S01]  /*6fad0*/  BAR.SYNC.DEFER_BLOCKING 0x0 ;  /* 0x0000000000007b1d */ /* 0x000fe20000010000 */
[----:B------:R-:W-:-:S05]  /*6fae0*/  PRMT R19, R34, 0x5210, R53 ;  /* 0x0000521022137816 */ /* 0x000fca0000000035 */
[----:B------:R-:W1:Y:S04]  /*6faf0*/  LDS.128 R52, [R77] ;  /* 0x000000004d347984 */ /* 0x000e680000000c00 */
[----:B------:R-:W-:Y:S01]  /*6fb00*/  LDS.128 R32, [R77+0x800] ;  /* 0x000800004d207984 */ /* 0x000fe20000000c00 */
[----:B------:R-:W-:Y:S06]  /*6fb10*/  BAR.SYNC.DEFER_BLOCKING 0x0 ;  /* 0x0000000000007b1d */ /* 0x000fec0000010000 */
[----:B------:R0:W-:Y:S02]  /*6fb20*/  STS.128 [R68+0x400], R16 ;  /* 0x0004001044007388 */ /* 0x0001e40000000c00 */
[----:B0-----:R-:W-:-:S02]  /*6fb30*/  PRMT R16, R59, 0x5210, R2 ;  /* 0x000052103b107816 */ /* 0x001fc40000000002 */
[----:B----4-:R-:W-:Y:S02]  /*6fb40*/  LOP3.LUT R59, R92, 0xffff, RZ, 0xc0, !PT ;  /* 0x0000ffff5c3b7812 */ /* 0x010fe400078ec0ff */
[----:B------:R-:W4:Y:S04]  /*6fb50*/  LDL.LU R92, [R1+0x16c] ;  /* 0x00016c00015c7983 */ /* 0x000f280000300800 */
[----:B------:R0:W-:Y:S01]  /*6fb60*/  STS.128 [R68], R12 ;  /* 0x0000000c44007388 */ /* 0x0001e20000000c00 */
[----:B------:R-:W-:-:S03]  /*6fb70*/  LOP3.LUT R61, R87, 0xffff, RZ, 0xc0, !PT ;  /* 0x0000ffff573d7812 */ /* 0x000fc600078ec0ff */
[----:B------:R-:W4:Y:S01]  /*6fb80*/  LDL.LU R87, [R1+0x168] ;  /* 0x0001680001577983 */ /* 0x000f220000300800 */
[----:B------:R-:W-:Y:S02]  /*6fb90*/  PRMT R17, R58, 0x5210, R61 ;  /* 0x000052103a117816 */ /* 0x000fe4000000003d */
[----:B------:R-:W-:Y:S02]  /*6fba0*/  PRMT R19, R28, 0x5210, R59 ;  /* 0x000052101c137816 */ /* 0x000fe4000000003b */
[----:B0-----:R-:W-:Y:S02]  /*6fbb0*/  PRMT R12, R56, 0x4210, R2 ;  /* 0x00004210380c7816 */ /* 0x001fe40000000002 */
[----:B------:R-:W-:Y:S02]  /*6fbc0*/  LOP3.LUT R2, R88, 0xffff, RZ, 0xc0, !PT ;  /* 0x0000ffff58027812 */ /* 0x000fe400078ec0ff */
[----:B------:R-:W-:Y:S01]  /*6fbd0*/  PRMT R13, R29, 0x4210, R61 ;  /* 0x000042101d0d7816 */ /* 0x000fe2000000003d */
[----:B------:R-:W4:Y:S01]  /*6fbe0*/  LDL.LU R88, [R1+0x164] ;  /* 0x0001640001587983 */ /* 0x000f220000300800 */
[----:B------:R-:W-:-:S02]  /*6fbf0*/  PRMT R14, R57, 0x4210, R2 ;  /* 0x00004210390e7816 */ /* 0x000fc40000000002 */
[----:B------:R-:W-:Y:S01]  /*6fc00*/  PRMT R18, R31, 0x5210, R2 ;  /* 0x000052101f127816 */ /* 0x000fe20000000002 */
[----:B------:R-:W-:Y:S01]  /*6fc10*/  BAR.SYNC.DEFER_BLOCKING 0x0 ;  /* 0x0000000000007b1d */ /* 0x000fe20000010000 */
[----:B------:R-:W-:-:S05]  /*6fc20*/  LOP3.LUT R61, R93, 0xffff, RZ, 0xc0, !PT ;  /* 0x0000ffff5d3d7812 */ /* 0x000fca00078ec0ff */
[----:B------:R-:W4:Y:S01]  /*6fc30*/  LDL.LU R93, [R1+0x160] ;  /* 0x00016000015d7983 */ /* 0x000f220000300800 */
[----:B------:R-:W-:-:S03]  /*6fc40*/  PRMT R15, R30, 0x4210, R59 ;  /* 0x000042101e0f7816 */ /* 0x000fc6000000003b */
[----:B------:R-:W0:Y:S04]  /*6fc50*/  LDS.128 R56, [R77] ;  /* 0x000000004d387984 */ /* 0x000e280000000c00 */
[----:B------:R-:W-:Y:S01]  /*6fc60*/  LDS.128 R28, [R77+0x800] ;  /* 0x000800004d1c7984 */ /* 0x000fe20000000c00 */
[----:B------:R-:W-:Y:S06]  /*6fc70*/  BAR.SYNC.DEFER_BLOCKING 0x0 ;  /* 0x0000000000007b1d */ /* 0x000fec0000010000 */
[----:B------:R1:W-:Y:S04]  /*6fc80*/  STS.128 [R68], R12 ;  /* 0x0000000c44007388 */ /* 0x0003e80000000c00 */
[----:B------:R1:W-:Y:S01]  /*6fc90*/  STS.128 [R68+0x400], R16 ;  /* 0x0004001044007388 */ /* 0x0003e20000000c00 */
[----:B------:R-:W-:-:S03]  /*6fca0*/  LOP3.LUT R2, R89, 0xffff, RZ, 0xc0, !PT ;  /* 0x0000ffff59027812 */ /* 0x000fc600078ec0ff */
[----:B------:R-:W4:Y:S01]  /*6fcb0*/  LDL.LU R89, [R1+0x15c] ;  /* 0x00015c0001597983 */ /* 0x000f220000300800 */
[--C-:B-1----:R-:W-:Y:S02]  /*6fcc0*/  PRMT R12, R50, 0x4210, R61.reuse ;  /* 0x00004210320c7816 */ /* 0x102fe4000000003d */
[----:B------:R-:W-:Y:S02]  /*6fcd0*/  PRMT R16, R60, 0x5210, R61 ;  /* 0x000052103c107816 */ /* 0x000fe4000000003d */
[----:B--2---:R-:W-:Y:S02]  /*6fce0*/  LOP3.LUT R50, R90, 0xffff, RZ, 0xc0, !PT ;  /* 0x0000ffff5a327812 */ /* 0x004fe400078ec0ff */
[----:B------:R-:W2:Y:S01]  /*6fcf0*/  LDL.LU R90, [R1+0x158] ;  /* 0x00015800015a7983 */ /* 0x000ea20000300800 */
[----:B---3--:R-:W-:-:S03]  /*6fd00*/  LOP3.LUT R61, R91, 0xffff, RZ, 0xc0, !PT ;  /* 0x0000ffff5b3d7812 */ /* 0x008fc600078ec0ff */
[----:B------:R-:W3:Y:S01]  /*6fd10*/  LDL.LU R91, [R1+0x154] ;  /* 0x00015400015b7983 */ /* 0x000ee20000300800 */
[--C-:B------:R-:W-:Y:S02]  /*6fd20*/  PRMT R13, R27, 0x4210, R2.reuse ;  /* 0x000042101b0d7816 */ /* 0x100fe40000000002 */
[----:B------:R-:W-:Y:S02]  /*6fd30*/  PRMT R17, R51, 0x5210, R2 ;  /* 0x0000521033117816 */ /* 0x000fe40000000002 */
[----:B------:R-:W-:Y:S02]  /*6fd40*/  PRMT R26, R26, 0x5410, R85 ;  /* 0x000054101a1a7816 */ /* 0x000fe40000000055 */
[----:B------:R-:W-:Y:S02]  /*6fd50*/  PRMT R14, R25, 0x4210, R50 ;  /* 0x00004210190e7816 */ /* 0x000fe40000000032 */
[--C-:B------:R-:W-:Y:S01]  /*6fd60*/  PRMT R15, R24, 0x4210, R61.reuse ;  /* 0x00004210180f7816 */ /* 0x100fe2000000003d */
[----:B------:R-:W-:Y:S01]  /*6fd70*/  BAR.SYNC.DEFER_BLOCKING 0x0 ;  /* 0x0000000000007b1d */ /* 0x000fe20000010000 */
[----:B------:R-:W-:-:S02]  /*6fd80*/  PRMT R19, R26, 0x5210, R61 ;  /* 0x000052101a137816 */ /* 0x000fc4000000003d */
[----:B------:R-:W-:-:S03]  /*6fd90*/  PRMT R18, R49, 0x5210, R50 ;  /* 0x0000521031127816 */ /* 0x000fc60000000032 */
[----:B------:R-:W1:Y:S04]  /*6fda0*/  LDS.128 R60, [R77] ;  /* 0x000000004d3c7984 */ /* 0x000e680000000c00 */
[----:B------:R-:W-:Y:S01]  /*6fdb0*/  LDS.128 R24, [R77+0x800] ;  /* 0x000800004d187984 */ /* 0x000fe20000000c00 */
[----:B------:R-:W-:Y:S01]  /*6fdc0*/  BAR.SYNC.DEFER_BLOCKING 0x0 ;  /* 0x0000000000007b1d */ /* 0x000fe20000010000 */
[----:B----4-:R-:W-:-:S05]  /*6fdd0*/  LOP3.LUT R2, R92, 0xffff, RZ, 0xc0, !PT ;  /* 0x0000ffff5c027812 */ /* 0x010fca00078ec0ff */
[----:B------:R-:W4:Y:S04]  /*6fde0*/  LDL.LU R92, [R1+0xfc] ;  /* 0x0000fc00015c7983 */ /* 0x000f280000300800 */
[----:B------:R0:W-:Y:S04]  /*6fdf0*/  STS.128 [R68], R12 ;  /* 0x0000000c44007388 */ /* 0x0001e80000000c00 */
[----:B------:R1:W-:Y:S01]  /*6fe00*/  STS.128 [R68+0x400], R16 ;  /* 0x0004001044007388 */ /* 0x0003e20000000c00 */
[----:B------:R-:W-:Y:S02]  /*6fe10*/  PRMT R42, R42, 0x5410, R83 ;  /* 0x000054102a2a7816 */ /* 0x000fe40000000053 */
[----:B------:R-:W-:-:S02]  /*6fe20*/  PRMT R40, R40, 0x5410, R82 ;  /* 0x0000541028287816 */ /* 0x000fc40000000052 */
[----:B------:R-:W-:Y:S02]  /*6fe30*/  PRMT R22, R22, 0x5410, R80 ;  /* 0x0000541016167816 */ /* 0x000fe40000000050 */
[----:B------:R-:W-:Y:S02]  /*6fe40*/  PRMT R20, R20, 0x5410, R78 ;  /* 0x0000541014147816 */ /* 0x000fe4000000004e */
[----:B------:R-:W-:Y:S02]  /*6fe50*/  LOP3.LUT R49, R87, 0xffff, RZ, 0xc0, !PT ;  /* 0x0000ffff57317812 */ /* 0x000fe400078ec0ff */
[--C-:B0-----:R-:W-:Y:S02]  /*6fe60*/  PRMT R12, R43, 0x4210, R2.reuse ;  /* 0x000042102b0c7816 */ /* 0x101fe40000000002 */
[----:B-1----:R-:W-:Y:S02]  /*6fe70*/  PRMT R16, R42, 0x5210, R2 ;  /* 0x000052102a107816 */ /* 0x002fe40000000002 */
[----:B------:R-:W-:-:S02]  /*6fe80*/  LOP3.LUT R2, R88, 0xffff, RZ, 0xc0, !PT ;  /* 0x0000ffff58027812 */ /* 0x000fc400078ec0ff */
[--C-:B------:R-:W-:Y:S02]  /*6fe90*/  PRMT R13, R41, 0x4210, R49.reuse ;  /* 0x00004210290d7816 */ /* 0x100fe40000000031 */
[----:B------:R-:W-:Y:S02]  /*6fea0*/  PRMT R17, R40, 0x5210, R49 ;  /* 0x0000521028117816 */ /* 0x000fe40000000031 */
[----:B------:R-:W-:Y:S02]  /*6feb0*/  LOP3.LUT R42, R93, 0xffff, RZ, 0xc0, !PT ;  /* 0x0000ffff5d2a7812 */ /* 0x000fe400078ec0ff */
[--C-:B------:R-:W-:Y:S01]  /*6fec0*/  PRMT R14, R23, 0x4210, R2.reuse ;  /* 0x00004210170e7816 */ /* 0x100fe20000000002 */
[----:B------:R-:W4:Y:S01]  /*6fed0*/  LDL.LU R93, [R1+0x150] ;  /* 0x00015000015d7983 */ /* 0x000f220000300800 */
[----:B------:R-:W-:Y:S02]  /*6fee0*/  PRMT R18, R22, 0x5210, R2 ;  /* 0x0000521016127816 */ /* 0x000fe40000000002 */
[--C-:B------:R-:W-:Y:S01]  /*6fef0*/  PRMT R15, R21, 0x4210, R42.reuse ;  /* 0x00004210150f7816 */ /* 0x100fe2000000002a */
[----:B------:R-:W-:Y:S01]  /*6ff00*/  BAR.SYNC.DEFER_BLOCKING 0x0 ;  /* 0x0000000000007b1d */ /* 0x000fe20000010000 */
[----:B------:R-:W-:-:S05]  /*6ff10*/  PRMT R19, R20, 0x5210, R42 ;  /* 0x0000521014137816 */ /* 0x000fca000000002a */
[----:B------:R-:W0:Y:S04]  /*6ff20*/  LDS.128 R40, [R77] ;  /* 0x000000004d287984 */ /* 0x000e280000000c00 */
[----:B------:R-:W-:Y:S01]  /*6ff30*/  LDS.128 R20, [R77+0x800] ;  /* 0x000800004d147984 */ /* 0x000fe20000000c00 */
[----:B------:R-:W-:Y:S01]  /*6ff40*/  BAR.SYNC.DEFER_BLOCKING 0x0 ;  /* 0x0000000000007b1d */ /* 0x000fe20000010000 */
[----:B------:R-:W-:Y:S02]  /*6ff50*/  LOP3.LUT R71, R70, 0xffff, RZ, 0xc0, !PT ;  /* 0x0000ffff46477812 */ /* 0x000fe400078ec0ff */
[----:B------:R-:W-:-:S03]  /*6ff60*/  LOP3.LUT R49, R89, 0xffff, RZ, 0xc0, !PT ;  /* 0x0000ffff59317812 */ /* 0x000fc600078ec0ff */
[----:B------:R1:W-:Y:S01]  /*6ff70*/  STS.128 [R68], R12 ;  /* 0x0000000c44007388 */ /* 0x0003e20000000c00 */
[--C-:B------:R-:W-:Y:S02]  /*6ff80*/  PRMT R44, R44, 0x5210, R49.reuse ;  /* 0x000052102c2c7816 */ /* 0x100fe40000000031 */
[----:B-1----:R-:W-:Y:S02]  /*6ff90*/  PRMT R12, R48, 0x4210, R49 ;  /* 0x00004210300c7816 */ /* 0x002fe40000000031 */
[----:B--2---:R-:W-:Y:S02]  /*6ffa0*/  LOP3.LUT R2, R90, 0xffff, RZ, 0xc0, !PT ;  /* 0x0000ffff5a027812 */ /* 0x004fe400078ec0ff */
[----:B---3--:R-:W-:-:S04]  /*6ffb0*/  LOP3.LUT R49, R91, 0xffff, RZ, 0xc0, !PT ;  /* 0x0000ffff5b317812 */ /* 0x008fc800078ec0ff */
[--C-:B------:R-:W-:Y:S02]  /*6ffc0*/  PRMT R14, R6, 0x4210, R49.reuse ;  /* 0x00004210060e7816 */ /* 0x100fe40000000031 */
[----:B------:R-:W-:Y:S02]  /*6ffd0*/  LOP3.LUT R6, R3, 0xffff, RZ, 0xc0, !PT ;  /* 0x0000ffff03067812 */ /* 0x000fe400078ec0ff */
[----:B------:R-:W2:Y:S01]  /*6ffe0*/  LDL.LU R3, [R1+0x17a0] ;  /* 0x0017a00001037983 */ /* 0x000ea20000300800 */
[----:B------:R-:W-:Y:S02]  /*6fff0*/  PRMT R13, R7, 0x4210, R2 ;  /* 0x00004210070d7816 */ /* 0x000fe40000000002 */
[----:B------:R-:W-:Y:S02]  /*70000*/  LOP3.LUT R7, R69, 0xffff, RZ, 0xc0, !PT ;  /* 0x0000ffff45077812 */ /* 0x000fe400078ec0ff */
[----:B------:R-:W3:Y:S04]  /*70010*/  LDL.LU R69, [R1+0x179c] ;  /* 0x00179c0001457983 */ /* 0x000ee80000300800 */
[----:B------:R-:W3:Y:S04]  /*70020*/  LDL.LU R70, [R1+0x1798] ;  /* 0x0017980001467983 */ /* 0x000ee80000300800 */
[----:B------:R-:W-:Y:S01]  /*70030*/  STS.128 [R68+0x400], R16 ;  /* 0x0004001044007388 */ /* 0x000fe20000000c00 */
[----:B------:R-:W-:Y:S01]  /*70040*/  BAR.SYNC.DEFER_BLOCKING 0x0 ;  /* 0x0000000000007b1d */ /* 0x000fe20000010000 */
[----:B------:R-:W-:-:S02]  /*70050*/  PRMT R46, R46, 0x5210, R49 ;  /* 0x000052102e2e7816 */ /* 0x000fc40000000031 */
[----:B------:R-:W-:-:S05]  /*70060*/  PRMT R45, R45, 0x5210, R2 ;  /* 0x000052102d2d7816 */ /* 0x000fca0000000002 */
[----:B------:R-:W1:Y:S01]  /*70070*/  LDC R2, c[0x0][0x3b8] ;  /* 0x0000ee00ff027b82 */ /* 0x000e620000000800 */
[----:B------:R-:W-:Y:S01]  /*70080*/  LDS.128 R16, [R77+0x800] ;  /* 0x000800004d107984 */ /* 0x000fe20000000c00 */
[----:B----4-:R-:W-:-:S04]  /*70090*/  LOP3.LUT R48, R92, 0xffff, RZ, 0xc0, !PT ;  /* 0x0000ffff5c307812 */ /* 0x010fc800078ec0ff */
[--C-:B------:R-:W-:Y:S02]  /*700a0*/  PRMT R15, R5, 0x4210, R48.reuse ;  /* 0x00004210050f7816 */ /* 0x100fe40000000030 */
[----:B------:R-:W-:Y:S02]  /*700b0*/  PRMT R47, R47, 0x5210, R48 ;  /* 0x000052102f2f7816 */ /* 0x000fe40000000030 */
[----:B------:R-:W4:Y:S01]  /*700c0*/  LDS.128 R48, [R77] ;  /* 0x000000004d307984 */ /* 0x000f220000000c00 */
[----:B------:R-:W-:Y:S06]  /*700d0*/  BAR.SYNC.DEFER_BLOCKING 0x0 ;  /* 0x0000000000007b1d */ /* 0x000fec0000010000 */
[----:B------:R-:W-:Y:S04]  /*700e0*/  STS.128 [R68], R12 ;  /* 0x0000000c44007388 */ /* 0x000fe80000000c00 */
[----:B------:R-:W-:Y:S01]  /*700f0*/  STS.128 [R68+0x400], R44 ;  /* 0x0004002c44007388 */ /* 0x000fe20000000c00 */
[----:B------:R-:W-:Y:S06]  /*70100*/  BAR.SYNC.DEFER_BLOCKING 0x0 ;  /* 0x0000000000007b1d */ /* 0x000fec0000010000 */
[----:B------:R-:W0:Y:S01]  /*70110*/  S2R R78, SR_TID.X ;  /* 0x00000000004e7919 */ /* 0x000e220000002100 */
[----:B------:R-:W-:Y:S01]  /*70120*/  LOP3.LUT R5, R93, 0xffff, RZ, 0xc0, !PT ;  /* 0x0000ffff5d057812 */ /* 0x000fe200078ec0ff */
[----:B------:R-:W2:Y:S04]  /*70130*/  LDS.128 R44, [R77] ;  /* 0x000000004d2c7984 */ /* 0x000ea80000000c00 */
[----:B------:R-:W-:Y:S01]  /*70140*/  LDS.128 R12, [R77+0x800] ;  /* 0x000800004d0c7984 */ /* 0x000fe20000000c00 */
[----:B------:R-:W-:-:S02]  /*70150*/  PRMT R72, R74, 0x5210, R5 ;  /* 0x000052104a487816 */ /* 0x000fc40000000005 */
[----:B------:R-:W-:Y:S02]  /*70160*/  PRMT R74, R75, 0x5210, R7 ;  /* 0x000052104b4a7816 */ /* 0x000fe40000000007 */
[----:B------:R-:W-:Y:S02]  /*70170*/  PRMT R64, R64, 0x4210, R5 ;  /* 0x0000421040407816 */ /* 0x000fe40000000005 */
[--C-:B------:R-:W-:Y:S02]  /*70180*/  PRMT R65, R65, 0x4210, R6.reuse ;  /* 0x0000421041417816 */ /* 0x100fe40000000006 */
[----:B------:R-:W-:Y:S02]  /*70190*/  PRMT R66, R66, 0x4210, R7 ;  /* 0x0000421042427816 */ /* 0x000fe40000000007 */
[----:B------:R-:W-:Y:S01]  /*701a0*/  PRMT R67, R4, 0x4210, R71 ;  /* 0x0000421004437816 */ /* 0x000fe20000000047 */
[----:B------:R-:W-:Y:S01]  /*701b0*/  BAR.SYNC.DEFER_BLOCKING 0x0 ;  /* 0x0000000000007b1d */ /* 0x000fe20000010000 */
[----:B------:R-:W-:-:S02]  /*701c0*/  PRMT R73, R73, 0x5210, R6 ;  /* 0x0000521049497816 */ /* 0x000fc40000000006 */
[----:B------:R-:W-:Y:S02]  /*701d0*/  PRMT R75, R76, 0x5210, R71 ;  /* 0x000052104c4b7816 */ /* 0x000fe40000000047 */
[----:B0-----:R-:W-:-:S04]  /*701e0*/  SHF.R.U32.HI R93, RZ, 0x6, R78 ;  /* 0x00000006ff5d7819 */ /* 0x001fc8000001164e */
[----:B------:R-:W-:-:S04]  /*701f0*/  SGXT.U32 R93, R93, 0x1 ;  /* 0x000000015d5d781a */ /* 0x000fc80000000000 */
[--C-:B------:R-:W-:Y:S01]  /*70200*/  LOP3.LUT R7, R0, 0x2, R93.reuse, 0xfe, !PT ;  /* 0x0000000200077812 */ /* 0x100fe200078efe5d */
[----:B------:R0:W-:Y:S04]  /*70210*/  STS.128 [R68], R64 ;  /* 0x0000004044007388 */ /* 0x0001e80000000c00 */
[----:B------:R4:W-:Y:S01]  /*70220*/  STS.128 [R68+0x400], R72 ;  /* 0x0004004844007388 */ /* 0x0009e20000000c00 */
[C---:B------:R-:W-:Y:S01]  /*70230*/  ISETP.LT.AND P3, PT, R7.reuse, UR4, !P0 ;  /* 0x0000000407007c0c */ /* 0x040fe2000c761270 */
[----:B------:R-:W2:Y:S01]  /*70240*/  LDCU UR4, c[0x0][0x39c] ;  /* 0x00007380ff0477ac */ /* 0x000ea20008000800 */
[----:B-1----:R-:W-:Y:S01]  /*70250*/  IMAD R7, R7, R2, RZ ;  /* 0x0000000207077224 */ /* 0x002fe200078e02ff */
[----:B------:R-:W-:Y:S02]  /*70260*/  PRMT R71, R8, 0x7770, RZ ;  /* 0x0000777008477816 */ /* 0x000fe400000000ff */
[----:B0-----:R-:W-:-:S02]  /*70270*/  LOP3.LUT R65, R0, 0x4, R93, 0xfe, !PT ;  /* 0x0000000400417812 */ /* 0x001fc400078efe5d */
[----:B------:R-:W-:Y:S02]  /*70280*/  PRMT R67, R8, 0x7771, RZ ;  /* 0x0000777108437816 */ /* 0x000fe400000000ff */
[C-C-:B----4-:R-:W-:Y:S02]  /*70290*/  LOP3.LUT R73, R0.reuse, 0x6, R93.reuse, 0xfe, !PT ;  /* 0x0000000600497812 */ /* 0x150fe400078efe5d */
[----:B------:R-:W-:Y:S01]  /*702a0*/  LOP3.LUT R75, R0, 0xa, R93, 0xfe, !PT ;  /* 0x0000000a004b7812 */ /* 0x000fe200078efe5d */
[----:B------:R-:W-:Y:S03]  /*702b0*/  BAR.SYNC.DEFER_BLOCKING 0x0 ;  /* 0x0000000000007b1d */ /* 0x000fe60000010000 */
[----:B------:R-:W-:-:S03]  /*702c0*/  ISETP.LT.AND P6, PT, R75, UR7, !P0 ;  /* 0x000000074b007c0c */ /* 0x000fc6000c7c1270 */
[----:B------:R-:W0:Y:S01]  /*702d0*/  LDCU UR7, c[0x0][0x39c] ;  /* 0x00007380ff0777ac */ /* 0x000e220008000800 */
[C---:B------:R-:W-:Y:S02]  /*702e0*/  PRMT R83, R9.reuse, 0x7771, RZ ;  /* 0x0000777109537816 */ /* 0x040fe400000000ff */
[C---:B------:R-:W-:Y:S02]  /*702f0*/  PRMT R79, R9.reuse, 0x7773, RZ ;  /* 0x00007773094f7816 */ /* 0x040fe400000000ff */
[----:B------:R-:W-:Y:S02]  /*70300*/  PRMT R81, R9, 0x7772, RZ ;  /* 0x0000777209517816 */ /* 0x000fe400000000ff */
[----:B------:R-:W-:Y:S01]  /*70310*/  LOP3.LUT R85, R0, 0x14, R93, 0xfe, !PT ;  /* 0x0000001400557812 */ /* 0x000fe200078efe5d */
[----:B--2---:R-:W-:-:S05]  /*70320*/  IMAD R5, R3, R2, RZ ;  /* 0x0000000203057224 */ /* 0x004fca00078e02ff */
[----:B---3--:R-:W-:-:S04]  /*70330*/  IADD3 R4, P1, PT, R5, R70, RZ ;  /* 0x0000004605047210 */ /* 0x008fc80007f3e0ff */
[----:B------:R-:W-:Y:S02]  /*70340*/  LEA.HI.X.SX32 R5, R5, R69, 0x1, P1 ;  /* 0x0000004505057211 */ /* 0x000fe400008f0eff */
[----:B------:R-:W-:-:S03]  /*70350*/  IADD3 R6, P1, PT, R7, R70, RZ ;  /* 0x0000004607067210 */ /* 0x000fc60007f3e0ff */
[----:B------:R1:W-:Y:S01]  /*70360*/  @P2 STG.E.U8 desc[UR20][R4.64], R71 ;  /* 0x0000004704002986 */ /* 0x0003e2000c101114 */
[-C--:B------:R-:W-:Y:S02]  /*70370*/  LEA.HI.X.SX32 R7, R7, R69.reuse, 0x1, P1 ;  /* 0x0000004507077211 */ /* 0x080fe400008f0eff */
[C---:B------:R-:W-:Y:S01]  /*70380*/  ISETP.LT.AND P2, PT, R65.reuse, UR5, !P0 ;  /* 0x0000000541007c0c */ /* 0x040fe2000c741270 */
[-C--:B------:R-:W-:Y:S01]  /*70390*/  IMAD R65, R65, R2.reuse, RZ ;  /* 0x0000000241417224 */ /* 0x080fe200078e02ff */
[----:B------:R-:W2:Y:S01]  /*703a0*/  LDCU UR5, c[0x0][0x39c] ;  /* 0x00007380ff0577ac */ /* 0x000ea20008000800 */
[----:B------:R3:W-:Y:S01]  /*703b0*/  @P3 STG.E.U8 desc[UR20][R6.64], R67 ;  /* 0x0000004306003986 */ /* 0x0007e2000c101114 */
[----:B-1----:R-:W-:Y:S01]  /*703c0*/  LOP3.LUT R71, R0, 0x8, R93, 0xfe, !PT ;  /* 0x0000000800477812 */ /* 0x002fe200078efe5d */
[----:B------:R-:W-:Y:S01]  /*703d0*/  IMAD R5, R73, R2, RZ ;  /* 0x0000000249057224 */ /* 0x000fe200078e02ff */
[----:B------:R-:W-:Y:S02]  /*703e0*/  IADD3 R64, P3, PT, R65, R70, RZ ;  /* 0x0000004641407210 */ /* 0x000fe40007f7e0ff */
[----:B------:R-:W-:Y:S01]  /*703f0*/  ISETP.LT.AND P4, PT, R71, UR4, !P0 ;  /* 0x0000000447007c0c */ /* 0x000fe2000c781270 */
[----:B------:R-:W1:Y:S01]  /*70400*/  LDCU UR4, c[0x0][0x39c] ;  /* 0x00007380ff0477ac */ /* 0x000e620008000800 */
[----:B------:R-:W-:Y:S01]  /*70410*/  ISETP.LT.AND P1, PT, R73, UR6, !P0 ;  /* 0x0000000649007c0c */ /* 0x000fe2000c721270 */
[----:B------:R-:W-:Y:S01]  /*70420*/  IMAD R66, R71, R2, RZ ;  /* 0x0000000247427224 */ /* 0x000fe200078e02ff */
[----:B------:R-:W-:Y:S01]  /*70430*/  LEA.HI.X.SX32 R65, R65, R69, 0x1, P3 ;  /* 0x0000004541417211 */ /* 0x000fe200018f0eff */
[----:B------:R-:W4:Y:S01]  /*70440*/  LDCU UR6, c[0x0][0x39c] ;  /* 0x00007380ff0677ac */ /* 0x000f220008000800 */
[----:B------:R-:W-:-:S02]  /*70450*/  PRMT R73, R8, 0x7772, RZ ;  /* 0x0000777208497816 */ /* 0x000fc400000000ff */
[C---:B------:R-:W-:Y:S02]  /*70460*/  IADD3 R4, P3, PT, R5.reuse, R70, RZ ;  /* 0x0000004605047210 */ /* 0x040fe40007f7e0ff */
[----:B------:R-:W-:Y:S01]  /*70470*/  PRMT R71, R8, 0x7773, RZ ;  /* 0x0000777308477816 */ /* 0x000fe200000000ff */
[----:B------:R0:W-:Y:S01]  /*70480*/  @P2 STG.E.U8 desc[UR20][R64.64], R73 ;  /* 0x0000004940002986 */ /* 0x0001e2000c101114 */
[-C--:B------:R-:W-:Y:S01]  /*70490*/  LEA.HI.X.SX32 R5, R5, R69.reuse, 0x1, P3 ;  /* 0x0000004505057211 */ /* 0x080fe200018f0eff */
[----:B------:R-:W-:Y:S01]  /*704a0*/  IMAD R8, R75, R2, RZ ;  /* 0x000000024b087224 */ /* 0x000fe200078e02ff */
[C---:B---3--:R-:W-:Y:S02]  /*704b0*/  IADD3 R6, P2, PT, R66.reuse, R70, RZ ;  /* 0x0000004642067210 */ /* 0x048fe40007f5e0ff */
[----:B------:R-:W-:Y:S01]  /*704c0*/  PRMT R67, R9, 0x7770, RZ ;  /* 0x0000777009437816 */ /* 0x000fe200000000ff */
[----:B------:R3:W-:Y:S01]  /*704d0*/  @P1 STG.E.U8 desc[UR20][R4.64], R71 ;  /* 0x0000004704001986 */ /* 0x0007e2000c101114 */
[----:B------:R-:W-:-:S02]  /*704e0*/  LEA.HI.X.SX32 R7, R66, R69, 0x1, P2 ;  /* 0x0000004542077211 */ /* 0x000fc400010f0eff */
[C-C-:B0-----:R-:W-:Y:S02]  /*704f0*/  LOP3.LUT R73, R0.reuse, 0xc, R93.reuse, 0xfe, !PT ;  /* 0x0000000c00497812 */ /* 0x141fe400078efe5d */
[----:B------:R-:W-:Y:S02]  /*70500*/  LOP3.LUT R65, R0, UR15, RZ, 0xfc, !PT ;  /* 0x0000000f00417c12 */ /* 0x000fe4000f8efcff */
[----:B------:R-:W-:Y:S02]  /*70510*/  IADD3 R64, P1, PT, R8, R70, RZ ;  /* 0x0000004608407210 */ /* 0x000fe40007f3e0ff */
[----:B---3--:R-:W-:Y:S01]  /*70520*/  LOP3.LUT R71, R0, 0x10, R93, 0xfe, !PT ;  /* 0x0000001000477812 */ /* 0x008fe200078efe5d */
[CC--:B------:R-:W-:Y:S01]  /*70530*/  IMAD R5, R73.reuse, R2.reuse, RZ ;  /* 0x0000000249057224 */ /* 0x0c0fe200078e02ff */
[----:B-1----:R-:W-:Y:S01]  /*70540*/  ISETP.LT.AND P3, PT, R73, UR4, !P0 ;  /* 0x0000000449007c0c */ /* 0x002fe2000c761270 */
[CC--:B------:R-:W-:Y:S01]  /*70550*/  IMAD R66, R65.reuse, R2.reuse, RZ ;  /* 0x0000000241427224 */ /* 0x0c0fe200078e02ff */
[----:B--2---:R-:W-:Y:S01]  /*70560*/  ISETP.LT.AND P2, PT, R65, UR5, !P0 ;  /* 0x0000000541007c0c */ /* 0x004fe2000c741270 */
[----:B------:R-:W0:Y:S01]  /*70570*/  LDCU UR4, c[0x0][0x39c] ;  /* 0x00007380ff0477ac */ /* 0x000e220008000800 */
[----:B------:R1:W-:Y:S01]  /*70580*/  @P4 STG.E.U8 desc[UR20][R6.64], R67 ;  /* 0x0000004306004986 */ /* 0x0003e2000c101114 */
[----:B------:R-:W-:Y:S01]  /*70590*/  LEA.HI.X.SX32 R65, R8, R69, 0x1, P1 ;  /* 0x0000004508417211 */ /* 0x000fe200008f0eff */
[----:B------:R-:W-:Y:S01]  /*705a0*/  IMAD R68, R71, R2, RZ ;  /* 0x0000000247447224 */ /* 0x000fe200078e02ff */
[----:B------:R-:W2:Y:S01]  /*705b0*/  LDCU UR5, c[0x0][0x39c] ;  /* 0x00007380ff0577ac */ /* 0x000ea20008000800 */
[----:B------:R-:W-:-:S02]  /*705c0*/  IADD3 R4, P4, PT, R5, R70, RZ ;  /* 0x0000004605047210 */ /* 0x000fc40007f9e0ff */
[----:B----4-:R-:W-:Y:S01]  /*705d0*/  ISETP.LT.AND P1, PT, R71, UR6, !P0 ;  /* 0x0000000647007c0c */ /* 0x010fe2000c721270 */
[----:B------:R3:W-:Y:S01]  /*705e0*/  @P6 STG.E.U8 desc[UR20][R64.64], R83 ;  /* 0x0000005340006986 */ /* 0x0007e2000c101114 */
[-C--:B------:R-:W-:Y:S01]  /*705f0*/  LEA.HI.X.SX32 R5, R5, R69.reuse, 0x1, P4 ;  /* 0x0000004505057211 */ /* 0x080fe200020f0eff */
[----:B------:R-:W4:Y:S01]  /*70600*/  LDCU UR6, c[0x0][0x39c] ;  /* 0x00007380ff0677ac */ /* 0x000f220008000800 */
[-C--:B------:R-:W-:Y:S02]  /*70610*/  IADD3 R8, P4, PT, R68, R70.reuse, RZ ;  /* 0x0000004644087210 */ /* 0x080fe40007f9e0ff */
[----:B-1----:R-:W-:Y:S02]  /*70620*/  IADD3 R6, P6, PT, R66, R70, RZ ;  /* 0x0000004642067210 */ /* 0x002fe40007fde0ff */
[----:B------:R-:W-:Y:S02]  /*70630*/  LEA.HI.X.SX32 R9, R68, R69, 0x1, P4 ;  /* 0x0000004544097211 */ /* 0x000fe400020f0eff */
[----:B---3--:R-:W-:-:S02]  /*70640*/  LOP3.LUT R83, R0, 0x12, R93, 0xfe, !PT ;  /* 0x0000001200537812 */ /* 0x008fc400078efe5d */
[----:B------:R-:W-:Y:S02]  /*70650*/  LEA.HI.X.SX32 R7, R66, R69, 0x1, P6 ;  /* 0x0000004542077211 */ /* 0x000fe400030f0eff */
[----:B------:R-:W-:Y:S01]  /*70660*/  PRMT R73, R10, 0x7770, RZ ;  /* 0x000077700a497816 */ /* 0x000fe200000000ff */
[CC--:B------:R-:W-:Y:S01]  /*70670*/  IMAD R66, R83.reuse, R2.reuse, RZ ;  /* 0x0000000253427224 */ /* 0x0c0fe200078e02ff */
[----:B------:R-:W-:Y:S01]  /*70680*/  ISETP.LT.AND P4, PT, R83, UR7, !P0 ;  /* 0x0000000753007c0c */ /* 0x000fe2000c781270 */
[----:B------:R1:W-:Y:S01]  /*70690*/  @P3 STG.E.U8 desc[UR20][R4.64], R81 ;  /* 0x0000005104003986 */ /* 0x0003e2000c101114 */
[----:B------:R-:W-:Y:S01]  /*706a0*/  LOP3.LUT R83, R0, 0x16, R93, 0xfe, !PT ;  /* 0x0000001600537812 */ /* 0x000fe200078efe5d */
[C---:B------:R-:W-:Y:S01]  /*706b0*/  IMAD R68, R85.reuse, R2, RZ ;  /* 0x0000000255447224 */ /* 0x040fe200078e02ff */
[----:B------:R-:W-:Y:S01]  /*706c0*/  PRMT R75, R10, 0x7771, RZ ;  /* 0x000077710a4b7816 */ /* 0x000fe200000000ff */
[----:B------:R3:W-:Y:S01]  /*706d0*/  @P2 STG.E.U8 desc[UR20][R6.64], R79 ;  /* 0x0000004f06002986 */ /* 0x0007e2000c101114 */
[----:B0-----:R-:W-:Y:S01]  /*706e0*/  ISETP.LT.AND P2, PT, R85, UR4, !P0 ;  /* 0x0000000455007c0c */ /* 0x001fe2000c741270 */
[----:B------:R-:W0:Y:S02]  /*706f0*/  LDCU UR4, c[0x0][0x39c] ;  /* 0x00007380ff0477ac */ /* 0x000e240008000800 */
[----:B------:R4:W-:Y:S01]  /*70700*/  @P1 STG.E.U8 desc[UR20][R8.64], R73 ;  /* 0x0000004908001986 */ /* 0x0009e2000c101114 */
[----:B--2---:R-:W-:Y:S01]  /*70710*/  ISETP.LT.AND P1, PT, R83, UR5, !P0 ;  /* 0x0000000553007c0c */ /* 0x004fe2000c721270 */
[----:B------:R-:W2:Y:S01]  /*70720*/  LDCU UR5, c[0x0][0x39c] ;  /* 0x00007380ff0577ac */ /* 0x000ea20008000800 */
[----:B-1----:R-:W-:-:S02]  /*70730*/  IADD3 R4, P6, PT, R68, R70, RZ ;  /* 0x0000004644047210 */ /* 0x002fc40007fde0ff */
[----:B------:R-:W-:Y:S01]  /*70740*/  PRMT R71, R10, 0x7772, RZ ;  /* 0x000077720a477816 */ /* 0x000fe200000000ff */
[----:B------:R-:W1:Y:S01]  /*70750*/  LDCU UR7, c[0x0][0x39c] ;  /* 0x00007380ff0777ac */ /* 0x000e620008000800 */
[----:B---3--:R-:W-:Y:S01]  /*70760*/  IADD3 R6, P3, PT, R66, R70, RZ ;  /* 0x0000004642067210 */ /* 0x008fe20007f7e0ff */
[----:B----4-:R-:W-:-:S03]  /*70770*/  IMAD R9, R83, R2, RZ ;  /* 0x0000000253097224 */ /* 0x010fc600078e02ff */
[-C--:B------:R-:W-:Y:S02]  /*70780*/  LEA.HI.X.SX32 R7, R66, R69.reuse, 0x1, P3 ;  /* 0x0000004542077211 */ /* 0x080fe400018f0eff */
[----:B------:R-:W-:Y:S02]  /*70790*/  LOP3.LUT R73, R0, 0x18, R93, 0xfe, !PT ;  /* 0x0000001800497812 */ /* 0x000fe400078efe5d */
[----:B------:R-:W-:Y:S01]  /*707a0*/  IADD3 R8, P3, PT, R9, R70, RZ ;  /* 0x0000004609087210 */ /* 0x000fe20007f7e0ff */
[----:B------:R3:W-:Y:S01]  /*707b0*/  @P4 STG.E.U8 desc[UR20][R6.64], R75 ;  /* 0x0000004b06004986 */ /* 0x0007e2000c101114 */
[-C--:B------:R-:W-:Y:S01]  /*707c0*/  LEA.HI.X.SX32 R5, R68, R69.reuse, 0x1, P6 ;  /* 0x0000004544057211 */ /* 0x080fe200030f0eff */
[----:B------:R-:W-:Y:S01]  /*707d0*/  IMAD R66, R73, R2, RZ ;  /* 0x0000000249427224 */ /* 0x000fe200078e02ff */
[----:B------:R-:W-:Y:S02]  /*707e0*/  PRMT R67, R10, 0x7773, RZ ;  /* 0x000077730a437816 */ /* 0x000fe400000000ff */
[----:B------:R-:W-:-:S02]  /*707f0*/  LEA.HI.X.SX32 R9, R9, R69, 0x1, P3 ;  /* 0x0000004509097211 */ /* 0x000fc400018f0eff */
[----:B------:R-:W-:Y:S01]  /*70800*/  ISETP.LT.AND P4, PT, R73, UR6, !P0 ;  /* 0x0000000649007c0c */ /* 0x000fe2000c781270 */
[----:B------:R-:W4:Y:S01]  /*70810*/  LDCU UR6, c[0x0][0x39c] ;  /* 0x00007380ff0677ac */ /* 0x000f220008000800 */
[----:B------:R0:W-:Y:S01]  /*70820*/  @P2 STG.E.U8 desc[UR20][R4.64], R71 ;  /* 0x0000004704002986 */ /* 0x0001e2000c101114 */
[C-C-:B------:R-:W-:Y:S02]  /*70830*/  LOP3.LUT R81, R0.reuse, 0x1a, R93.reuse, 0xfe, !PT ;  /* 0x0000001a00517812 */ /* 0x140fe400078efe5d */
[----:B------:R-:W-:Y:S01]  /*70840*/  LOP3.LUT R79, R0, 0x1c, R93, 0xfe, !PT ;  /* 0x0000001c004f7812 */ /* 0x000fe200078efe5d */
[----:B------:R0:W-:Y:S01]  /*70850*/  @P1 STG.E.U8 desc[UR20][R8.64], R67 ;  /* 0x0000004308001986 */ /* 0x0001e2000c101114 */
[----:B------:R-:W-:Y:S01]  /*70860*/  IADD3 R72, P1, PT, R66, R70, RZ ;  /* 0x0000004642487210 */ /* 0x000fe20007f3e0ff */
[----:B---3--:R-:W-:Y:S01]  /*70870*/  IMAD R7, R81, R2, RZ ;  /* 0x0000000251077224 */ /* 0x008fe200078e02ff */
[C---:B------:R-:W-:Y:S02]  /*70880*/  PRMT R10, R11.reuse, 0x7773, RZ ;  /* 0x000077730b0a7816 */ /* 0x040fe400000000ff */
[----:B------:R-:W-:-:S02]  /*70890*/  PRMT R64, R11, 0x7772, RZ ;  /* 0x000077720b407816 */ /* 0x000fc400000000ff */
[C---:B------:R-:W-:Y:S02]  /*708a0*/  PRMT R65, R11.reuse, 0x7771, RZ ;  /* 0x000077710b417816 */ /* 0x040fe400000000ff */
[----:B------:R-:W-:Y:S02]  /*708b0*/  PRMT R11, R11, 0x7770, RZ ;  /* 0x000077700b0b7816 */ /* 0x000fe400000000ff */
[----:B------:R-:W-:Y:S01]  /*708c0*/  LEA.HI.X.SX32 R73, R66, R69, 0x1, P1 ;  /* 0x0000004542497211 */ /* 0x000fe200008f0eff */
[----:B------:R-:W-:Y:S01]  /*708d0*/  IMAD R66, R79, R2, RZ ;  /* 0x000000024f427224 */ /* 0x000fe200078e02ff */
[----:B0-----:R-:W-:Y:S01]  /*708e0*/  ISETP.LT.AND P2, PT, R81, UR4, !P0 ;  /* 0x0000000451007c0c */ /* 0x001fe2000c741270 */
[----:B------:R-:W0:Y:S01]  /*708f0*/  LDCU UR4, c[0x0][0x39c] ;  /* 0x00007380ff0477ac */ /* 0x000e220008000800 */
[----:B--2---:R-:W-:Y:S01]  /*70900*/  ISETP.LT.AND P1, PT, R79, UR5, !P0 ;  /* 0x000000054f007c0c */ /* 0x004fe2000c721270 */
[----:B------:R2:W-:Y:S01]  /*70910*/  @P4 STG.E.U8 desc[UR20][R72.64], R11 ;  /* 0x0000000b48004986 */ /* 0x0005e2000c101114 */
[----:B------:R-:W-:Y:S01]  /*70920*/  IADD3 R4, P3, PT, R7, R70, RZ ;  /* 0x0000004607047210 */ /* 0x000fe20007f7e0ff */
[----:B------:R-:W3:Y:S01]  /*70930*/  LDCU UR5, c[0x0][0x39c] ;  /* 0x00007380ff0577ac */ /* 0x000ee20008000800 */
[----:B------:R-:W-:-:S02]  /*70940*/  LOP3.LUT R9, R0, UR22, RZ, 0xfc, !PT ;  /* 0x0000001600097c12 */ /* 0x000fc4000f8efcff */
[C---:B------:R-:W-:Y:S02]  /*70950*/  IADD3 R6, P4, PT, R66.reuse, R70, RZ ;  /* 0x0000004642067210 */ /* 0x040fe40007f9e0ff */
[-C--:B------:R-:W-:Y:S02]  /*70960*/  LEA.HI.X.SX32 R5, R7, R69.reuse, 0x1, P3 ;  /* 0x0000004507057211 */ /* 0x080fe400018f0eff */
[C---:B----4-:R-:W-:Y:S01]  /*70970*/  ISETP.LT.AND P3, PT, R9.reuse, UR6, !P0 ;  /* 0x0000000609007c0c */ /* 0x050fe2000c761270 */
[----:B------:R-:W-:Y:S01]  /*70980*/  IMAD R9, R9, R2, RZ ;  /* 0x0000000209097224 */ /* 0x000fe200078e02ff */
[----:B------:R-:W-:Y:S01]  /*70990*/  LEA.HI.X.SX32 R7, R66, R69, 0x1, P4 ;  /* 0x0000004542077211 */ /* 0x000fe200020f0eff */
[----:B------:R4:W-:Y:S01]  /*709a0*/  @P2 STG.E.U8 desc[UR20][R4.64], R65 ;  /* 0x0000004104002986 */ /* 0x0009e2000c101114 */
[----:B--2---:R-:W-:Y:S01]  /*709b0*/  LOP3.LUT R11, R0, 0x20, R93, 0xfe, !PT ;  /* 0x00000020000b7812 */ /* 0x004fe200078efe5d */
[----:B------:R-:W2:Y:S02]  /*709c0*/  LDCU UR6, c[0x0][0x39c] ;  /* 0x00007380ff0677ac */ /* 0x000ea40008000800 */
[----:B------:R3:W-:Y:S01]  /*709d0*/  @P1 STG.E.U8 desc[UR20][R6.64], R64 ;  /* 0x0000004006001986 */ /* 0x0007e2000c101114 */
[----:B------:R-:W-:-:S02]  /*709e0*/  IADD3 R8, P1, PT, R9, R70, RZ ;  /* 0x0000004609087210 */ /* 0x000fc40007f3e0ff */
[----:B------:R-:W-:Y:S02]  /*709f0*/  LOP3.LUT R67, R0, 0x22, R93, 0xfe, !PT ;  /* 0x0000002200437812 */ /* 0x000fe400078efe5d */
[----:B------:R-:W-:Y:S02]  /*70a00*/  LEA.HI.X.SX32 R9, R9, R69, 0x1, P1 ;  /* 0x0000004509097211 */ /* 0x000fe400008f0eff */
[C---:B-1----:R-:W-:Y:S01]  /*70a10*/  ISETP.LT.AND P1, PT, R11.reuse, UR7, !P0 ;  /* 0x000000070b007c0c */ /* 0x042fe2000c721270 */
[-C--:B------:R-:W-:Y:S01]  /*70a20*/  IMAD R11, R11, R2.reuse, RZ ;  /* 0x000000020b0b7224 */ /* 0x080fe200078e02ff */
[C---:B0-----:R-:W-:Y:S01]  /*70a30*/  ISETP.LT.AND P2, PT, R67.reuse, UR4, !P0 ;  /* 0x0000000443007c0c */ /* 0x041fe2000c741270 */
[----:B------:R-:W0:Y:S01]  /*70a40*/  LDCU UR4, c[0x0][0x39c] ;  /* 0x00007380ff0477ac */ /* 0x000e220008000800 */
[----:B------:R1:W-:Y:S01]  /*70a50*/  @P3 STG.E.U8 desc[UR20][R8.64], R10 ;  /* 0x0000000a08003986 */ /* 0x0003e2000c101114 */
[----:B----4-:R-:W-:Y:S01]  /*70a60*/  IMAD R65, R67, R2, RZ ;  /* 0x0000000243417224 */ /* 0x010fe200078e02ff */
[----:B------:R-:W-:Y:S01]  /*70a70*/  IADD3 R4, P3, PT, R11, R70, RZ ;  /* 0x000000460b047210 */ /* 0x000fe20007f7e0ff */
[----:B------:R-:W4:Y:S01]  /*70a80*/  LDCU UR7, c[0x0][0x39c] ;  /* 0x00007380ff0777ac */ /* 0x000f220008000800 */
[----:B---3--:R-:W-:-:S02]  /*70a90*/  LOP3.LUT R7, R3, 0x84, RZ, 0xfc, !PT ;  /* 0x0000008403077812 */ /* 0x008fc400078efcff */
[-C--:B------:R-:W-:Y:S02]  /*70aa0*/  LEA.HI.X.SX32 R5, R11, R69.reuse, 0x1, P3 ;  /* 0x000000450b057211 */ /* 0x080fe400018f0eff */
[----:B------:R-:W-:Y:S02]  /*70ab0*/  IADD3 R6, P4, PT, R65, R70, RZ ;  /* 0x0000004641067210 */ /* 0x000fe40007f9e0ff */
[----:B------:R-:W-:Y:S02]  /*70ac0*/  PRMT R11, R52, 0x7770, RZ ;  /* 0x00007770340b7816 */ /* 0x000fe400000000ff */
[----:B------:R-:W-:Y:S02]  /*70ad0*/  LOP3.LUT R67, R0, 0x24, R93, 0xfe, !PT ;  /* 0x0000002400437812 */ /* 0x000fe400078efe5d */
[----:B------:R-:W-:Y:S01]  /*70ae0*/  ISETP.LT.AND P6, PT, R7, UR8, !P0 ;  /* 0x0000000807007c0c */ /* 0x000fe2000c7c1270 */
[----:B------:R3:W-:Y:S01]  /*70af0*/  @P1 STG.E.U8 desc[UR20][R4.64], R11 ;  /* 0x0000000b04001986 */ /* 0x0007e2000c101114 */
[----:B------:R-:W-:Y:S01]  /*70b00*/  LEA.HI.X.SX32 R7, R65, R69, 0x1, P4 ;  /* 0x0000004541077211 */ /* 0x000fe200020f0eff */
[C---:B-1----:R-:W-:Y:S01]  /*70b10*/  IMAD R9, R67.reuse, R2, RZ ;  /* 0x0000000243097224 */ /* 0x042fe200078e02ff */
[----:B------:R-:W-:Y:S01]  /*70b20*/  PRMT R65, R52, 0x7771, RZ ;  /* 0x0000777134417816 */ /* 0x000fe200000000ff */
[----:B------:R-:W1:Y:S01]  /*70b30*/  LDCU UR8, c[0x0][0x39c] ;  /* 0x00007380ff0877ac */ /* 0x000e620008000800 */
[----:B------:R-:W-:-:S02]  /*70b40*/  ISETP.LT.AND P1, PT, R67, UR5, !P0 ;  /* 0x0000000543007c0c */ /* 0x000fc4000c721270 */
[C-C-:B------:R-:W-:Y:S01]  /*70b50*/  LOP3.LUT R67, R0.reuse, 0x28, R93.reuse, 0xfe, !PT ;  /* 0x0000002800437812 */ /* 0x140fe200078efe5d */
[----:B------:R1:W-:Y:S01]  /*70b60*/  @P2 STG.E.U8 desc[UR20][R6.64], R65 ;  /* 0x0000004106002986 */ /* 0x0003e2000c101114 */
[----:B------:R-:W-:Y:S01]  /*70b70*/  LOP3.LUT R71, R0, 0x26, R93, 0xfe, !PT ;  /* 0x0000002600477812 */ /* 0x000fe200078efe5d */
[----:B------:R-:W4:Y:S01]  /*70b80*/  LDCU UR5, c[0x0][0x39c] ;  /* 0x00007380ff0577ac */ /* 0x000f220008000800 */
[----:B------:R-:W-:Y:S02]  /*70b90*/  IADD3 R8, P4, PT, R9, R70, RZ ;  /* 0x0000004609087210 */ /* 0x000fe40007f9e0ff */
[----:B0-----:R-:W-:Y:S01]  /*70ba0*/  ISETP.LT.AND P2, PT, R67, UR4, !P0 ;  /* 0x0000000443007c0c */ /* 0x001fe2000c741270 */
[----:B------:R-:W0:Y:S01]  /*70bb0*/  LDCU UR4, c[0x0][0x39c] ;  /* 0x00007380ff0477ac */ /* 0x000e220008000800 */
[C---:B--2---:R-:W-:Y:S01]  /*70bc0*/  ISETP.LT.AND P3, PT, R71.reuse, UR6, !P0 ;  /* 0x0000000647007c0c */ /* 0x044fe2000c761270 */
[-C--:B------:R-:W-:Y:S01]  /*70bd0*/  IMAD R10, R71, R2.reuse, RZ ;  /* 0x00000002470a7224 */ /* 0x080fe200078e02ff */
[----:B------:R-:W-:Y:S01]  /*70be0*/  LEA.HI.X.SX32 R9, R9, R69, 0x1, P4 ;  /* 0x0000004509097211 */ /* 0x000fe200020f0eff */
[----:B---3--:R-:W-:Y:S01]  /*70bf0*/  IMAD R11, R67, R2, RZ ;  /* 0x00000002430b7224 */ /* 0x008fe200078e02ff */
[----:B------:R-:W-:Y:S01]  /*70c00*/  PRMT R71, R52, 0x7772, RZ ;  /* 0x0000777234477816 */ /* 0x000fe200000000ff */
[----:B------:R-:W2:Y:S01]  /*70c10*/  LDCU UR6, c[0x0][0x39c] ;  /* 0x00007380ff0677ac */ /* 0x000ea20008000800 */
[----:B------:R-:W-:-:S03]  /*70c20*/  IADD3 R4, P4, PT, R10, R70, RZ ;  /* 0x000000460a047210 */ /* 0x000fc60007f9e0ff */
[----:B------:R3:W-:Y:S01]  /*70c30*/  @P1 STG.E.U8 desc[UR20][R8.64], R71 ;  /* 0x0000004708001986 */ /* 0x0007e2000c101114 */
[C---:B-1----:R-:W-:Y:S02]  /*70c40*/  IADD3 R6, P1, PT, R11.reuse, R70, RZ ;  /* 0x000000460b067210 */ /* 0x042fe40007f3e0ff */
[-C--:B------:R-:W-:Y:S02]  /*70c50*/  LEA.HI.X.SX32 R5, R10, R69.reuse, 0x1, P4 ;  /* 0x000000450a057211 */ /* 0x080fe400020f0eff */
[----:B------:R-:W-:Y:S02]  /*70c60*/  PRMT R65, R52, 0x7773, RZ ;  /* 0x0000777334417816 */ /* 0x000fe400000000ff */
[C-C-:B------:R-:W-:Y:S02]  /*70c70*/  LOP3.LUT R73, R0.reuse, 0x2a, R93.reuse, 0xfe, !PT ;  /* 0x0000002a00497812 */ /* 0x140fe400078efe5d */
[----:B------:R-:W-:Y:S02]  /*70c80*/  LEA.HI.X.SX32 R7, R11, R69, 0x1, P1 ;  /* 0x000000450b077211 */ /* 0x000fe400008f0eff */
[C---:B------:R-:W-:Y:S01]  /*70c90*/  LOP3.LUT R11, R0.reuse, 0x2c, R93, 0xfe, !PT ;  /* 0x0000002c000b7812 */ /* 0x040fe200078efe5d */
[----:B------:R1:W-:Y:S01]  /*70ca0*/  @P3 STG.E.U8 desc[UR20][R4.64], R65 ;  /* 0x0000004104003986 */ /* 0x0003e2000c101114 */
[----:B----4-:R-:W-:Y:S01]  /*70cb0*/  ISETP.LT.AND P1, PT, R73, UR5, !P0 ;  /* 0x0000000549007c0c */ /* 0x010fe2000c721270 */
[----:B------:R-:W4:Y:S01]  /*70cc0*/  LDCU UR5, c[0x0][0x39c] ;  /* 0x00007380ff0577ac */ /* 0x000f220008000800 */
[----:B------:R-:W-:Y:S01]  /*70cd0*/  PRMT R67, R53, 0x7770, RZ ;  /* 0x0000777035437816 */ /* 0x000fe200000000ff */
[-C--:B------:R-:W-:Y:S01]  /*70ce0*/  IMAD R10, R73, R2.reuse, RZ ;  /* 0x00000002490a7224 */ /* 0x080fe200078e02ff */
[C---:B0-----:R-:W-:Y:S01]  /*70cf0*/  ISETP.LT.AND P3, PT, R11.reuse, UR4, !P0 ;  /* 0x000000040b007c0c */ /* 0x041fe2000c761270 */
[----:B------:R-:W-:Y:S01]  /*70d00*/  IMAD R11, R11, R2, RZ ;  /* 0x000000020b0b7224 */ /* 0x000fe200078e02ff */
[----:B---3--:R-:W-:Y:S01]  /*70d10*/  LOP3.LUT R71, R0, UR23, RZ, 0xfc, !PT ;  /* 0x0000001700477c12 */ /* 0x008fe2000f8efcff */
[----:B------:R0:W-:Y:S01]  /*70d20*/  @P2 STG.E.U8 desc[UR20][R6.64], R67 ;  /* 0x0000004306002986 */ /* 0x0001e2000c101114 */
[-C--:B------:R-:W-:Y:S01]  /*70d30*/  IADD3 R8, P2, PT, R10, R70.reuse, RZ ;  /* 0x000000460a087210 */ /* 0x080fe20007f5e0ff */
[----:B------:R-:W3:Y:S01]  /*70d40*/  LDCU UR4, c[0x0][0x39c] ;  /* 0x00007380ff0477ac */ /* 0x000ee20008000800 */
[----:B-1----:R-:W-:-:S02]  /*70d50*/  IADD3 R4, P4, PT, R11, R70, RZ ;  /* 0x000000460b047210 */ /* 0x002fc40007f9e0ff */
[-C--:B------:R-:W-:Y:S02]  /*70d60*/  LEA.HI.X.SX32 R9, R10, R69.reuse, 0x1, P2 ;  /* 0x000000450a097211 */ /* 0x080fe400010f0eff */
[----:B------:R-:W-:Y:S02]  /*70d70*/  PRMT R65, R53, 0x7771, RZ ;  /* 0x0000777135417816 */ /* 0x000fe400000000ff */
[-C--:B------:R-:W-:Y:S01]  /*70d80*/  LEA.HI.X.SX32 R5, R11, R69.reuse, 0x1, P4 ;  /* 0x000000450b057211 */ /* 0x080fe200020f0eff */
[----:B0-----:R-:W-:Y:S01]  /*70d90*/  IMAD R7, R71, R2, RZ ;  /* 0x0000000247077224 */ /* 0x001fe200078e02ff */
[----:B------:R-:W-:Y:S02]  /*70da0*/  PRMT R11, R53, 0x7772, RZ ;  /* 0x00007772350b7816 */ /* 0x000fe400000000ff */
[----:B------:R-:W-:Y:S01]  /*70db0*/  LOP3.LUT R67, R0, 0x30, R93, 0xfe, !PT ;  /* 0x0000003000437812 */ /* 0x000fe200078efe5d */
[----:B------:R0:W-:Y:S01]  /*70dc0*/  @P1 STG.E.U8 desc[UR20][R8.64], R65 ;  /* 0x0000004108001986 */ /* 0x0001e2000c101114 */
[----:B--2---:R-:W-:Y:S01]  /*70dd0*/  ISETP.LT.AND P2, PT, R71, UR6, !P0 ;  /* 0x0000000647007c0c */ /* 0x004fe2000c741270 */
[----:B------:R-:W1:Y:S01]  /*70de0*/  LDCU UR6, c[0x0][0x39c] ;  /* 0x00007380ff0677ac */ /* 0x000e620008000800 */
[----:B------:R-:W-:Y:S01]  /*70df0*/  IADD3 R6, P1, PT, R7, R70, RZ ;  /* 0x0000004607067210 */ /* 0x000fe20007f3e0ff */
[----:B------:R2:W-:Y:S01]  /*70e00*/  @P3 STG.E.U8 desc[UR20][R4.64], R11 ;  /* 0x0000000b04003986 */ /* 0x0005e2000c101114 */
[C---:B------:R-:W-:Y:S01]  /*70e10*/  IMAD R10, R67.reuse, R2, RZ ;  /* 0x00000002430a7224 */ /* 0x040fe200078e02ff */
[----:B----4-:R-:W-:Y:S01]  /*70e20*/  ISETP.LT.AND P3, PT, R67, UR5, !P0 ;  /* 0x0000000543007c0c */ /* 0x010fe2000c761270 */
[----:B------:R-:W4:Y:S01]  /*70e30*/  LDCU UR5, c[0x0][0x39c] ;  /* 0x00007380ff0577ac */ /* 0x000f220008000800 */
[----:B------:R-:W-:-:S02]  /*70e40*/  LEA.HI.X.SX32 R7, R7, R69, 0x1, P1 ;  /* 0x0000004507077211 */ /* 0x000fc400008f0eff */
[--C-:B------:R-:W-:Y:S02]  /*70e50*/  LOP3.LUT R71, R0, 0x32, R93.reuse, 0xfe, !PT ;  /* 0x0000003200477812 */ /* 0x100fe400078efe5d */
[C---:B0-----:R-:W-:Y:S02]  /*70e60*/  IADD3 R8, P1, PT, R10.reuse, R70, RZ ;  /* 0x000000460a087210 */ /* 0x041fe40007f3e0ff */
[----:B------:R-:W-:Y:S02]  /*70e70*/  PRMT R53, R53, 0x7773, RZ ;  /* 0x0000777335357816 */ /* 0x000fe400000000ff */
[----:B------:R-:W-:Y:S01]  /*70e80*/  LEA.HI.X.SX32 R9, R10, R69, 0x1, P1 ;  /* 0x000000450a097211 */ /* 0x000fe200008f0eff */
[C---:B--2---:R-:W-:Y:S01]  /*70e90*/  IMAD R5, R71.reuse, R2, RZ ;  /* 0x0000000247057224 */ /* 0x044fe200078e02ff */
[----:B------:R-:W-:Y:S01]  /*70ea0*/  PRMT R67, R54, 0x7770, RZ ;  /* 0x0000777036437816 */ /* 0x000fe200000000ff */
[----:B------:R0:W-:Y:S01]  /*70eb0*/  @P2 STG.E.U8 desc[UR20][R6.64], R53 ;  /* 0x0000003506002986 */ /* 0x0001e2000c101114 */
[----:B---3--:R-:W-:Y:S01]  /*70ec0*/  ISETP.LT.AND P2, PT, R71, UR4, !P0 ;  /* 0x0000000447007c0c */ /* 0x008fe2000c741270 */
[----:B------:R-:W2:Y:S01]  /*70ed0*/  LDCU UR4, c[0x0][0x39c] ;  /* 0x00007380ff0477ac */ /* 0x000ea20008000800 */
[----:B------:R-:W-:Y:S01]  /*70ee0*/  LOP3.LUT R65, R0, 0x34, R93, 0xfe, !PT ;  /* 0x0000003400417812 */ /* 0x000fe200078efe5d */
[----:B------:R3:W-:Y:S01]  /*70ef0*/  @P3 STG.E.U8 desc[UR20][R8.64], R67 ;  /* 0x0000004308003986 */ /* 0x0007e2000c101114 */
[----:B------:R-:W-:-:S02]  /*70f00*/  IADD3 R4, P3, PT, R5, R70, RZ ;  /* 0x0000004605047210 */ /* 0x000fc40007f7e0ff */
[----:B------:R-:W-:Y:S01]  /*70f10*/  LOP3.LUT R11, R0, 0x36, R93, 0xfe, !PT ;  /* 0x00000036000b7812 */ /* 0x000fe200078efe5d */
[CC--:B------:R-:W-:Y:S01]  /*70f20*/  IMAD R10, R65.reuse, R2.reuse, RZ ;  /* 0x00000002410a7224 */ /* 0x0c0fe200078e02ff */
[----:B-1----:R-:W-:Y:S01]  /*70f30*/  ISETP.LT.AND P1, PT, R65, UR6, !P0 ;  /* 0x0000000641007c0c */ /* 0x002fe2000c721270 */
[----:B------:R-:W1:Y:S01]  /*70f40*/  LDCU UR6, c[0x0][0x39c] ;  /* 0x00007380ff0677ac */ /* 0x000e620008000800 */
[----:B------:R-:W-:Y:S02]  /*70f50*/  LEA.HI.X.SX32 R5, R5, R69, 0x1, P3 ;  /* 0x0000004505057211 */ /* 0x000fe400018f0eff */
[C---:B----4-:R-:W-:Y:S01]  /*70f60*/  ISETP.LT.AND P3, PT, R11.reuse, UR5, !P0 ;  /* 0x000000050b007c0c */ /* 0x050fe2000c761270 */
[----:B------:R-:W-:Y:S01]  /*70f70*/  IMAD R11, R11, R2, RZ ;  /* 0x000000020b0b7224 */ /* 0x000fe200078e02ff */
[----:B------:R-:W-:Y:S01]  /*70f80*/  PRMT R65, R54, 0x7771, RZ ;  /* 0x0000777136417816 */ /* 0x000fe200000000ff */
[----:B------:R-:W4:Y:S01]  /*70f90*/  LDCU UR5, c[0x0][0x39c] ;  /* 0x00007380ff0577ac */ /* 0x000f220008000800 */
[----:B0-----:R-:W-:-:S02]  /*70fa0*/  IADD3 R6, P4, PT, R10, R70, RZ ;  /* 0x000000460a067210 */ /* 0x001fc40007f9e0ff */
[--C-:B---3--:R-:W-:Y:S01]  /*70fb0*/  LOP3.LUT R67, R0, 0x38, R93.reuse, 0xfe, !PT ;  /* 0x0000003800437812 */ /* 0x108fe200078efe5d */
[----:B------:R0:W-:Y:S01]  /*70fc0*/  @P2 STG.E.U8 desc[UR20][R4.64], R65 ;  /* 0x0000004104002986 */ /* 0x0001e2000c101114 */
[----:B------:R-:W-:Y:S02]  /*70fd0*/  IADD3 R8, P2, PT, R11, R70, RZ ;  /* 0x000000460b087210 */ /* 0x000fe40007f5e0ff */
[-C--:B------:R-:W-:Y:S01]  /*70fe0*/  LEA.HI.X.SX32 R7, R10, R69.reuse, 0x1, P4 ;  /* 0x000000450a077211 */ /* 0x080fe200020f0eff */
[----:B------:R-:W-:Y:S01]  /*70ff0*/  IMAD R10, R67, R2, RZ ;  /* 0x00000002430a7224 */ /* 0x000fe200078e02ff */
[C---:B------:R-:W-:Y:S02]  /*71000*/  PRMT R53, R54.reuse, 0x7772, RZ ;  /* 0x0000777236357816 */ /* 0x040fe400000000ff */
[----:B------:R-:W-:Y:S02]  /*71010*/  LEA.HI.X.SX32 R9, R11, R69, 0x1, P2 ;  /* 0x000000450b097211 */ /* 0x000fe400010f0eff */
[----:B------:R-:W-:Y:S01]  /*71020*/  ISETP.LT.AND P2, PT, R67, UR7, !P0 ;  /* 0x0000000743007c0c */ /* 0x000fe2000c741270 */
[----:B------:R3:W-:Y:S01]  /*71030*/  @P1 STG.E.U8 desc[UR20][R6.64], R53 ;  /* 0x0000003506001986 */ /* 0x0007e2000c101114 */
[----:B------:R-:W-:Y:S01]  /*71040*/  PRMT R11, R54, 0x7773, RZ ;  /* 0x00007773360b7816 */ /* 0x000fe200000000ff */
[----:B------:R-:W1:Y:S01]  /*71050*/  LDCU UR7, c[0x0][0x39c] ;  /* 0x00007380ff0777ac */ /* 0x000e620008000800 */
[----:B0-----:R-:W-:-:S02]  /*71060*/  LOP3.LUT R5, R0, 0x3a, R93, 0xfe, !PT ;  /* 0x0000003a00057812 */ /* 0x001fc400078efe5d */
[----:B------:R-:W-:Y:S01]  /*71070*/  IADD3 R4, P1, PT, R10, R70, RZ ;  /* 0x000000460a047210 */ /* 0x000fe20007f3e0ff */
[----:B------:R0:W-:Y:S01]  /*71080*/  @P3 STG.E.U8 desc[UR20][R8.64], R11 ;  /* 0x0000000b08003986 */ /* 0x0001e2000c101114 */
[C---:B--2---:R-:W-:Y:S01]  /*71090*/  ISETP.LT.AND P3, PT, R5.reuse, UR4, !P0 ;  /* 0x0000000405007c0c */ /* 0x044fe2000c761270 */
[----:B------:R-:W2:Y:S01]  /*710a0*/  LDCU UR4, c[0x0][0x39c] ;  /* 0x00007380ff0477ac */ /* 0x000ea20008000800 */
[----:B---3--:R-:W-:Y:S01]  /*710b0*/  LOP3.LUT R53, R0, 0x3c, R93, 0xfe, !PT ;  /* 0x0000003c00357812 */ /* 0x008fe200078efe5d */
[-C--:B------:R-:W-:Y:S01]  /*710c0*/  IMAD R7, R5, R2.reuse, RZ ;  /* 0x0000000205077224 */ /* 0x080fe200078e02ff */
[----:B------:R-:W-:Y:S02]  /*710d0*/  LEA.HI.X.SX32 R5, R10, R69, 0x1, P1 ;  /* 0x000000450a057211 */ /* 0x000fe400008f0eff */
[----:B------:R-:W-:Y:S01]  /*710e0*/  PRMT R65, R55, 0x7770, RZ ;  /* 0x0000777037417816 */ /* 0x000fe200000000ff */
[C---:B------:R-:W-:Y:S01]  /*710f0*/  IMAD R10, R53.reuse, R2, RZ ;  /* 0x00000002350a7224 */ /* 0x040fe200078e02ff */
[----:B----4-:R-:W-:Y:S01]  /*71100*/  ISETP.LT.AND P1, PT, R53, UR5, !P0 ;  /* 0x0000000535007c0c */ /* 0x010fe2000c721270 */
[----:B------:R-:W3:Y:S01]  /*71110*/  LDCU UR5, c[0x0][0x39c] ;  /* 0x00007380ff0577ac */ /* 0x000ee20008000800 */
[-C--:B------:R-:W-:Y:S01]  /*71120*/  IADD3 R6, P4, PT, R7, R70.reuse, RZ ;  /* 0x0000004607067210 */ /* 0x080fe20007f9e0ff */
[----:B------:R4:W-:Y:S01]  /*71130*/  @P2 STG.E.U8 desc[UR20][R4.64], R65 ;  /* 0x0000004104002986 */ /* 0x0009e2000c101114 */
[----:B0-----:R-:W-:-:S02]  /*71140*/  IADD3 R8, P2, PT, R10, R70, RZ ;  /* 0x000000460a087210 */ /* 0x001fc40007f5e0ff */
[----:B------:R-:W-:Y:S02]  /*71150*/  LOP3.LUT R67, R0, UR24, RZ, 0xfc, !PT ;  /* 0x0000001800437c12 */ /* 0x000fe4000f8efcff */
[-C--:B------:R-:W-:Y:S02]  /*71160*/  LEA.HI.X.SX32 R7, R7, R69.reuse, 0x1, P4 ;  /* 0x0000004507077211 */ /* 0x080fe400020f0eff */
[C---:B------:R-:W-:Y:S02]  /*71170*/  PRMT R53, R55.reuse, 0x7773, RZ ;  /* 0x0000777337357816 */ /* 0x040fe400000000ff */
[C---:B------:R-:W-:Y:S02]  /*71180*/  PRMT R11, R55.reuse, 0x7771, RZ ;  /* 0x00007771370b7816 */ /* 0x040fe400000000ff */
[----:B------:R-:W-:Y:S01]  /*71190*/  PRMT R55, R55, 0x7772, RZ ;  /* 0x0000777237377816 */ /* 0x000fe200000000ff */
[C---:B----4-:R-:W-:Y:S01]  /*711a0*/  IMAD R5, R67.reuse, R2, RZ ;  /* 0x0000000243057224 */ /* 0x050fe200078e02ff */
[----:B------:R-:W-:Y:S01]  /*711b0*/  LEA.HI.X.SX32 R9, R10, R69, 0x1, P2 ;  /* 0x000000450a097211 */ /* 0x000fe200010f0eff */
[----:B------:R0:W-:Y:S01]  /*711c0*/  @P3 STG.E.U8 desc[UR20][R6.64], R11 ;  /* 0x0000000b06003986 */ /* 0x0001e2000c101114 */
[----:B-1----:R-:W-:Y:S01]  /*711d0*/  ISETP.LT.AND P2, PT, R67, UR6, !P0 ;  /* 0x0000000643007c0c */ /* 0x002fe2000c741270 */
[----:B------:R-:W1:Y:S02]  /*711e0*/  LDCU UR6, c[0x0][0x39c] ;  /* 0x00007380ff0677ac */ /* 0x000e640008000800 */
[----:B------:R4:W-:Y:S01]  /*711f0*/  @P1 STG.E.U8 desc[UR20][R8.64], R55 ;  /* 0x0000003708001986 */ /* 0x0009e2000c101114 */
[----:B------:R-:W-:-:S02]  /*71200*/  IADD3 R4, P1, PT, R5, R70, RZ ;  /* 0x0000004605047210 */ /* 0x000fc40007f3e0ff */
[C-C-:B------:R-:W-:Y:S02]  /*71210*/  LOP3.LUT R65, R0.reuse, 0x42, R93.reuse, 0xfe, !PT ;  /* 0x0000004200417812 */ /* 0x140fe400078efe5d */
[C-C-:B------:R-:W-:Y:S02]  /*71220*/  LOP3.LUT R67, R0.reuse, 0x40, R93.reuse, 0xfe, !PT ;  /* 0x0000004000437812 */ /* 0x140fe400078efe5d */
[----:B------:R-:W-:Y:S02]  /*71230*/  LEA.HI.X.SX32 R5, R5, R69, 0x1, P1 ;  /* 0x0000004505057211 */ /* 0x000fe400008f0eff */
[----:B--2---:R-:W-:Y:S01]  /*71240*/  ISETP.LT.AND P1, PT, R65, UR4, !P0 ;  /* 0x0000000441007c0c */ /* 0x004fe2000c721270 */
[----:B------:R-:W2:Y:S01]  /*71250*/  LDCU UR4, c[0x0][0x39c] ;  /* 0x00007380ff0477ac */ /* 0x000ea20008000800 */
[CC--:B------:R-:W-:Y:S01]  /*71260*/  IMAD R10, R67.reuse, R2.reuse, RZ ;  /* 0x00000002430a7224 */ /* 0x0c0fe200078e02ff */
[----:B------:R-:W-:Y:S01]  /*71270*/  ISETP.LT.AND P3, PT, R67, UR7, !P0 ;  /* 0x0000000743007c0c */ /* 0x000fe2000c761270 */
[----:B0-----:R-:W-:Y:S01]  /*71280*/  IMAD R11, R65, R2, RZ ;  /* 0x00000002410b7224 */ /* 0x001fe200078e02ff */
[----:B------:R0:W-:Y:S01]  /*71290*/  @P2 STG.E.U8 desc[UR20][R4.64], R53 ;  /* 0x0000003504002986 */ /* 0x0001e2000c101114 */
[----:B------:R-:W-:Y:S01]  /*712a0*/  LOP3.LUT R67, R0, 0x44, R93, 0xfe, !PT ;  /* 0x0000004400437812 */ /* 0x000fe200078efe5d */
[----:B------:R-:W1:Y:S01]  /*712b0*/  LDCU UR7, c[0x0][0x39c] ;  /* 0x00007380ff0777ac */ /* 0x000e620008000800 */
[----:B------:R-:W-:-:S02]  /*712c0*/  IADD3 R6, P4, PT, R10, R70, RZ ;  /* 0x000000460a067210 */ /* 0x000fc40007f9e0ff */
[----:B----4-:R-:W-:Y:S02]  /*712d0*/  IADD3 R8, P2, PT, R11, R70, RZ ;  /* 0x000000460b087210 */ /* 0x010fe40007f5e0ff */
[-C--:B------:R-:W-:Y:S02]  /*712e0*/  LEA.HI.X.SX32 R7, R10, R69.reuse, 0x1, P4 ;  /* 0x000000450a077211 */ /* 0x080fe400020f0eff */
[C---:B------:R-:W-:Y:S01]  /*712f0*/  PRMT R55, R56.reuse, 0x7770, RZ ;  /* 0x0000777038377816 */ /* 0x040fe200000000ff */
[----:B------:R-:W-:Y:S01]  /*71300*/  IMAD R10, R67, R2, RZ ;  /* 0x00000002430a7224 */ /* 0x000fe200078e02ff */
[----:B------:R-:W-:Y:S02]  /*71310*/  LEA.HI.X.SX32 R9, R11, R69, 0x1, P2 ;  /* 0x000000450b097211 */ /* 0x000fe400010f0eff */
[----:B------:R-:W-:Y:S02]  /*71320*/  PRMT R65, R56, 0x7771, RZ ;  /* 0x0000777138417816 */ /* 0x000fe400000000ff */
[----:B---3--:R-:W-:Y:S01]  /*71330*/  ISETP.LT.AND P2, PT, R67, UR5, !P0 ;  /* 0x0000000543007c0c */ /* 0x008fe2000c741270 */
[----:B------:R3:W-:Y:S01]  /*71340*/  @P3 STG.E.U8 desc[UR20][R6.64], R55 ;  /* 0x0000003706003986 */ /* 0x0007e2000c101114 */
[C-C-:B------:R-:W-:Y:S01]  /*71350*/  LOP3.LUT R11, R0.reuse, 0x46, R93.reuse, 0xfe, !PT ;  /* 0x00000046000b7812 */ /* 0x140fe200078efe5d */
[----:B------:R-:W4:Y:S01]  /*71360*/  LDCU UR5, c[0x0][0x39c] ;  /* 0x00007380ff0577ac */ /* 0x000f220008000800 */
[----:B0-----:R-:W-:Y:S01]  /*71370*/  LOP3.LUT R53, R0, 0x48, R93, 0xfe, !PT ;  /* 0x0000004800357812 */ /* 0x001fe200078efe5d */
[----:B------:R0:W-:Y:S01]  /*71380*/  @P1 STG.E.U8 desc[UR20][R8.64], R65 ;  /* 0x0000004108001986 */ /* 0x0001e2000c101114 */
[----:B------:R-:W-:-:S02]  /*71390*/  IADD3 R4, P1, PT, R10, R70, RZ ;  /* 0x000000460a047210 */ /* 0x000fc40007f3e0ff */
[C---:B--2---:R-:W-:Y:S01]  /*713a0*/  ISETP.LT.AND P3, PT, R11.reuse, UR4, !P0 ;  /* 0x000000040b007c0c */ /* 0x044fe2000c761270 */
[-C--:B------:R-:W-:Y:S01]  /*713b0*/  IMAD R11, R11, R2.reuse, RZ ;  /* 0x000000020b0b7224 */ /* 0x080fe200078e02ff */
[----:B------:R-:W-:Y:S01]  /*713c0*/  LEA.HI.X.SX32 R5, R10, R69, 0x1, P1 ;  /* 0x000000450a057211 */ /* 0x000fe200008f0eff */
[----:B------:R-:W2:Y:S01]  /*713d0*/  LDCU UR4, c[0x0][0x39c] ;  /* 0x00007380ff0477ac */ /* 0x000ea20008000800 */
[C---:B---3--:R-:W-:Y:S02]  /*713e0*/  PRMT R55, R56.reuse, 0x7772, RZ ;  /* 0x0000777238377816 */ /* 0x048fe400000000ff */
[C---:B-1----:R-:W-:Y:S01]  /*713f0*/  ISETP.LT.AND P1, PT, R53.reuse, UR6, !P0 ;  /* 0x0000000635007c0c */ /* 0x042fe2000c721270 */
[----:B------:R-:W1:Y:S01]  /*71400*/  LDCU UR6, c[0x0][0x39c] ;  /* 0x00007380ff0677ac */ /* 0x000e620008000800 */
[----:B0-----:R-:W-:Y:S01]  /*71410*/  IMAD R9, R53, R2, RZ ;  /* 0x0000000235097224 */ /* 0x001fe200078e02ff */
[----:B------:R-:W-:Y:S01]  /*71420*/  IADD3 R6, P4, PT, R11, R70, RZ ;  /* 0x000000460b067210 */ /* 0x000fe20007f9e0ff */
[----:B------:R0:W-:Y:S01]  /*71430*/  @P2 STG.E.U8 desc[UR20][R4.64], R55 ;  /* 0x0000003704002986 */ /* 0x0001e2000c101114 */
[----:B------:R-:W-:-:S02]  /*71440*/  PRMT R53, R56, 0x7773, RZ ;  /* 0x0000777338357816 */ /* 0x000fc400000000ff */
[-C--:B------:R-:W-:Y:S02]  /*71450*/  LEA.HI.X.SX32 R7, R11, R69.reuse, 0x1, P4 ;  /* 0x000000450b077211 */ /* 0x080fe400020f0eff */
[C---:B------:R-:W-:Y:S02]  /*71460*/  IADD3 R8, P2, PT, R9.reuse, R70, RZ ;  /* 0x0000004609087210 */ /* 0x040fe40007f5e0ff */
[C-C-:B------:R-:W-:Y:S01]  /*71470*/  LOP3.LUT R65, R0.reuse, 0x4a, R93.reuse, 0xfe, !PT ;  /* 0x0000004a00417812 */ /* 0x140fe200078efe5d */
[----:B------:R3:W-:Y:S01]  /*71480*/  @P3 STG.E.U8 desc[UR20][R6.64], R53 ;  /* 0x0000003506003986 */ /* 0x0007e2000c101114 */
[----:B------:R-:W-:Y:S02]  /*71490*/  LEA.HI.X.SX32 R9, R9, R69, 0x1, P2 ;  /* 0x0000004509097211 */ /* 0x000fe400010f0eff */
[----:B------:R-:W-:Y:S01]  /*714a0*/  PRMT R11, R57, 0x7770, RZ ;  /* 0x00007770390b7816 */ /* 0x000fe200000000ff */
[C---:B------:R-:W-:Y:S01]  /*714b0*/  IMAD R10, R65.reuse, R2, RZ ;  /* 0x00000002410a7224 */ /* 0x040fe200078e02ff */
[----:B----4-:R-:W-:Y:S01]  /*714c0*/  ISETP.LT.AND P3, PT, R65, UR5, !P0 ;  /* 0x0000000541007c0c */ /* 0x010fe2000c761270 */
[----:B------:R-:W4:Y:S01]  /*714d0*/  LDCU UR5, c[0x0][0x39c] ;  /* 0x00007380ff0577ac */ /* 0x000f220008000800 */
[----:B------:R-:W-:Y:S01]  /*714e0*/  LOP3.LUT R67, R0, 0x4c, R93, 0xfe, !PT ;  /* 0x0000004c00437812 */ /* 0x000fe200078efe5d */
[----:B------:R1:W-:Y:S01]  /*714f0*/  @P1 STG.E.U8 desc[UR20][R8.64], R11 ;  /* 0x0000000b08001986 */ /* 0x0003e2000c101114 */
[----:B0-----:R-:W-:-:S02]  /*71500*/  IADD3 R4, P1, PT, R10, R70, RZ ;  /* 0x000000460a047210 */ /* 0x001fc40007f3e0ff */
[----:B------:R-:W-:Y:S01]  /*71510*/  PRMT R55, R57, 0x7771, RZ ;  /* 0x0000777139377816 */ /* 0x000fe200000000ff */
[C---:B---3--:R-:W-:Y:S01]  /*71520*/  IMAD R7, R67.reuse, R2, RZ ;  /* 0x0000000243077224 */ /* 0x048fe200078e02ff */
[----:B------:R-:W-:Y:S02]  /*71530*/  LEA.HI.X.SX32 R5, R10, R69, 0x1, P1 ;  /* 0x000000450a057211 */ /* 0x000fe400008f0eff */
[C---:B------:R-:W-:Y:S02]  /*71540*/  LOP3.LUT R65, R0.reuse, UR25, RZ, 0xfc, !PT ;  /* 0x0000001900417c12 */ /* 0x040fe4000f8efcff */
[----:B--2---:R-:W-:Y:S01]  /*71550*/  ISETP.LT.AND P2, PT, R67, UR4, !P0 ;  /* 0x0000000443007c0c */ /* 0x004fe2000c741270 */
[----:B------:R0:W-:Y:S01]  /*71560*/  @P3 STG.E.U8 desc[UR20][R4.64], R55 ;  /* 0x0000003704003986 */ /* 0x0001e2000c101114 */
[----:B------:R-:W-:Y:S01]  /*71570*/  IADD3 R6, P3, PT, R7, R70, RZ ;  /* 0x0000004607067210 */ /* 0x000fe20007f7e0ff */
[C---:B------:R-:W-:Y:S01]  /*71580*/  IMAD R10, R65.reuse, R2, RZ ;  /* 0x00000002410a7224 */ /* 0x040fe200078e02ff */
[----:B-1----:R-:W-:Y:S01]  /*71590*/  LOP3.LUT R11, R0, 0x50, R93, 0xfe, !PT ;  /* 0x00000050000b7812 */ /* 0x002fe200078efe5d */
[----:B------:R-:W1:Y:S01]  /*715a0*/  LDCU UR4, c[0x0][0x39c] ;  /* 0x00007380ff0477ac */ /* 0x000e620008000800 */
[----:B------:R-:W-:-:S02]  /*715b0*/  ISETP.LT.AND P1, PT, R65, UR6, !P0 ;  /* 0x0000000641007c0c */ /* 0x000fc4000c721270 */
[-C--:B------:R-:W-:Y:S01]  /*715c0*/  LEA.HI.X.SX32 R7, R7, R69.reuse, 0x1, P3 ;  /* 0x0000004507077211 */ /* 0x080fe200018f0eff */
[----:B------:R-:W2:Y:S01]  /*715d0*/  LDCU UR6, c[0x0][0x39c] ;  /* 0x00007380ff0677ac */ /* 0x000ea20008000800 */
[C---:B----4-:R-:W-:Y:S01]  /*715e0*/  ISETP.LT.AND P3, PT, R11.reuse, UR5, !P0 ;  /* 0x000000050b007c0c */ /* 0x050fe2000c761270 */
[----:B------:R-:W-:Y:S01]  /*715f0*/  IMAD R11, R11, R2, RZ ;  /* 0x000000020b0b7224 */ /* 0x000fe200078e02ff */
[----:B------:R-:W-:Y:S01]  /*71600*/  PRMT R53, R57, 0x7772, RZ ;  /* 0x0000777239357816 */ /* 0x000fe200000000ff */
[----:B------:R-:W3:Y:S01]  /*71610*/  LDCU UR5, c[0x0][0x39c] ;  /* 0x00007380ff0577ac */ /* 0x000ee20008000800 */
[----:B------:R-:W-:Y:S02]  /*71620*/  IADD3 R8, P4, PT, R10, R70, RZ ;  /* 0x000000460a087210 */ /* 0x000fe40007f9e0ff */
[----:B0-----:R-:W-:Y:S01]  /*71630*/  LOP3.LUT R55, R0, 0x52, R93, 0xfe, !PT ;  /* 0x0000005200377812 */ /* 0x001fe200078efe5d */
[----:B------:R-:W-:Y:S01]  /*71640*/  @P2 STG.E.U8 desc[UR20][R6.64], R53 ;  /* 0x0000003506002986 */ /* 0x000fe2000c101114 */
[----:B------:R-:W-:-:S02]  /*71650*/  LEA.HI.X.SX32 R9, R10, R69, 0x1, P4 ;  /* 0x000000450a097211 */ /* 0x000fc400020f0eff */
[----:B------:R-:W-:Y:S01]  /*71660*/  PRMT R57, R57, 0x7773, RZ ;  /* 0x0000777339397816 */ /* 0x000fe200000000ff */
[----:B------:R-:W-:Y:S01]  /*71670*/  IMAD R10, R55, R2, RZ ;  /* 0x00000002370a7224 */ /* 0x000fe200078e02ff */
[----:B------:R-:W-:Y:S02]  /*71680*/  IADD3 R4, P2, PT, R11, R70, RZ ;  /* 0x000000460b047210 */ /* 0x000fe40007f5e0ff */
[----:B------:R-:W-:Y:S01]  /*71690*/  ISETP.LT.AND P4, PT, R55, UR7, !P0 ;  /* 0x0000000737007c0c */ /* 0x000fe2000c781270 */
[----:B------:R0:W-:Y:S01]  /*716a0*/  @P1 STG.E.U8 desc[UR20][R8.64], R57 ;  /* 0x0000003908001986 */ /* 0x0001e2000c101114 */
[----:B------:R-:W-:Y:S01]  /*716b0*/  LOP3.LUT R55, R0, 0x54, R93, 0xfe, !PT ;  /* 0x0000005400377812 */ /* 0x000fe200078efe5d */
[----:B------:R-:W4:Y:S01]  /*716c0*/  LDCU UR7, c[0x0][0x39c] ;  /* 0x00007380ff0777ac */ /* 0x000f220008000800 */
[----:B------:R-:W-:Y:S02]  /*716d0*/  LEA.HI.X.SX32 R5, R11, R69, 0x1, P2 ;  /* 0x000000450b057211 */ /* 0x000fe400010f0eff */
[----:B------:R-:W-:-:S02]  /*716e0*/  PRMT R11, R58, 0x7770, RZ ;  /* 0x000077703a0b7816 */ /* 0x000fc400000000ff */
[C---:B-1----:R-:W-:Y:S01]  /*716f0*/  ISETP.LT.AND P2, PT, R55.reuse, UR4, !P0 ;  /* 0x0000000437007c0c */ /* 0x042fe2000c741270 */
[----:B------:R-:W1:Y:S01]  /*71700*/  LDCU UR4, c[0x0][0x39c] ;  /* 0x00007380ff0477ac */ /* 0x000e620008000800 */
[----:B0-----:R-:W-:Y:S01]  /*71710*/  IMAD R9, R55, R2, RZ ;  /* 0x0000000237097224 */ /* 0x001fe200078e02ff */
[----:B------:R0:W-:Y:S01]  /*71720*/  @P3 STG.E.U8 desc[UR20][R4.64], R11 ;  /* 0x0000000b04003986 */ /* 0x0001e2000c101114 */
[----:B------:R-:W-:Y:S02]  /*71730*/  IADD3 R6, P1, PT, R10, R70, RZ ;  /* 0x000000460a067210 */ /* 0x000fe40007f3e0ff */
[----:B------:R-:W-:Y:S02]  /*71740*/  LOP3.LUT R53, R0, 0x56, R93, 0xfe, !PT ;  /* 0x0000005600357812 */ /* 0x000fe400078efe5d */
[----:B------:R-:W-:Y:S02]  /*71750*/  LEA.HI.X.SX32 R7, R10, R69, 0x1, P1 ;  /* 0x000000450a077211 */ /* 0x000fe400008f0eff */
[----:B------:R-:W-:-:S02]  /*71760*/  PRMT R57, R58, 0x7771, RZ ;  /* 0x000077713a397816 */ /* 0x000fc400000000ff */
[C---:B0-----:R-:W-:Y:S02]  /*71770*/  IADD3 R4, P3, PT, R9.reuse, R70, RZ ;  /* 0x0000004609047210 */ /* 0x041fe40007f7e0ff */
[----:B------:R-:W-:Y:S02]  /*71780*/  LOP3.LUT R11, R0, 0x58, R93, 0xfe, !PT ;  /* 0x00000058000b7812 */ /* 0x000fe400078efe5d */
[-C--:B------:R-:W-:Y:S01]  /*71790*/  LEA.HI.X.SX32 R5, R9, R69.reuse, 0x1, P3 ;  /* 0x0000004509057211 */ /* 0x080fe200018f0eff */
[-C--:B------:R-:W-:Y:S01]  /*717a0*/  IMAD R10, R53, R2.reuse, RZ ;  /* 0x00000002350a7224 */ /* 0x080fe200078e02ff */
[C---:B--2---:R-:W-:Y:S01]  /*717b0*/  ISETP.LT.AND P3, PT, R11.reuse, UR6, !P0 ;  /* 0x000000060b007c0c */ /* 0x044fe2000c761270 */
[----:B------:R-:W-:Y:S01]  /*717c0*/  IMAD R11, R11, R2, RZ ;  /* 0x000000020b0b7224 */ /* 0x000fe200078e02ff */
[----:B------:R-:W-:Y:S02]  /*717d0*/  PRMT R55, R58, 0x7772, RZ ;  /* 0x000077723a377816 */ /* 0x000fe400000000ff */
[----:B---3--:R-:W-:Y:S01]  /*717e0*/  ISETP.LT.AND P1, PT, R53, UR5, !P0 ;  /* 0x0000000535007c0c */ /* 0x008fe2000c721270 */
[----:B------:R0:W-:Y:S01]  /*717f0*/  @P4 STG.E.U8 desc[UR20][R6.64], R57 ;  /* 0x0000003906004986 */ /* 0x0001e2000c101114 */
[C---:B------:R-:W-:Y:S01]  /*71800*/  IADD3 R8, P4, PT, R10.reuse, R70, RZ ;  /* 0x000000460a087210 */ /* 0x040fe20007f9e0ff */
[----:B------:R-:W2:Y:S02]  /*71810*/  LDCU UR5, c[0x0][0x39c] ;  /* 0x00007380ff0577ac */ /* 0x000ea40008000800 */
[----:B------:R3:W-:Y:S01]  /*71820*/  @P2 STG.E.U8 desc[UR20][R4.64], R55 ;  /* 0x0000003704002986 */ /* 0x0007e2000c101114 */
[----:B------:R-:W-:Y:S01]  /*71830*/  LEA.HI.X.SX32 R9, R10, R69, 0x1, P4 ;  /* 0x000000450a097211 */ /* 0x000fe200020f0eff */
[----:B------:R-:W1:Y:S01]  /*71840*/  LDCU UR6, c[0x0][0x39c] ;  /* 0x00007380ff0677ac */ /* 0x000e620008000800 */
[----:B------:R-:W-:-:S02]  /*71850*/  PRMT R53, R58, 0x7773, RZ ;  /* 0x000077733a357816 */ /* 0x000fc400000000ff */
[C---:B0-----:R-:W-:Y:S02]  /*71860*/  IADD3 R6, P2, PT, R11.reuse, R70, RZ ;  /* 0x000000460b067210 */ /* 0x041fe40007f5e0ff */
[C-C-:B------:R-:W-:Y:S02]  /*71870*/  LOP3.LUT R57, R0.reuse, 0x5a, R93.reuse, 0xfe, !PT ;  /* 0x0000005a00397812 */ /* 0x140fe400078efe5d */
[----:B------:R-:W-:Y:S02]  /*71880*/  LEA.HI.X.SX32 R7, R11, R69, 0x1, P2 ;  /* 0x000000450b077211 */ /* 0x000fe400010f0eff */
[----:B------:R-:W-:Y:S01]  /*71890*/  PRMT R11, R59, 0x7770, RZ ;  /* 0x000077703b0b7816 */ /* 0x000fe200000000ff */
[C---:B------:R-:W-:Y:S01]  /*718a0*/  IMAD R10, R57.reuse, R2, RZ ;  /* 0x00000002390a7224 */ /* 0x040fe200078e02ff */
[C---:B---3--:R-:W-:Y:S02]  /*718b0*/  LOP3.LUT R5, R0.reuse, 0x5c, R93, 0xfe, !PT ;  /* 0x0000005c00057812 */ /* 0x048fe400078efe5d */
[----:B----4-:R-:W-:Y:S01]  /*718c0*/  ISETP.LT.AND P4, PT, R57, UR7, !P0 ;  /* 0x0000000739007c0c */ /* 0x010fe2000c781270 */
[----:B------:R0:W-:Y:S01]  /*718d0*/  @P1 STG.E.U8 desc[UR20][R8.64], R53 ;  /* 0x0000003508001986 */ /* 0x0001e2000c101114 */
[----:B------:R-:W-:Y:S01]  /*718e0*/  LOP3.LUT R57, R0, UR26, RZ, 0xfc, !PT ;  /* 0x0000001a00397c12 */ /* 0x000fe2000f8efcff */
[----:B------:R-:W3:Y:S02]  /*718f0*/  LDCU UR7, c[0x0][0x39c] ;  /* 0x00007380ff0777ac */ /* 0x000ee40008000800 */
[----:B------:R4:W-:Y:S01]  /*71900*/  @P3 STG.E.U8 desc[UR20][R6.64], R11 ;  /* 0x0000000b06003986 */ /* 0x0009e2000c101114 */
[----:B------:R-:W-:-:S02]  /*71910*/  IADD3 R4, P3, PT, R10, R70, RZ ;  /* 0x000000460a047210 */ /* 0x000fc40007f7e0ff */
[C---:B------:R-:W-:Y:S01]  /*71920*/  ISETP.LT.AND P2, PT, R5.reuse, UR8, !P0 ;  /* 0x0000000805007c0c */ /* 0x040fe2000c741270 */
[-C--:B0-----:R-:W-:Y:S01]  /*71930*/  IMAD R8, R5, R2.reuse, RZ ;  /* 0x0000000205087224 */ /* 0x081fe200078e02ff */
[-C--:B------:R-:W-:Y:S01]  /*71940*/  LEA.HI.X.SX32 R5, R10, R69.reuse, 0x1, P3 ;  /* 0x000000450a057211 */ /* 0x080fe200018f0eff */
[----:B------:R-:W-:Y:S01]  /*71950*/  IMAD R9, R57, R2, RZ ;  /* 0x0000000239097224 */ /* 0x000fe200078e02ff */
[----:B------:R-:W-:Y:S02]  /*71960*/  PRMT R55, R59, 0x7771, RZ ;  /* 0x000077713b377816 */ /* 0x000fe400000000ff */
[----:B----4-:R-:W-:Y:S02]  /*71970*/  IADD3 R6, P3, PT, R8, R70, RZ ;  /* 0x0000004608067210 */ /* 0x010fe40007f7e0ff */
[----:B-1----:R-:W-:Y:S02]  /*71980*/  ISETP.LT.AND P1, PT, R57, UR4, !P0 ;  /* 0x0000000439007c0c */ /* 0x002fe4000c721270 */
[----:B------:R-:W-:Y:S01]  /*71990*/  LOP3.LUT R11, R0, 0x60, R93, 0xfe, !PT ;  /* 0x00000060000b7812 */ /* 0x000fe200078efe5d */
[----:B------:R0:W-:Y:S01]  /*719a0*/  @P4 STG.E.U8 desc[UR20][R4.64], R55 ;  /* 0x0000003704004986 */ /* 0x0001e2000c101114 */
[----:B------:R-:W1:Y:S01]  /*719b0*/  LDCU UR4, c[0x0][0x39c] ;  /* 0x00007380ff0477ac */ /* 0x000e620008000800 */
[----:B------:R-:W-:-:S02]  /*719c0*/  LEA.HI.X.SX32 R7, R8, R69, 0x1, P3 ;  /* 0x0000004508077211 */ /* 0x000fc400018f0eff */
[C---:B--2---:R-:W-:Y:S01]  /*719d0*/  ISETP.LT.AND P4, PT, R11.reuse, UR5, !P0 ;  /* 0x000000050b007c0c */ /* 0x044fe2000c781270 */
[----:B------:R-:W-:Y:S01]  /*719e0*/  IMAD R11, R11, R2, RZ ;  /* 0x000000020b0b7224 */ /* 0x000fe200078e02ff */
[-C--:B------:R-:W-:Y:S01]  /*719f0*/  IADD3 R8, P3, PT, R9, R70.reuse, RZ ;  /* 0x0000004609087210 */ /* 0x080fe20007f7e0ff */
[----:B------:R-:W2:Y:S01]  /*71a00*/  LDCU UR5, c[0x0][0x39c] ;  /* 0x00007380ff0577ac */ /* 0x000ea20008000800 */
[----:B------:R-:W-:Y:S02]  /*71a10*/  PRMT R53, R59, 0x7772, RZ ;  /* 0x000077723b357816 */ /* 0x000fe400000000ff */
[----:B------:R-:W-:Y:S02]  /*71a20*/  LEA.HI.X.SX32 R9, R9, R69, 0x1, P3 ;  /* 0x0000004509097211 */ /* 0x000fe400018f0eff */
[----:B------:R-:W-:Y:S01]  /*71a30*/  PRMT R59, R59, 0x7773, RZ ;  /* 0x000077733b3b7816 */ /* 0x000fe200000000ff */
[----:B------:R4:W-:Y:S01]  /*71a40*/  @P2 STG.E.U8 desc[UR20][R6.64], R53 ;  /* 0x0000003506002986 */ /* 0x0009e2000c101114 */
[----:B------:R-:W-:-:S02]  /*71a50*/  IADD3 R10, P2, PT, R11, R70, RZ ;  /* 0x000000460b0a7210 */ /* 0x000fc40007f5e0ff */
[--C-:B0-----:R-:W-:Y:S01]  /*71a60*/  LOP3.LUT R5, R0, 0x62, R93.reuse, 0xfe, !PT ;  /* 0x0000006200057812 */ /* 0x101fe200078efe5d */
[----:B------:R0:W-:Y:S01]  /*71a70*/  @P1 STG.E.U8 desc[UR20][R8.64], R59 ;  /* 0x0000003b08001986 */ /* 0x0001e2000c101114 */
[----:B------:R-:W-:Y:S02]  /*71a80*/  LEA.HI.X.SX32 R11, R11, R69, 0x1, P2 ;  /* 0x000000450b0b7211 */ /* 0x000fe400010f0eff */
[----:B------:R-:W-:Y:S02]  /*71a90*/  PRMT R55, R60, 0x7770, RZ ;  /* 0x000077703c377816 */ /* 0x000fe400000000ff */
[C---:B------:R-:W-:Y:S01]  /*71aa0*/  ISETP.LT.AND P1, PT, R5.reuse, UR6, !P0 ;  /* 0x0000000605007c0c */ /* 0x040fe2000c721270 */
[----:B------:R-:W-:Y:S01]  /*71ab0*/  IMAD R5, R5, R2, RZ ;  /* 0x0000000205057224 */ /* 0x000fe200078e02ff */
[C-C-:B------:R-:W-:Y:S01]  /*71ac0*/  LOP3.LUT R57, R0.reuse, 0x64, R93.reuse, 0xfe, !PT ;  /* 0x0000006400397812 */ /* 0x140fe200078efe5d */
[----:B------:R-:W3:Y:S01]  /*71ad0*/  LDCU UR6, c[0x0][0x39c] ;  /* 0x00007380ff0677ac */ /* 0x000ee20008000800 */
[----:B------:R2:W-:Y:S01]  /*71ae0*/  @P4 STG.E.U8 desc[UR20][R10.64], R55 ;  /* 0x000000370a004986 */ /* 0x0005e2000c101114 */
[----:B----4-:R-:W-:-:S02]  /*71af0*/  LOP3.LUT R53, R0, 0x66, R93, 0xfe, !PT ;  /* 0x0000006600357812 */ /* 0x010fc400078efe5d */
[----:B------:R-:W-:Y:S02]  /*71b00*/  IADD3 R4, P4, PT, R5, R70, RZ ;  /* 0x0000004605047210 */ /* 0x000fe40007f9e0ff */
[C---:B-1----:R-:W-:Y:S01]  /*71b10*/  ISETP.LT.AND P3, PT, R57.reuse, UR4, !P0 ;  /* 0x0000000439007c0c */ /* 0x042fe2000c761270 */
[----:B------:R-:W1:Y:S01]  /*71b20*/  LDCU UR4, c[0x0][0x39c] ;  /* 0x00007380ff0477ac */ /* 0x000e620008000800 */
[-C--:B------:R-:W-:Y:S01]  /*71b30*/  IMAD R7, R57, R2.reuse, RZ ;  /* 0x0000000239077224 */ /* 0x080fe200078e02ff */
[----:B------:R-:W-:Y:S01]  /*71b40*/  LEA.HI.X.SX32 R5, R5, R69, 0x1, P4 ;  /* 0x0000004505057211 */ /* 0x000fe200020f0eff */
[C---:B0-----:R-:W-:Y:S01]  /*71b50*/  IMAD R9, R53.reuse, R2, RZ ;  /* 0x0000000235097224 */ /* 0x041fe200078e02ff */
[----:B------:R-:W-:Y:S02]  /*71b60*/  PRMT R57, R60, 0x7771, RZ ;  /* 0x000077713c397816 */ /* 0x000fe400000000ff */
[----:B--2---:R-:W-:Y:S01]  /*71b70*/  ISETP.LT.AND P2, PT, R53, UR5, !P0 ;  /* 0x0000000535007c0c */ /* 0x004fe2000c741270 */
[----:B------:R-:W0:Y:S01]  /*71b80*/  LDCU UR5, c[0x0][0x39c] ;  /* 0x00007380ff0577ac */ /* 0x000e220008000800 */
[-C--:B------:R-:W-:Y:S01]  /*71b90*/  IADD3 R6, P4, PT, R7, R70.reuse, RZ ;  /* 0x0000004607067210 */ /* 0x080fe20007f9e0ff */
[----:B------:R2:W-:Y:S01]  /*71ba0*/  @P1 STG.E.U8 desc[UR20][R4.64], R57 ;  /* 0x0000003904001986 */ /* 0x0005e2000c101114 */
[----:B------:R-:W-:-:S02]  /*71bb0*/  IADD3 R8, P1, PT, R9, R70, RZ ;  /* 0x0000004609087210 */ /* 0x000fc40007f3e0ff */
[--C-:B------:R-:W-:Y:S02]  /*71bc0*/  LOP3.LUT R11, R0, 0x68, R93.reuse, 0xfe, !PT ;  /* 0x00000068000b7812 */ /* 0x100fe400078efe5d */
[-C--:B------:R-:W-:Y:S02]  /*71bd0*/  LEA.HI.X.SX32 R7, R7, R69.reuse, 0x1, P4 ;  /* 0x0000004507077211 */ /* 0x080fe400020f0eff */
[----:B------:R-:W-:Y:S01]  /*71be0*/  PRMT R55, R60, 0x7772, RZ ;  /* 0x000077723c377816 */ /* 0x000fe200000000ff */
[----:B------:R-:W-:Y:S01]  /*71bf0*/  IMAD R10, R11, R2, RZ ;  /* 0x000000020b0a7224 */ /* 0x000fe200078e02ff */
[----:B------:R-:W-:Y:S02]  /*71c00*/  LEA.HI.X.SX32 R9, R9, R69, 0x1, P1 ;  /* 0x0000004509097211 */ /* 0x000fe400008f0eff */
[----:B---3--:R-:W-:Y:S01]  /*71c10*/  ISETP.LT.AND P1, PT, R11, UR6, !P0 ;  /* 0x000000060b007c0c */ /* 0x008fe2000c721270 */
[----:B------:R-:W3:Y:S01]  /*71c20*/  LDCU UR6, c[0x0][0x39c] ;  /* 0x00007380ff0677ac */ /* 0x000ee20008000800 */
[----:B------:R-:W-:Y:S01]  /*71c30*/  LOP3.LUT R11, R0, 0x6a, R93, 0xfe, !PT ;  /* 0x0000006a000b7812 */ /* 0x000fe200078efe5d */
[----:B------:R4:W-:Y:S01]  /*71c40*/  @P3 STG.E.U8 desc[UR20][R6.64], R55 ;  /* 0x0000003706003986 */ /* 0x0009e2000c101114 */
[----:B------:R-:W-:-:S02]  /*71c50*/  PRMT R53, R60, 0x7773, RZ ;  /* 0x000077733c357816 */ /* 0x000fc400000000ff */
[C---:B-1----:R-:W-:Y:S01]  /*71c60*/  ISETP.LT.AND P3, PT, R11.reuse, UR4, !P0 ;  /* 0x000000040b007c0c */ /* 0x042fe2000c761270 */
[----:B------:R-:W-:Y:S01]  /*71c70*/  IMAD R11, R11, R2, RZ ;  /* 0x000000020b0b7224 */ /* 0x000fe200078e02ff */
[----:B--2---:R-:W-:Y:S01]  /*71c80*/  LOP3.LUT R57, R0, 0x6c, R93, 0xfe, !PT ;  /* 0x0000006c00397812 */ /* 0x004fe200078efe5d */
[----:B------:R1:W-:Y:S01]  /*71c90*/  @P2 STG.E.U8 desc[UR20][R8.64], R53 ;  /* 0x0000003508002986 */ /* 0x0003e2000c101114 */
[CC--:B------:R-:W-:Y:S01]  /*71ca0*/  IADD3 R4, P2, PT, R10.reuse, R70.reuse, RZ ;  /* 0x000000460a047210 */ /* 0x0c0fe20007f5e0ff */
[----:B------:R-:W2:Y:S01]  /*71cb0*/  LDCU UR4, c[0x0][0x39c] ;  /* 0x00007380ff0477ac */ /* 0x000ea20008000800 */
[----:B----4-:R-:W-:Y:S02]  /*71cc0*/  IADD3 R6, P4, PT, R11, R70, RZ ;  /* 0x000000460b067210 */ /* 0x010fe40007f9e0ff */
[----:B------:R-:W-:Y:S02]  /*71cd0*/  LEA.HI.X.SX32 R5, R10, R69, 0x1, P2 ;  /* 0x000000450a057211 */ /* 0x000fe400010f0eff */
[----:B------:R-:W-:-:S02]  /*71ce0*/  PRMT R55, R61, 0x7770, RZ ;  /* 0x000077703d377816 */ /* 0x000fc400000000ff */
[C---:B0-----:R-:W-:Y:S01]  /*71cf0*/  ISETP.LT.AND P2, PT, R57.reuse, UR5, !P0 ;  /* 0x0000000539007c0c */ /* 0x041fe2000c741270 */
[----:B-1----:R-:W-:Y:S01]  /*71d00*/  IMAD R9, R57, R2, RZ ;  /* 0x0000000239097224 */ /* 0x002fe200078e02ff */
[-C--:B------:R-:W-:Y:S02]  /*71d10*/  LEA.HI.X.SX32 R7, R11, R69.reuse, 0x1, P4 ;  /* 0x000000450b077211 */ /* 0x080fe400020f0eff */
[----:B------:R-:W-:Y:S01]  /*71d20*/  PRMT R53, R61, 0x7771, RZ ;  /* 0x000077713d357816 */ /* 0x000fe200000000ff */
[----:B------:R0:W-:Y:S01]  /*71d30*/  @P1 STG.E.U8 desc[UR20][R4.64], R55 ;  /* 0x0000003704001986 */ /* 0x0001e2000c101114 */
[----:B------:R-:W-:Y:S01]  /*71d40*/  LOP3.LUT R57, R0, UR27, RZ, 0xfc, !PT ;  /* 0x0000001b00397c12 */ /* 0x000fe2000f8efcff */
[----:B------:R-:W1:Y:S01]  /*71d50*/  LDCU UR5, c[0x0][0x39c] ;  /* 0x00007380ff0577ac */ /* 0x000e620008000800 */
[----:B------:R-:W-:Y:S01]  /*71d60*/  IADD3 R8, P1, PT, R9, R70, RZ ;  /* 0x0000004609087210 */ /* 0x000fe20007f3e0ff */
[----:B------:R4:W-:Y:S01]  /*71d70*/  @P3 STG.E.U8 desc[UR20][R6.64], R53 ;  /* 0x0000003506003986 */ /* 0x0009e2000c101114 */
[C---:B---3--:R-:W-:Y:S01]  /*71d80*/  ISETP.LT.AND P3, PT, R57.reuse, UR6, !P0 ;  /* 0x0000000639007c0c */ /* 0x048fe2000c761270 */
[----:B------:R-:W-:Y:S01]  /*71d90*/  IMAD R10, R57, R2, RZ ;  /* 0x00000002390a7224 */ /* 0x000fe200078e02ff */
[----:B------:R-:W3:Y:S01]  /*71da0*/  LDCU UR6, c[0x0][0x39c] ;  /* 0x00007380ff0677ac */ /* 0x000ee20008000800 */
[----:B------:R-:W-:-:S02]  /*71db0*/  LEA.HI.X.SX32 R9, R9, R69, 0x1, P1 ;  /* 0x0000004509097211 */ /* 0x000fc400008f0eff */
[----:B------:R-:W-:Y:S02]  /*71dc0*/  LOP3.LUT R57, R0, 0x70, R93, 0xfe, !PT ;  /* 0x0000007000397812 */ /* 0x000fe400078efe5d */
[C---:B0-----:R-:W-:Y:S02]  /*71dd0*/  IADD3 R4, P1, PT, R10.reuse, R70, RZ ;  /* 0x000000460a047210 */ /* 0x041fe40007f3e0ff */
[----:B------:R-:W-:Y:S02]  /*71de0*/  PRMT R11, R61, 0x7772, RZ ;  /* 0x000077723d0b7816 */ /* 0x000fe400000000ff */
[----:B------:R-:W-:Y:S01]  /*71df0*/  LEA.HI.X.SX32 R5, R10, R69, 0x1, P1 ;  /* 0x000000450a057211 */ /* 0x000fe200008f0eff */
[----:B----4-:R-:W-:Y:S01]  /*71e00*/  IMAD R7, R57, R2, RZ ;  /* 0x0000000239077224 */ /* 0x010fe200078e02ff */
[----:B------:R-:W-:Y:S01]  /*71e10*/  PRMT R61, R61, 0x7773, RZ ;  /* 0x000077733d3d7816 */ /* 0x000fe200000000ff */
[----:B------:R0:W-:Y:S01]  /*71e20*/  @P2 STG.E.U8 desc[UR20][R8.64], R11 ;  /* 0x0000000b08002986 */ /* 0x0001e2000c101114 */
[----:B--2---:R-:W-:Y:S01]  /*71e30*/  ISETP.LT.AND P2, PT, R57, UR4, !P0 ;  /* 0x0000000439007c0c */ /* 0x004fe2000c741270 */
[----:B------:R-:W2:Y:S02]  /*71e40*/  LDCU UR4, c[0x0][0x39c] ;  /* 0x00007380ff0477ac */ /* 0x000ea40008000800 */
[----:B------:R4:W-:Y:S01]  /*71e50*/  @P3 STG.E.U8 desc[UR20][R4.64], R61 ;  /* 0x0000003d04003986 */ /* 0x0009e2000c101114 */
[----:B------:R-:W-:-:S02]  /*71e60*/  IADD3 R6, P3, PT, R7, R70, RZ ;  /* 0x0000004607067210 */ /* 0x000fc40007f7e0ff */
[C-C-:B------:R-:W-:Y:S02]  /*71e70*/  LOP3.LUT R55, R0.reuse, 0x72, R93.reuse, 0xfe, !PT ;  /* 0x0000007200377812 */ /* 0x140fe400078efe5d */
[----:B------:R-:W-:Y:S02]  /*71e80*/  LEA.HI.X.SX32 R7, R7, R69, 0x1, P3 ;  /* 0x0000004507077211 */ /* 0x000fe400018f0eff */
[--C-:B0-----:R-:W-:Y:S02]  /*71e90*/  LOP3.LUT R11, R0, 0x74, R93.reuse, 0xfe, !PT ;  /* 0x00000074000b7812 */ /* 0x101fe400078efe5d */
[----:B------:R-:W-:Y:S02]  /*71ea0*/  PRMT R59, R62, 0x7770, RZ ;  /* 0x000077703e3b7816 */ /* 0x000fe400000000ff */
[C---:B---3--:R-:W-:Y:S01]  /*71eb0*/  ISETP.LT.AND P3, PT, R11.reuse, UR6, !P0 ;  /* 0x000000060b007c0c */ /* 0x048fe2000c761270 */
[-C--:B------:R-:W-:Y:S01]  /*71ec0*/  IMAD R11, R11, R2.reuse, RZ ;  /* 0x000000020b0b7224 */ /* 0x080fe200078e02ff */
[C---:B-1----:R-:W-:Y:S01]  /*71ed0*/  ISETP.LT.AND P1, PT, R55.reuse, UR5, !P0 ;  /* 0x0000000537007c0c */ /* 0x042fe2000c721270 */
[----:B------:R-:W-:Y:S01]  /*71ee0*/  IMAD R10, R55, R2, RZ ;  /* 0x00000002370a7224 */ /* 0x000fe200078e02ff */
[----:B------:R-:W-:Y:S01]  /*71ef0*/  @P2 STG.E.U8 desc[UR20][R6.64], R59 ;  /* 0x0000003b06002986 */ /* 0x000fe2000c101114 */
[----:B----4-:R-:W-:Y:S01]  /*71f00*/  LOP3.LUT R61, R0, 0x78, R93, 0xfe, !PT ;  /* 0x00000078003d7812 */ /* 0x010fe200078efe5d */
[----:B------:R-:W0:Y:S01]  /*71f10*/  LDCU UR5, c[0x0][0x39c] ;  /* 0x00007380ff0577ac */ /* 0x000e220008000800 */
[----:B------:R-:W-:-:S02]  /*71f20*/  IADD3 R4, P2, PT, R11, R70, RZ ;  /* 0x000000460b047210 */ /* 0x000fc40007f5e0ff */
[C---:B------:R-:W-:Y:S01]  /*71f30*/  IADD3 R8, P4, PT, R10.reuse, R70, RZ ;  /* 0x000000460a087210 */ /* 0x040fe20007f9e0ff */
[----:B------:R-:W1:Y:S01]  /*71f40*/  LDCU UR6, c[0x0][0x39c] ;  /* 0x00007380ff0677ac */ /* 0x000e620008000800 */
[-C--:B------:R-:W-:Y:S02]  /*71f50*/  LEA.HI.X.SX32 R5, R11, R69.reuse, 0x1, P2 ;  /* 0x000000450b057211 */ /* 0x080fe400010f0eff */
[----:B------:R-:W-:Y:S02]  /*71f60*/  LEA.HI.X.SX32 R9, R10, R69, 0x1, P4 ;  /* 0x000000450a097211 */ /* 0x000fe400020f0eff */
[----:B------:R-:W-:Y:S02]  /*71f70*/  PRMT R57, R62, 0x7771, RZ ;  /* 0x000077713e397816 */ /* 0x000fe400000000ff */
[----:B--2---:R-:W-:Y:S01]  /*71f80*/  ISETP.LT.AND P2, PT, R61, UR4, !P0 ;  /* 0x000000043d007c0c */ /* 0x004fe2000c741270 */
[----:B------:R-:W2:Y:S01]  /*71f90*/  LDCU UR4, c[0x0][0x39c] ;  /* 0x00007380ff0477ac */ /* 0x000ea20008000800 */
[----:B------:R-:W-:Y:S01]  /*71fa0*/  LOP3.LUT R53, R0, 0x76, R93, 0xfe, !PT ;  /* 0x0000007600357812 */ /* 0x000fe200078efe5d */
[----:B------:R3:W-:Y:S01]  /*71fb0*/  @P1 STG.E.U8 desc[UR20][R8.64], R57 ;  /* 0x0000003908001986 */ /* 0x0007e2000c101114 */
[----:B------:R-:W-:-:S02]  /*71fc0*/  PRMT R55, R62, 0x7772, RZ ;  /* 0x000077723e377816 */ /* 0x000fc400000000ff */
[C---:B------:R-:W-:Y:S01]  /*71fd0*/  ISETP.LT.AND P1, PT, R53.reuse, UR7, !P0 ;  /* 0x0000000735007c0c */ /* 0x040fe2000c721270 */
[-C--:B------:R-:W-:Y:S01]  /*71fe0*/  IMAD R53, R53, R2.reuse, RZ ;  /* 0x0000000235357224 */ /* 0x080fe200078e02ff */
[----:B------:R-:W-:Y:S01]  /*71ff0*/  LOP3.LUT R65, R0, 0x7a, R93, 0xfe, !PT ;  /* 0x0000007a00417812 */ /* 0x000fe200078efe5d */
[----:B------:R-:W-:Y:S01]  /*72000*/  IMAD R54, R61, R2, RZ ;  /* 0x000000023d367224 */ /* 0x000fe200078e02ff */
[----:B------:R4:W-:Y:S01]  /*72010*/  @P3 STG.E.U8 desc[UR20][R4.64], R55 ;  /* 0x0000003704003986 */ /* 0x0009e2000c101114 */
[----:B------:R-:W-:Y:S01]  /*72020*/  PRMT R75, R63, 0x7773, RZ ;  /* 0x000077733f4b7816 */ /* 0x000fe200000000ff */
[----:B------:R-:W0:Y:S01]  /*72030*/  LDCU UR7, c[0x0][0x39c] ;  /* 0x00007380ff0777ac */ /* 0x000e220008000800 */
[CC--:B------:R-:W-:Y:S02]  /*72040*/  IADD3 R10, P4, PT, R53.reuse, R70.reuse, RZ ;  /* 0x00000046350a7210 */ /* 0x0c0fe40007f9e0ff */
[----:B------:R-:W-:Y:S02]  /*72050*/  IADD3 R52, P3, PT, R54, R70, RZ ;  /* 0x0000004636347210 */ /* 0x000fe40007f7e0ff */
[----:B------:R-:W-:-:S02]  /*72060*/  LEA.HI.X.SX32 R11, R53, R69, 0x1, P4 ;  /* 0x00000045350b7211 */ /* 0x000fc400020f0eff */
[----:B---3--:R-:W-:Y:S02]  /*72070*/  PRMT R9, R62, 0x7773, RZ ;  /* 0x000077733e097816 */ /* 0x008fe400000000ff */
[C---:B------:R-:W-:Y:S02]  /*72080*/  PRMT R79, R63.reuse, 0x7772, RZ ;  /* 0x000077723f4f7816 */ /* 0x040fe400000000ff */
[C---:B------:R-:W-:Y:S02]  /*72090*/  PRMT R83, R63.reuse, 0x7771, RZ ;  /* 0x000077713f537816 */ /* 0x040fe400000000ff */
[----:B------:R-:W-:Y:S02]  /*720a0*/  PRMT R63, R63, 0x7770, RZ ;  /* 0x000077703f3f7816 */ /* 0x000fe400000000ff */
[----:B------:R-:W-:Y:S02]  /*720b0*/  LEA.HI.X.SX32 R53, R54, R69, 0x1, P3 ;  /* 0x0000004536357211 */ /* 0x000fe400018f0eff */
[----:B------:R-:W-:-:S02]  /*720c0*/  SHF.R.U32.HI R73, RZ, 0x6, R78 ;  /* 0x00000006ff497819 */ /* 0x000fc4000001164e */
[C---:B--2---:R-:W-:Y:S01]  /*720d0*/  ISETP.LT.AND P4, PT, R65.reuse, UR4, !P0 ;  /* 0x0000000441007c0c */ /* 0x044fe2000c781270 */
[----:B------:R-:W-:Y:S01]  /*720e0*/  IMAD R65, R65, R2, RZ ;  /* 0x0000000241417224 */ /* 0x000fe200078e02ff */
[C---:B------:R-:W-:Y:S01]  /*720f0*/  LOP3.LUT R81, R0.reuse, 0x7c, R93, 0xfe, !PT ;  /* 0x0000007c00517812 */ /* 0x040fe200078efe5d */
[----:B------:R2:W-:Y:S01]  /*72100*/  @P1 STG.E.U8 desc[UR20][R10.64], R9 ;  /* 0x000000090a001986 */ /* 0x0005e2000c101114 */
[----:B------:R-:W3:Y:S01]  /*72110*/  LDCU UR4, c[0x0][0x39c] ;  /* 0x00007380ff0477ac */ /* 0x000ee20008000800 */
[C-C-:B------:R-:W-:Y:S02]  /*72120*/  LOP3.LUT R72, R0.reuse, 0x1fe, R73.reuse, 0xfe, !PT ;  /* 0x000001fe00487812 */ /* 0x140fe400078efe49 */
[----:B------:R0:W-:Y:S01]  /*72130*/  @P2 STG.E.U8 desc[UR20][R52.64], R63 ;  /* 0x0000003f34002986 */ /* 0x0001e2000c101114 */
[C-C-:B------:R-:W-:Y:S02]  /*72140*/  LOP3.LUT R71, R0.reuse, 0x1ee, R73.reuse, 0xfe, !PT ;  /* 0x000001ee00477812 */ /* 0x140fe400078efe49 */
[----:B----4-:R-:W-:-:S02]  /*72150*/  LOP3.LUT R4, R0, 0x1de, R73, 0xfe, !PT ;  /* 0x000001de00047812 */ /* 0x010fc400078efe49 */
[C-C-:B------:R-:W-:Y:S02]  /*72160*/  LOP3.LUT R5, R0.reuse, 0x1ce, R73.reuse, 0xfe, !PT ;  /* 0x000001ce00057812 */ /* 0x140fe400078efe49 */
[C-C-:B------:R-:W-:Y:S02]  /*72170*/  LOP3.LUT R6, R0.reuse, 0x1be, R73.reuse, 0xfe, !PT ;  /* 0x000001be00067812 */ /* 0x140fe400078efe49 */
[C-C-:B------:R-:W-:Y:S02]  /*72180*/  LOP3.LUT R7, R0.reuse, 0x1ae, R73.reuse, 0xfe, !PT ;  /* 0x000001ae00077812 */ /* 0x140fe400078efe49 */
[C-C-:B------:R-:W-:Y:S02]  /*72190*/  LOP3.LUT R8, R0.reuse, 0x19e, R73.reuse, 0xfe, !PT ;  /* 0x0000019e00087812 */ /* 0x140fe400078efe49 */
[C-C-:B--2---:R-:W-:Y:S02]  /*721a0*/  LOP3.LUT R9, R0.reuse, 0x18e, R73.reuse, 0xfe, !PT ;  /* 0x0000018e00097812 */ /* 0x144fe400078efe49 */
[----:B------:R-:W-:-:S02]  /*721b0*/  LOP3.LUT R10, R0, 0x17e, R73, 0xfe, !PT ;  /* 0x0000017e000a7812 */ /* 0x000fc400078efe49 */
[C-C-:B------:R-:W-:Y:S02]  /*721c0*/  LOP3.LUT R11, R0.reuse, 0x16e, R73.reuse, 0xfe, !PT ;  /* 0x0000016e000b7812 */ /* 0x140fe400078efe49 */
[C-C-:B0-----:R-:W-:Y:S02]  /*721d0*/  LOP3.LUT R52, R0.reuse, 0x15e, R73.reuse, 0xfe, !PT ;  /* 0x0000015e00347812 */ /* 0x141fe400078efe49 */
[C-C-:B------:R-:W-:Y:S02]  /*721e0*/  LOP3.LUT R53, R0.reuse, 0x14e, R73.reuse, 0xfe, !PT ;  /* 0x0000014e00357812 */ /* 0x140fe400078efe49 */
[C-C-:B------:R-:W-:Y:S02]  /*721f0*/  LOP3.LUT R54, R0.reuse, 0x13e, R73.reuse, 0xfe, !PT ;  /* 0x0000013e00367812 */ /* 0x140fe400078efe49 */
[C-C-:B------:R-:W-:Y:S02]  /*72200*/  LOP3.LUT R55, R0.reuse, 0x12e, R73.reuse, 0xfe, !PT ;  /* 0x0000012e00377812 */ /* 0x140fe400078efe49 */
[----:B------:R-:W-:-:S02]  /*72210*/  LOP3.LUT R56, R0, 0x11e, R73, 0xfe, !PT ;  /* 0x0000011e00387812 */ /* 0x000fc400078efe49 */
[C-C-:B------:R-:W-:Y:S02]  /*72220*/  LOP3.LUT R57, R0.reuse, 0x10e, R73.reuse, 0xfe, !PT ;  /* 0x0000010e00397812 */ /* 0x140fe400078efe49 */
[C-C-:B------:R-:W-:Y:S02]  /*72230*/  LOP3.LUT R58, R0.reuse, 0xfe, R73.reuse, 0xfe, !PT ;  /* 0x000000fe003a7812 */ /* 0x140fe400078efe49 */
[C-C-:B------:R-:W-:Y:S02]  /*72240*/  LOP3.LUT R60, R0.reuse, 0xee, R73.reuse, 0xfe, !PT ;  /* 0x000000ee003c7812 */ /* 0x140fe400078efe49 */
[C-C-:B------:R-:W-:Y:S02]  /*72250*/  LOP3.LUT R59, R0.reuse, 0xde, R73.reuse, 0xfe, !PT ;  /* 0x000000de003b7812 */ /* 0x140fe400078efe49 */
[C-C-:B------:R-:W-:Y:S02]  /*72260*/  LOP3.LUT R61, R0.reuse, 0xce, R73.reuse, 0xfe, !PT ;  /* 0x000000ce003d7812 */ /* 0x140fe400078efe49 */
[----:B------:R-:W-:-:S02]  /*72270*/  LOP3.LUT R62, R0, 0xbe, R73, 0xfe, !PT ;  /* 0x000000be003e7812 */ /* 0x000fc400078efe49 */
[C-C-:B------:R-:W-:Y:S02]  /*72280*/  LOP3.LUT R68, R0.reuse, 0xae, R73.reuse, 0xfe, !PT ;  /* 0x000000ae00447812 */ /* 0x140fe400078efe49 */
[C-C-:B------:R-:W-:Y:S02]  /*72290*/  LOP3.LUT R63, R0.reuse, 0x9e, R73.reuse, 0xfe, !PT ;  /* 0x0000009e003f7812 */ /* 0x140fe400078efe49 */
[C---:B------:R-:W-:Y:S02]  /*722a0*/  LOP3.LUT R73, R0.reuse, 0x8e, R73, 0xfe, !PT ;  /* 0x0000008e00497812 */ /* 0x040fe400078efe49 */
[----:B------:R-:W-:Y:S01]  /*722b0*/  LOP3.LUT R67, R0, UR12, RZ, 0xfc, !PT ;  /* 0x0000000c00437c12 */ /* 0x000fe2000f8efcff */
[----:B------:R-:W-:Y:S01]  /*722c0*/  IMAD R0, R81, R2, RZ ;  /* 0x0000000251007224 */ /* 0x000fe200078e02ff */
[----:B------:R-:W-:Y:S02]  /*722d0*/  IADD3 R64, P1, PT, R65, R70, RZ ;  /* 0x0000004641407210 */ /* 0x000fe40007f3e0ff */
[----:B------:R-:W-:Y:S01]  /*722e0*/  ISETP.LT.AND P2, PT, R81, UR5, !P0 ;  /* 0x0000000551007c0c */ /* 0x000fe2000c741270 */
[----:B------:R-:W-:Y:S01]  /*722f0*/  IMAD R74, R67, R2, RZ ;  /* 0x00000002434a7224 */ /* 0x000fe200078e02ff */
[----:B------:R-:W-:Y:S01]  /*72300*/  LEA.HI.X.SX32 R65, R65, R69, 0x1, P1 ;  /* 0x0000004541417211 */ /* 0x000fe200008f0eff */
[----:B------:R-:W0:Y:S01]  /*72310*/  LDCU UR5, c[0x0][0x39c] ;  /* 0x00007380ff0577ac */ /* 0x000e220008000800 */
[----:B------:R-:W-:-:S02]  /*72320*/  IADD3 R66, P1, PT, R0, R70, RZ ;  /* 0x0000004600427210 */ /* 0x000fc40007f3e0ff */
[----:B-1----:R-:W-:Y:S01]  /*72330*/  ISETP.LT.AND P3, PT, R67, UR6, !P0 ;  /* 0x0000000643007c0c */ /* 0x002fe2000c761270 */
[----:B------:R1:W-:Y:S01]  /*72340*/  @P4 STG.E.U8 desc[UR20][R64.64], R83 ;  /* 0x0000005340004986 */ /* 0x0003e2000c101114 */
[-C--:B------:R-:W-:Y:S01]  /*72350*/  LEA.HI.X.SX32 R67, R0, R69.reuse, 0x1, P1 ;  /* 0x0000004500437211 */ /* 0x080fe200008f0eff */
[----:B------:R-:W2:Y:S01]  /*72360*/  LDCU UR6, c[0x0][0x39c] ;  /* 0x00007380ff0677ac */ /* 0x000ea20008000800 */
[C---:B------:R-:W-:Y:S02]  /*72370*/  LOP3.LUT R0, R3.reuse, 0x86, RZ, 0xfc, !PT ;  /* 0x0000008603007812 */ /* 0x040fe400078efcff */
[----:B------:R-:W-:Y:S01]  /*72380*/  LOP3.LUT R81, R3, 0x80, RZ, 0xfc, !PT ;  /* 0x0000008003517812 */ /* 0x000fe200078efcff */
[----:B------:R4:W-:Y:S01]  /*72390*/  @P2 STG.E.U8 desc[UR20][R66.64], R79 ;  /* 0x0000004f42002986 */ /* 0x0009e2000c101114 */
[----:B---3--:R-:W-:Y:S01]  /*723a0*/  ISETP.LT.AND P2, PT, R0, UR4, !P0 ;  /* 0x0000000400007c0c */ /* 0x008fe2000c741270 */
[----:B------:R-:W3:Y:S01]  /*723b0*/  LDCU UR4, c[0x0][0x39c] ;  /* 0x00007380ff0477ac */ /* 0x000ee20008000800 */
[C---:B------:R-:W-:Y:S01]  /*723c0*/  ISETP.LT.AND P1, PT, R81.reuse, UR7, !P0 ;  /* 0x0000000751007c0c */ /* 0x040fe2000c721270 */
[----:B------:R-:W-:Y:S01]  /*723d0*/  IMAD R81, R81, R2, RZ ;  /* 0x0000000251517224 */ /* 0x000fe200078e02ff */
[----:B-1----:R-:W-:Y:S01]  /*723e0*/  IADD3 R64, P4, PT, R74, R70, RZ ;  /* 0x000000464a407210 */ /* 0x002fe20007f9e0ff */
[----:B------:R-:W1:Y:S02]  /*723f0*/  LDCU UR7, c[0x0][0x39c] ;  /* 0x00007380ff0777ac */ /* 0x000e640008000800 */
[----:B------:R-:W-:Y:S01]  /*72400*/  IMAD R83, R2, 0x2, R81 ;  /* 0x0000000202537824 */ /* 0x000fe200078e0251 */
[----:B------:R-:W-:-:S02]  /*72410*/  LEA.HI.X.SX32 R65, R74, R69, 0x1, P4 ;  /* 0x000000454a417211 */ /* 0x000fc400020f0eff */
[-C--:B----4-:R-:W-:Y:S02]  /*72420*/  IADD3 R66, P4, PT, R81, R70.reuse, RZ ;  /* 0x0000004651427210 */ /* 0x090fe40007f9e0ff */
[----:B------:R-:W-:Y:S01]  /*72430*/  LOP3.LUT R0, R3, 0x88, RZ, 0xfc, !PT ;  /* 0x0000008803007812 */ /* 0x000fe200078efcff */
[----:B------:R4:W-:Y:S01]  /*72440*/  @P3 STG.E.U8 desc[UR20][R64.64], R75 ;  /* 0x0000004b40003986 */ /* 0x0009e2000c101114 */
[----:B------:R-:W-:Y:S01]  /*72450*/  LEA.HI.X.SX32 R67, R81, R69, 0x1, P4 ;  /* 0x0000004551437211 */ /* 0x000fe200020f0eff */
[----:B------:R-:W-:Y:S01]  /*72460*/  IMAD R79, R2, 0x2, R83 ;  /* 0x00000002024f7824 */ /* 0x000fe200078e0253 */
[----:B------:R-:W-:Y:S02]  /*72470*/  PRMT R85, R40, 0x7770, RZ ;  /* 0x0000777028557816 */ /* 0x000fe400000000ff */
[----:B0-----:R-:W-:Y:S01]  /*72480*/  ISETP.LT.AND P3, PT, R0, UR5, !P0 ;  /* 0x0000000500007c0c */ /* 0x001fe2000c761270 */
[----:B------:R-:W0:Y:S01]  /*72490*/  LDCU UR5, c[0x0][0x39c] ;  /* 0x00007380ff0577ac */ /* 0x000e220008000800 */
[----:B------:R-:W-:Y:S01]  /*724a0*/  LOP3.LUT R0, R3, 0x8a, RZ, 0xfc, !PT ;  /* 0x0000008a03007812 */ /* 0x000fe200078efcff */
[----:B------:R1:W-:Y:S01]  /*724b0*/  @P1 STG.E.U8 desc[UR20][R66.64], R85 ;  /* 0x0000005542001986 */ /* 0x0003e2000c101114 */
[----:B----4-:R-:W-:Y:S01]  /*724c0*/  IADD3 R64, P4, PT, R83, R70, RZ ;  /* 0x0000004653407210 */ /* 0x010fe20007f9e0ff */
[----:B------:R-:W-:Y:S01]  /*724d0*/  IMAD R75, R2, 0x2, R79 ;  /* 0x00000002024b7824 */ /* 0x000fe200078e024f */
[----:B------:R-:W-:-:S02]  /*724e0*/  PRMT R81, R40, 0x7771, RZ ;  /* 0x0000777128517816 */ /* 0x000fc400000000ff */
[-C--:B------:R-:W-:Y:S02]  /*724f0*/  LEA.HI.X.SX32 R65, R83, R69.reuse, 0x1, P4 ;  /* 0x0000004553417211 */ /* 0x080fe400020f0eff */
[----:B---3--:R-:W-:Y:S01]  /*72500*/  ISETP.LT.AND P4, PT, R0, UR4, !P0 ;  /* 0x0000000400007c0c */ /* 0x008fe2000c781270 */
[----:B------:R-:W3:Y:S01]  /*72510*/  LDCU UR4, c[0x0][0x39c] ;  /* 0x00007380ff0477ac */ /* 0x000ee20008000800 */
[----:B-1----:R-:W-:Y:S02]  /*72520*/  IADD3 R66, P1, PT, R79, R70, RZ ;  /* 0x000000464f427210 */ /* 0x002fe40007f3e0ff */
[----:B------:R-:W-:Y:S02]  /*72530*/  LOP3.LUT R0, R3, 0x8c, RZ, 0xfc, !PT ;  /* 0x0000008c03007812 */ /* 0x000fe400078efcff */
[----:B------:R-:W-:Y:S01]  /*72540*/  LEA.HI.X.SX32 R67, R79, R69, 0x1, P1 ;  /* 0x000000454f437211 */ /* 0x000fe200008f0eff */
[----:B------:R1:W-:Y:S01]  /*72550*/  @P5 STG.E.U8 desc[UR20][R64.64], R81 ;  /* 0x0000005140005986 */ /* 0x0003e2000c101114 */
[----:B--2---:R-:W-:Y:S01]  /*72560*/  ISETP.LT.AND P1, PT, R0, UR6, !P0 ;  /* 0x0000000600007c0c */ /* 0x004fe2000c721270 */
[----:B------:R-:W2:Y:S01]  /*72570*/  LDCU UR6, c[0x0][0x39c] ;  /* 0x00007380ff0677ac */ /* 0x000ea20008000800 */
[----:B------:R-:W-:Y:S01]  /*72580*/  PRMT R83, R40, 0x7772, RZ ;  /* 0x0000777228537816 */ /* 0x000fe200000000ff */
[----:B------:R-:W-:Y:S01]  /*72590*/  IMAD R79, R2, 0x2, R75 ;  /* 0x00000002024f7824 */ /* 0x000fe200078e024b */
[----:B------:R-:W-:-:S03]  /*725a0*/  LOP3.LUT R0, R3, 0x90, RZ, 0xfc, !PT ;  /* 0x0000009003007812 */ /* 0x000fc600078efcff */
[----:B------:R4:W-:Y:S01]  /*725b0*/  @P6 STG.E.U8 desc[UR20][R66.64], R83 ;  /* 0x0000005342006986 */ /* 0x0009e2000c101114 */
[CC--:B-1----:R-:W-:Y:S02]  /*725c0*/  IADD3 R64, P5, PT, R75.reuse, R70.reuse, RZ ;  /* 0x000000464b407210 */ /* 0x0c2fe40007fbe0ff */
[----:B------:R-:W-:Y:S02]  /*725d0*/  PRMT R81, R40, 0x7773, RZ ;  /* 0x0000777328517816 */ /* 0x000fe400000000ff */
[----:B------:R-:W-:Y:S01]  /*725e0*/  LEA.HI.X.SX32 R65, R75, R69, 0x1, P5 ;  /* 0x000000454b417211 */ /* 0x000fe200028f0eff */
[----:B------:R-:W-:Y:S01]  /*725f0*/  IMAD R75, R2, 0x2, R79 ;  /* 0x00000002024b7824 */ /* 0x000fe200078e024f */
[----:B----4-:R-:W-:-:S03]  /*72600*/  IADD3 R66, P6, PT, R79, R70, RZ ;  /* 0x000000464f427210 */ /* 0x010fc60007fde0ff */
[----:B------:R1:W-:Y:S01]  /*72610*/  @P2 STG.E.U8 desc[UR20][R64.64], R81 ;  /* 0x0000005140002986 */ /* 0x0003e2000c101114 */
[----:B0-----:R-:W-:Y:S01]  /*72620*/  ISETP.LT.AND P5, PT, R0, UR5, !P0 ;  /* 0x0000000500007c0c */ /* 0x001fe2000c7a1270 */
[----:B------:R-:W0:Y:S01]  /*72630*/  LDCU UR5, c[0x0][0x39c] ;  /* 0x00007380ff0577ac */ /* 0x000e220008000800 */
[----:B------:R-:W-:Y:S02]  /*72640*/  LEA.HI.X.SX32 R67, R79, R69, 0x1, P6 ;  /* 0x000000454f437211 */ /* 0x000fe400030f0eff */
[----:B------:R-:W-:Y:S02]  /*72650*/  LOP3.LUT R0, R3, 0x92, RZ, 0xfc, !PT ;  /* 0x0000009203007812 */ /* 0x000fe400078efcff */
[----:B------:R-:W-:Y:S02]  /*72660*/  PRMT R83, R41, 0x7770, RZ ;  /* 0x0000777029537816 */ /* 0x000fe400000000ff */
[----:B-1----:R-:W-:Y:S02]  /*72670*/  IADD3 R64, P6, PT, R75, R70, RZ ;  /* 0x000000464b407210 */ /* 0x002fe40007fde0ff */
[----:B------:R-:W-:-:S02]  /*72680*/  PRMT R79, R41, 0x7771, RZ ;  /* 0x00007771294f7816 */ /* 0x000fc400000000ff */
[----:B------:R-:W-:Y:S01]  /*72690*/  LEA.HI.X.SX32 R65, R75, R69, 0x1, P6 ;  /* 0x000000454b417211 */ /* 0x000fe200030f0eff */
[----:B------:R-:W-:Y:S01]  /*726a0*/  IMAD R75, R2, 0x2, R75 ;  /* 0x00000002024b7824 */ /* 0x000fe200078e024b */
[----:B--2---:R-:W-:Y:S01]  /*726b0*/  ISETP.LT.AND P2, PT, R0, UR6, !P0 ;  /* 0x0000000600007c0c */ /* 0x004fe2000c741270 */
[----:B------:R-:W-:Y:S01]  /*726c0*/  @P3 STG.E.U8 desc[UR20][R66.64], R83 ;  /* 0x0000005342003986 */ /* 0x000fe2000c101114 */
[----:B------:R-:W1:Y:S01]  /*726d0*/  LDCU UR6, c[0x0][0x39c] ;  /* 0x00007380ff0677ac */ /* 0x000e620008000800 */
[C---:B---3--:R-:W-:Y:S01]  /*726e0*/  ISETP.LT.AND P3, PT, R73.reuse, UR4, !P0 ;  /* 0x0000000449007c0c */ /* 0x048fe2000c761270 */
[----:B------:R-:W-:Y:S01]  /*726f0*/  IMAD R73, R73, R2, RZ ;  /* 0x0000000249497224 */ /* 0x000fe200078e02ff */
[----:B------:R2:W-:Y:S01]  /*72700*/  @P4 STG.E.U8 desc[UR20][R64.64], R79 ;  /* 0x0000004f40004986 */ /* 0x0005e2000c101114 */
[----:B------:R-:W-:Y:S01]  /*72710*/  LOP3.LUT R0, R3, 0x94, RZ, 0xfc, !PT ;  /* 0x0000009403007812 */ /* 0x000fe200078efcff */
[----:B------:R-:W3:Y:S01]  /*72720*/  LDCU UR4, c[0x0][0x39c] ;  /* 0x00007380ff0477ac */ /* 0x000ee20008000800 */
[----:B--2---:R-:W-:-:S02]  /*72730*/  IADD3 R64, P4, PT, R75, R70, RZ ;  /* 0x000000464b407210 */ /* 0x004fc40007f9e0ff */
[-C--:B------:R-:W-:Y:S02]  /*72740*/  IADD3 R66, P6, PT, R73, R70.reuse, RZ ;  /* 0x0000004649427210 */ /* 0x080fe40007fde0ff */
[-C--:B------:R-:W-:Y:S01]  /*72750*/  LEA.HI.X.SX32 R65, R75, R69.reuse, 0x1, P4 ;  /* 0x000000454b417211 */ /* 0x080fe200020f0eff */
[----:B------:R-:W-:Y:S01]  /*72760*/  IMAD R75, R2, 0x4, R75 ;  /* 0x00000004024b7824 */ /* 0x000fe200078e024b */
[----:B0-----:R-:W-:Y:S01]  /*72770*/  ISETP.LT.AND P4, PT, R0, UR5, !P0 ;  /* 0x0000000500007c0c */ /* 0x001fe2000c781270 */
[----:B------:R-:W0:Y:S01]  /*72780*/  LDCU UR5, c[0x0][0x39c] ;  /* 0x00007380ff0577ac */ /* 0x000e220008000800 */
[----:B------:R-:W-:Y:S02]  /*72790*/  LEA.HI.X.SX32 R67, R73, R69, 0x1, P6 ;  /* 0x0000004549437211 */ /* 0x000fe400030f0eff */
[----:B------:R-:W-:Y:S02]  /*727a0*/  PRMT R81, R41, 0x7772, RZ ;  /* 0x0000777229517816 */ /* 0x000fe400000000ff */
[----:B------:R-:W-:-:S02]  /*727b0*/  IADD3 R40, P6, PT, R75, R70, RZ ;  /* 0x000000464b287210 */ /* 0x000fc40007fde0ff */
[----:B------:R-:W-:Y:S02]  /*727c0*/  LOP3.LUT R0, R3, 0x96, RZ, 0xfc, !PT ;  /* 0x0000009603007812 */ /* 0x000fe400078efcff */
[----:B------:R-:W-:Y:S01]  /*727d0*/  PRMT R79, R41, 0x7773, RZ ;  /* 0x00007773294f7816 */ /* 0x000fe200000000ff */
[----:B------:R-:W-:Y:S01]  /*727e0*/  @P1 STG.E.U8 desc[UR20][R64.64], R81 ;  /* 0x0000005140001986 */ /* 0x000fe2000c101114 */
[----:B------:R-:W-:Y:S01]  /*727f0*/  LEA.HI.X.SX32 R41, R75, R69, 0x1, P6 ;  /* 0x000000454b297211 */ /* 0x000fe200030f0eff */
[----:B------:R-:W-:Y:S01]  /*72800*/  IMAD R75, R2, 0x2, R75 ;  /* 0x00000002024b7824 */ /* 0x000fe200078e024b */
[----:B------:R-:W-:Y:S02]  /*72810*/  PRMT R73, R42, 0x7770, RZ ;  /* 0x000077702a497816 */ /* 0x000fe400000000ff */
[----:B-1----:R-:W-:Y:S01]  /*72820*/  ISETP.LT.AND P1, PT, R0, UR6, !P0 ;  /* 0x0000000600007c0c */ /* 0x002fe2000c721270 */
[----:B------:R-:W1:Y:S01]  /*72830*/  LDCU UR6, c[0x0][0x39c] ;  /* 0x00007380ff0677ac */ /* 0x000e620008000800 */
[C---:B------:R-:W-:Y:S01]  /*72840*/  LOP3.LUT R0, R3.reuse, 0x98, RZ, 0xfc, !PT ;  /* 0x0000009803007812 */ /* 0x040fe200078efcff */
[----:B------:R2:W-:Y:S03]  /*72850*/  @P3 STG.E.U8 desc[UR20][R66.64], R79 ;  /* 0x0000004f42003986 */ /* 0x0005e6000c101114 */
[----:B---3--:R-:W-:Y:S01]  /*72860*/  ISETP.LT.AND P3, PT, R0, UR4, !P0 ;  /* 0x0000000400007c0c */ /* 0x008fe2000c761270 */
[----:B------:R3:W-:Y:S01]  /*72870*/  @P5 STG.E.U8 desc[UR20][R40.64], R73 ;  /* 0x0000004928005986 */ /* 0x0007e2000c101114 */
[----:B------:R-:W-:Y:S01]  /*72880*/  LOP3.LUT R0, R3, 0x9a, RZ, 0xfc, !PT ;  /* 0x0000009a03007812 */ /* 0x000fe200078efcff */
[----:B------:R-:W4:Y:S01]  /*72890*/  LDCU UR4, c[0x0][0x39c] ;  /* 0x00007380ff0477ac */ /* 0x000f220008000800 */
[----:B--2---:R-:W-:Y:S01]  /*728a0*/  IMAD R67, R2, 0x2, R75 ;  /* 0x0000000202437824 */ /* 0x004fe200078e024b */
[----:B---3--:R-:W-:-:S04]  /*728b0*/  IADD3 R40, P5, PT, R75, R70, RZ ;  /* 0x000000464b287210 */ /* 0x008fc80007fbe0ff */
[----:B------:R-:W-:Y:S02]  /*728c0*/  IADD3 R64, P6, PT, R67, R70, RZ ;  /* 0x0000004643407210 */ /* 0x000fe40007fde0ff */
[-C--:B------:R-:W-:Y:S02]  /*728d0*/  LEA.HI.X.SX32 R41, R75, R69.reuse, 0x1, P5 ;  /* 0x000000454b297211 */ /* 0x080fe400028f0eff */
[----:B0-----:R-:W-:Y:S01]  /*728e0*/  ISETP.LT.AND P5, PT, R0, UR5, !P0 ;  /* 0x0000000500007c0c */ /* 0x001fe2000c7a1270 */
[----:B------:R-:W0:Y:S01]  /*728f0*/  LDCU UR5, c[0x0][0x39c] ;  /* 0x00007380ff0577ac */ /* 0x000e220008000800 */
[----:B------:R-:W-:Y:S02]  /*72900*/  PRMT R79, R42, 0x7771, RZ ;  /* 0x000077712a4f7816 */ /* 0x000fe400000000ff */
[----:B------:R-:W-:Y:S01]  /*72910*/  LEA.HI.X.SX32 R65, R67, R69, 0x1, P6 ;  /* 0x0000004543417211 */ /* 0x000fe200030f0eff */
[----:B------:R-:W-:Y:S01]  /*72920*/  IMAD R67, R2, 0x2, R67 ;  /* 0x0000000202437824 */ /* 0x000fe200078e0243 */
[C---:B------:R-:W-:Y:S01]  /*72930*/  LOP3.LUT R0, R3.reuse, 0x9c, RZ, 0xfc, !PT ;  /* 0x0000009c03007812 */ /* 0x040fe200078efcff */
[----:B------:R2:W-:Y:S01]  /*72940*/  @P2 STG.E.U8 desc[UR20][R40.64], R79 ;  /* 0x0000004f28002986 */ /* 0x0005e2000c101114 */
[----:B------:R-:W-:Y:S01]  /*72950*/  PRMT R75, R42, 0x7772, RZ ;  /* 0x000077722a4b7816 */ /* 0x000fe200000000ff */
[----:B------:R-:W-:Y:S01]  /*72960*/  IMAD R73, R2, 0x2, R67 ;  /* 0x0000000202497824 */ /* 0x000fe200078e0243 */
[----:B-1----:R-:W-:Y:S01]  /*72970*/  ISETP.LT.AND P2, PT, R0, UR6, !P0 ;  /* 0x0000000600007c0c */ /* 0x002fe2000c741270 */
[----:B------:R-:W1:Y:S01]  /*72980*/  LDCU UR6, c[0x0][0x39c] ;  /* 0x00007380ff0677ac */ /* 0x000e620008000800 */
[----:B------:R-:W-:Y:S01]  /*72990*/  LOP3.LUT R0, R3, 0xa0, RZ, 0xfc, !PT ;  /* 0x000000a003007812 */ /* 0x000fe200078efcff */
[----:B------:R3:W-:Y:S01]  /*729a0*/  @P4 STG.E.U8 desc[UR20][R64.64], R75 ;  /* 0x0000004b40004986 */ /* 0x0007e2000c101114 */
[----:B------:R-:W-:-:S02]  /*729b0*/  PRMT R81, R42, 0x7773, RZ ;  /* 0x000077732a517816 */ /* 0x000fc400000000ff */
[CC--:B--2---:R-:W-:Y:S02]  /*729c0*/  IADD3 R40, P6, PT, R67.reuse, R70.reuse, RZ ;  /* 0x0000004643287210 */ /* 0x0c4fe40007fde0ff */
[----:B------:R-:W-:Y:S01]  /*729d0*/  ISETP.LT.AND P4, PT, R0, UR7, !P0 ;  /* 0x0000000700007c0c */ /* 0x000fe2000c781270 */
[----:B------:R-:W2:Y:S01]  /*729e0*/  LDCU UR7, c[0x0][0x39c] ;  /* 0x00007380ff0777ac */ /* 0x000ea20008000800 */
[-C--:B------:R-:W-:Y:S02]  /*729f0*/  LEA.HI.X.SX32 R41, R67, R69.reuse, 0x1, P6 ;  /* 0x0000004543297211 */ /* 0x080fe400030f0eff */
[----:B---3--:R-:W-:Y:S02]  /*72a00*/  IADD3 R64, P6, PT, R73, R70, RZ ;  /* 0x0000004649407210 */ /* 0x008fe40007fde0ff */
[----:B------:R-:W-:Y:S01]  /*72a10*/  LOP3.LUT R0, R3, 0xa2, RZ, 0xfc, !PT ;  /* 0x000000a203007812 */ /* 0x000fe200078efcff */
[----:B------:R3:W-:Y:S01]  /*72a20*/  @P1 STG.E.U8 desc[UR20][R40.64], R81 ;  /* 0x0000005128001986 */ /* 0x0007e2000c101114 */
[----:B------:R-:W-:Y:S01]  /*72a30*/  LEA.HI.X.SX32 R65, R73, R69, 0x1, P6 ;  /* 0x0000004549417211 */ /* 0x000fe200030f0eff */
[----:B------:R-:W-:Y:S01]  /*72a40*/  IMAD R73, R2, 0x2, R73 ;  /* 0x0000000202497824 */ /* 0x000fe200078e0249 */
[----:B0-----:R-:W-:Y:S01]  /*72a50*/  ISETP.LT.AND P1, PT, R0, UR5, !P0 ;  /* 0x0000000500007c0c */ /* 0x001fe2000c721270 */
[----:B------:R-:W0:Y:S01]  /*72a60*/  LDCU UR5, c[0x0][0x39c] ;  /* 0x00007380ff0577ac */ /* 0x000e220008000800 */
[C---:B------:R-:W-:Y:S01]  /*72a70*/  PRMT R75, R43.reuse, 0x7770, RZ ;  /* 0x000077702b4b7816 */ /* 0x040fe200000000ff */
[----:B------:R-:W-:Y:S01]  /*72a80*/  IMAD R67, R2, 0x2, R73 ;  /* 0x0000000202437824 */ /* 0x000fe200078e0249 */
[----:B------:R-:W-:-:S02]  /*72a90*/  PRMT R79, R43, 0x7771, RZ ;  /* 0x000077712b4f7816 */ /* 0x000fc400000000ff */
[----:B---3--:R-:W-:Y:S01]  /*72aa0*/  IADD3 R40, P6, PT, R73, R70, RZ ;  /* 0x0000004649287210 */ /* 0x008fe20007fde0ff */
[----:B------:R3:W-:Y:S01]  /*72ab0*/  @P3 STG.E.U8 desc[UR20][R64.64], R75 ;  /* 0x0000004b40003986 */ /* 0x0007e2000c101114 */
[----:B----4-:R-:W-:Y:S01]  /*72ac0*/  ISETP.LT.AND P3, PT, R63, UR4, !P0 ;  /* 0x000000043f007c0c */ /* 0x010fe2000c761270 */
[----:B------:R-:W4:Y:S01]  /*72ad0*/  LDCU UR4, c[0x0][0x39c] ;  /* 0x00007380ff0477ac */ /* 0x000f220008000800 */
[----:B------:R-:W-:Y:S02]  /*72ae0*/  LEA.HI.X.SX32 R41, R73, R69, 0x1, P6 ;  /* 0x0000004549297211 */ /* 0x000fe400030f0eff */
[----:B------:R-:W-:Y:S01]  /*72af0*/  LOP3.LUT R0, R3, 0xa4, RZ, 0xfc, !PT ;  /* 0x000000a403007812 */ /* 0x000fe200078efcff */
[----:B------:R-:W-:Y:S02]  /*72b00*/  IMAD R63, R63, R2, RZ ;  /* 0x000000023f3f7224 */ /* 0x000fe400078e02ff */
[----:B------:R0:W-:Y:S01]  /*72b10*/  @P5 STG.E.U8 desc[UR20][R40.64], R79 ;  /* 0x0000004f28005986 */ /* 0x0001e2000c101114 */
[----:B---3--:R-:W-:-:S02]  /*72b20*/  IADD3 R64, P6, PT, R67, R70, RZ ;  /* 0x0000004643407210 */ /* 0x008fc40007fde0ff */
[----:B------:R-:W-:Y:S02]  /*72b30*/  PRMT R75, R43, 0x7772, RZ ;  /* 0x000077722b4b7816 */ /* 0x000fe400000000ff */
[----:B------:R-:W-:Y:S02]  /*72b40*/  LEA.HI.X.SX32 R65, R67, R69, 0x1, P6 ;  /* 0x0000004543417211 */ /* 0x000fe400030f0eff */
[----:B-1----:R-:W-:Y:S01]  /*72b50*/  ISETP.LT.AND P5, PT, R0, UR6, !P0 ;  /* 0x0000000600007c0c */ /* 0x002fe2000c7a1270 */
[----:B------:R-:W-:Y:S01]  /*72b60*/  IMAD R67, R2, 0x4, R67 ;  /* 0x0000000402437824 */ /* 0x000fe200078e0243 */
[----:B------:R-:W-:Y:S01]  /*72b70*/  LOP3.LUT R0, R3, 0xa6, RZ, 0xfc, !PT ;  /* 0x000000a603007812 */ /* 0x000fe200078efcff */
[----:B------:R1:W-:Y:S01]  /*72b80*/  @P2 STG.E.U8 desc[UR20][R64.64], R75 ;  /* 0x0000004b40002986 */ /* 0x0003e2000c101114 */
[----:B0-----:R-:W-:Y:S01]  /*72b90*/  IADD3 R40, P6, PT, R63, R70, RZ ;  /* 0x000000463f287210 */ /* 0x001fe20007fde0ff */
[----:B------:R-:W0:Y:S01]  /*72ba0*/  LDCU UR6, c[0x0][0x39c] ;  /* 0x00007380ff0677ac */ /* 0x000e220008000800 */
[----:B------:R-:W-:Y:S01]  /*72bb0*/  ISETP.LT.AND P2, PT, R0, UR5, !P0 ;  /* 0x0000000500007c0c */ /* 0x000fe2000c741270 */
[----:B------:R-:W3:Y:S01]  /*72bc0*/  LDCU UR5, c[0x0][0x39c] ;  /* 0x00007380ff0577ac */ /* 0x000ee20008000800 */
[----:B------:R-:W-:-:S02]  /*72bd0*/  PRMT R73, R43, 0x7773, RZ ;  /* 0x000077732b497816 */ /* 0x000fc400000000ff */
[-C--:B------:R-:W-:Y:S02]  /*72be0*/  LEA.HI.X.SX32 R41, R63, R69.reuse, 0x1, P6 ;  /* 0x000000453f297211 */ /* 0x080fe400030f0eff */
[----:B------:R-:W-:Y:S01]  /*72bf0*/  LOP3.LUT R0, R3, 0xa8, RZ, 0xfc, !PT ;  /* 0x000000a803007812 */ /* 0x000fe200078efcff */
[----:B------:R-:W-:Y:S01]  /*72c00*/  IMAD R63, R2, 0x2, R67 ;  /* 0x00000002023f7824 */ /* 0x000fe200078e0243 */
[C---:B------:R-:W-:Y:S01]  /*72c10*/  IADD3 R42, P6, PT, R67.reuse, R70, RZ ;  /* 0x00000046432a7210 */ /* 0x040fe20007fde0ff */
[----:B------:R0:W-:Y:S01]  /*72c20*/  @P3 STG.E.U8 desc[UR20][R40.64], R73 ;  /* 0x0000004928003986 */ /* 0x0001e2000c101114 */
[----:B----4-:R-:W-:Y:S01]  /*72c30*/  ISETP.LT.AND P3, PT, R0, UR4, !P0 ;  /* 0x0000000400007c0c */ /* 0x010fe2000c761270 */
[----:B------:R-:W4:Y:S01]  /*72c40*/  LDCU UR4, c[0x0][0x39c] ;  /* 0x00007380ff0477ac */ /* 0x000f220008000800 */
[----:B------:R-:W-:Y:S01]  /*72c50*/  LEA.HI.X.SX32 R43, R67, R69, 0x1, P6 ;  /* 0x00000045432b7211 */ /* 0x000fe200030f0eff */
[----:B-1----:R-:W-:Y:S01]  /*72c60*/  IMAD R65, R2, 0x2, R63 ;  /* 0x0000000202417824 */ /* 0x002fe200078e023f */
[----:B------:R-:W-:-:S02]  /*72c70*/  PRMT R79, R48, 0x7770, RZ ;  /* 0x00007770304f7816 */ /* 0x000fc400000000ff */
[----:B------:R-:W-:Y:S02]  /*72c80*/  LOP3.LUT R0, R3, 0xaa, RZ, 0xfc, !PT ;  /* 0x000000aa03007812 */ /* 0x000fe400078efcff */
[CC--:B0-----:R-:W-:Y:S01]  /*72c90*/  IADD3 R40, P6, PT, R63.reuse, R70.reuse, RZ ;  /* 0x000000463f287210 */ /* 0x0c1fe20007fde0ff */
[----:B------:R0:W-:Y:S01]  /*72ca0*/  @P4 STG.E.U8 desc[UR20][R42.64], R79 ;  /* 0x0000004f2a004986 */ /* 0x0001e2000c101114 */
[----:B------:R-:W-:Y:S02]  /*72cb0*/  PRMT R67, R48, 0x7771, RZ ;  /* 0x0000777130437816 */ /* 0x000fe400000000ff */
[----:B------:R-:W-:Y:S02]  /*72cc0*/  LEA.HI.X.SX32 R41, R63, R69, 0x1, P6 ;  /* 0x000000453f297211 */ /* 0x000fe400030f0eff */
[----:B---3--:R-:W-:Y:S01]  /*72cd0*/  ISETP.LT.AND P4, PT, R0, UR5, !P0 ;  /* 0x0000000500007c0c */ /* 0x008fe2000c781270 */
[----:B------:R-:W1:Y:S01]  /*72ce0*/  LDCU UR5, c[0x0][0x39c] ;  /* 0x00007380ff0577ac */ /* 0x000e620008000800 */
[----:B------:R-:W-:Y:S01]  /*72cf0*/  LOP3.LUT R0, R3, 0xac, RZ, 0xfc, !PT ;  /* 0x000000ac03007812 */ /* 0x000fe200078efcff */
[----:B------:R3:W-:Y:S01]  /*72d00*/  @P1 STG.E.U8 desc[UR20][R40.64], R67 ;  /* 0x0000004328001986 */ /* 0x0007e2000c101114 */
[----:B0-----:R-:W-:Y:S01]  /*72d10*/  IADD3 R42, P6, PT, R65, R70, RZ ;  /* 0x00000046412a7210 */ /* 0x001fe20007fde0ff */
[----:B------:R-:W-:Y:S01]  /*72d20*/  IMAD R63, R2, 0x2, R65 ;  /* 0x00000002023f7824 */ /* 0x000fe200078e0241 */
[----:B------:R-:W-:-:S02]  /*72d30*/  PRMT R73, R48, 0x7772, RZ ;  /* 0x0000777230497816 */ /* 0x000fc400000000ff */
[-C--:B------:R-:W-:Y:S02]  /*72d40*/  LEA.HI.X.SX32 R43, R65, R69.reuse, 0x1, P6 ;  /* 0x00000045412b7211 */ /* 0x080fe400030f0eff */
[----:B------:R-:W-:Y:S01]  /*72d50*/  ISETP.LT.AND P1, PT, R0, UR6, !P0 ;  /* 0x0000000600007c0c */ /* 0x000fe2000c721270 */
[----:B------:R-:W-:Y:S01]  /*72d60*/  IMAD R65, R2, 0x2, R63 ;  /* 0x0000000202417824 */ /* 0x000fe200078e023f */
[----:B------:R-:W-:Y:S01]  /*72d70*/  LOP3.LUT R0, R3, 0xb0, RZ, 0xfc, !PT ;  /* 0x000000b003007812 */ /* 0x000fe200078efcff */
[----:B------:R0:W-:Y:S01]  /*72d80*/  @P5 STG.E.U8 desc[UR20][R42.64], R73 ;  /* 0x000000492a005986 */ /* 0x0001e2000c101114 */
[C---:B---3--:R-:W-:Y:S01]  /*72d90*/  IADD3 R40, P6, PT, R63.reuse, R70, RZ ;  /* 0x000000463f287210 */ /* 0x048fe20007fde0ff */
[----:B------:R-:W3:Y:S01]  /*72da0*/  LDCU UR6, c[0x0][0x39c] ;  /* 0x00007380ff0677ac */ /* 0x000ee20008000800 */
[----:B----4-:R-:W-:Y:S01]  /*72db0*/  ISETP.LT.AND P5, PT, R0, UR4, !P0 ;  /* 0x0000000400007c0c */ /* 0x010fe2000c7a1270 */
[----:B------:R-:W4:Y:S01]  /*72dc0*/  LDCU UR4, c[0x0][0x39c] ;  /* 0x00007380ff0477ac */ /* 0x000f220008000800 */
[----:B------:R-:W-:Y:S01]  /*72dd0*/  LEA.HI.X.SX32 R41, R63, R69, 0x1, P6 ;  /* 0x000000453f297211 */ /* 0x000fe200030f0eff */
[----:B------:R-:W-:Y:S01]  /*72de0*/  IMAD R63, R2, 0x2, R65 ;  /* 0x00000002023f7824 */ /* 0x000fe200078e0241 */
[----:B------:R-:W-:-:S02]  /*72df0*/  PRMT R67, R48, 0x7773, RZ ;  /* 0x0000777330437816 */ /* 0x000fc400000000ff */
[-C--:B0-----:R-:W-:Y:S02]  /*72e00*/  IADD3 R42, P6, PT, R65, R70.reuse, RZ ;  /* 0x00000046412a7210 */ /* 0x081fe40007fde0ff */
[----:B------:R-:W-:Y:S01]  /*72e10*/  LOP3.LUT R0, R3, 0xb2, RZ, 0xfc, !PT ;  /* 0x000000b203007812 */ /* 0x000fe200078efcff */
[----:B------:R0:W-:Y:S01]  /*72e20*/  @P2 STG.E.U8 desc[UR20][R40.64], R67 ;  /* 0x0000004328002986 */ /* 0x0001e2000c101114 */
[----:B------:R-:W-:Y:S02]  /*72e30*/  LEA.HI.X.SX32 R43, R65, R69, 0x1, P6 ;  /* 0x00000045412b7211 */ /* 0x000fe400030f0eff */
[----:B-1----:R-:W-:Y:S01]  /*72e40*/  ISETP.LT.AND P2, PT, R0, UR5, !P0 ;  /* 0x0000000500007c0c */ /* 0x002fe2000c741270 */
[----:B------:R-:W1:Y:S01]  /*72e50*/  LDCU UR5, c[0x0][0x39c] ;  /* 0x00007380ff0577ac */ /* 0x000e620008000800 */
[----:B------:R-:W-:Y:S02]  /*72e60*/  PRMT R75, R49, 0x7770, RZ ;  /* 0x00007770314b7816 */ /* 0x000fe400000000ff */
[----:B0-----:R-:W-:-:S04]  /*72e70*/  IADD3 R40, P6, PT, R63, R70, RZ ;  /* 0x000000463f287210 */ /* 0x001fc80007fde0ff */
[-C--:B------:R-:W-:Y:S01]  /*72e80*/  LEA.HI.X.SX32 R41, R63, R69.reuse, 0x1, P6 ;  /* 0x000000453f297211 */ /* 0x080fe200030f0eff */
[----:B------:R-:W-:Y:S01]  /*72e90*/  IMAD R63, R2, 0x2, R63 ;  /* 0x00000002023f7824 */ /* 0x000fe200078e023f */
[----:B------:R-:W-:Y:S01]  /*72ea0*/  PRMT R73, R49, 0x7771, RZ ;  /* 0x0000777131497816 */ /* 0x000fe200000000ff */
[----:B------:R0:W-:Y:S01]  /*72eb0*/  @P3 STG.E.U8 desc[UR20][R42.64], R75 ;  /* 0x0000004b2a003986 */ /* 0x0001e2000c101114 */
[C---:B----4-:R-:W-:Y:S01]  /*72ec0*/  ISETP.LT.AND P6, PT, R68.reuse, UR4, !P0 ;  /* 0x0000000444007c0c */ /* 0x050fe2000c7c1270 */
[----:B------:R-:W-:Y:S01]  /*72ed0*/  IMAD R68, R68, R2, RZ ;  /* 0x0000000244447224 */ /* 0x000fe200078e02ff */
[----:B------:R-:W-:Y:S02]  /*72ee0*/  IADD3 R64, P3, PT, R63, R70, RZ ;  /* 0x000000463f407210 */ /* 0x000fe40007f7e0ff */
[----:B------:R-:W-:Y:S01]  /*72ef0*/  LOP3.LUT R0, R3, 0xb4, RZ, 0xfc, !PT ;  /* 0x000000b403007812 */ /* 0x000fe200078efcff */
[----:B------:R4:W-:Y:S01]  /*72f00*/  @P4 STG.E.U8 desc[UR20][R40.64], R73 ;  /* 0x0000004928004986 */ /* 0x0009e2000c101114 */
[----:B------:R-:W-:Y:S01]  /*72f10*/  LEA.HI.X.SX32 R65, R63, R69, 0x1, P3 ;  /* 0x000000453f417211 */ /* 0x000fe200018f0eff */
[----:B------:R-:W2:Y:S01]  /*72f20*/  LDCU UR4, c[0x0][0x39c] ;  /* 0x00007380ff0477ac */ /* 0x000ea20008000800 */
[----:B---3--:R-:W-:-:S02]  /*72f30*/  ISETP.LT.AND P3, PT, R0, UR6, !P0 ;  /* 0x0000000600007c0c */ /* 0x008fc4000c761270 */
[----:B------:R-:W-:Y:S02]  /*72f40*/  LOP3.LUT R0, R3, 0xb6, RZ, 0xfc, !PT ;  /* 0x000000b603007812 */ /* 0x000fe400078efcff */
[-C--:B0-----:R-:W-:Y:S01]  /*72f50*/  IADD3 R42, P4, PT, R68, R70.reuse, RZ ;  /* 0x00000046442a7210 */ /* 0x081fe20007f9e0ff */
[----:B------:R-:W-:Y:S01]  /*72f60*/  IMAD R63, R2, 0x4, R63 ;  /* 0x00000004023f7824 */ /* 0x000fe200078e023f */
[----:B------:R-:W-:Y:S01]  /*72f70*/  PRMT R67, R49, 0x7772, RZ ;  /* 0x0000777231437816 */ /* 0x000fe200000000ff */
[----:B------:R-:W0:Y:S01]  /*72f80*/  LDCU UR6, c[0x0][0x39c] ;  /* 0x00007380ff0677ac */ /* 0x000e220008000800 */
[----:B------:R-:W-:Y:S02]  /*72f90*/  LEA.HI.X.SX32 R43, R68, R69, 0x1, P4 ;  /* 0x00000045442b7211 */ /* 0x000fe400020f0eff */
[----:B-1----:R-:W-:Y:S01]  /*72fa0*/  ISETP.LT.AND P4, PT, R0, UR5, !P0 ;  /* 0x0000000500007c0c */ /* 0x002fe2000c781270 */
[----:B------:R-:W1:Y:S01]  /*72fb0*/  LDCU UR5, c[0x0][0x39c] ;  /* 0x00007380ff0577ac */ /* 0x000e620008000800 */
[----:B------:R3:W-:Y:S01]  /*72fc0*/  @P1 STG.E.U8 desc[UR20][R64.64], R67 ;  /* 0x0000004340001986 */ /* 0x0007e2000c101114 */
[----:B----4-:R-:W-:-:S02]  /*72fd0*/  IADD3 R40, P1, PT, R63, R70, RZ ;  /* 0x000000463f287210 */ /* 0x010fc40007f3e0ff */
[----:B------:R-:W-:Y:S02]  /*72fe0*/  PRMT R73, R49, 0x7773, RZ ;  /* 0x0000777331497816 */ /* 0x000fe400000000ff */
[----:B------:R-:W-:Y:S01]  /*72ff0*/  LEA.HI.X.SX32 R41, R63, R69, 0x1, P1 ;  /* 0x000000453f297211 */ /* 0x000fe200008f0eff */
[----:B------:R-:W-:Y:S01]  /*73000*/  IMAD R63, R2, 0x2, R63 ;  /* 0x00000002023f7824 */ /* 0x000fe200078e023f */
[----:B------:R-:W-:Y:S01]  /*73010*/  LOP3.LUT R0, R3, 0xb8, RZ, 0xfc, !PT ;  /* 0x000000b803007812 */ /* 0x000fe200078efcff */
[----:B------:R4:W-:Y:S01]  /*73020*/  @P6 STG.E.U8 desc[UR20][R42.64], R73 ;  /* 0x000000492a006986 */ /* 0x0009e2000c101114 */
[----:B---3--:R-:W-:Y:S01]  /*73030*/  PRMT R67, R50, 0x7770, RZ ;  /* 0x0000777032437816 */ /* 0x008fe200000000ff */
[----:B------:R-:W-:Y:S01]  /*73040*/  IMAD R65, R2, 0x2, R63 ;  /* 0x0000000202417824 */ /* 0x000fe200078e023f */
[----:B--2---:R-:W-:Y:S01]  /*73050*/  ISETP.LT.AND P1, PT, R0, UR4, !P0 ;  /* 0x0000000400007c0c */ /* 0x004fe2000c721270 */
[----:B------:R-:W2:Y:S02]  /*73060*/  LDCU UR4, c[0x0][0x39c] ;  /* 0x00007380ff0477ac */ /* 0x000ea40008000800 */
[----:B------:R3:W-:Y:S01]  /*73070*/  @P5 STG.E.U8 desc[UR20][R40.64], R67 ;  /* 0x0000004328005986 */ /* 0x0007e2000c101114 */
[----:B------:R-:W-:-:S02]  /*73080*/  IADD3 R48, P5, PT, R63, R70, RZ ;  /* 0x000000463f307210 */ /* 0x000fc40007fbe0ff */
[----:B------:R-:W-:Y:S02]  /*73090*/  LOP3.LUT R0, R3, 0xba, RZ, 0xfc, !PT ;  /* 0x000000ba03007812 */ /* 0x000fe400078efcff */
[----:B----4-:R-:W-:Y:S02]  /*730a0*/  IADD3 R42, P6, PT, R65, R70, RZ ;  /* 0x00000046412a7210 */ /* 0x010fe40007fde0ff */
[-C--:B------:R-:W-:Y:S02]  /*730b0*/  LEA.HI.X.SX32 R49, R63, R69.reuse, 0x1, P5 ;  /* 0x000000453f317211 */ /* 0x080fe400028f0eff */
[----:B-1----:R-:W-:Y:S01]  /*730c0*/  ISETP.LT.AND P5, PT, R0, UR5, !P0 ;  /* 0x0000000500007c0c */ /* 0x002fe2000c7a1270 */
[----:B------:R-:W1:Y:S01]  /*730d0*/  LDCU UR5, c[0x0][0x39c] ;  /* 0x00007380ff0577ac */ /* 0x000e620008000800 */
[----:B------:R-:W-:Y:S01]  /*730e0*/  LEA.HI.X.SX32 R43, R65, R69, 0x1, P6 ;  /* 0x00000045412b7211 */ /* 0x000fe200030f0eff */
[----:B------:R-:W-:Y:S01]  /*730f0*/  IMAD R65, R2, 0x2, R65 ;  /* 0x0000000202417824 */ /* 0x000fe200078e0241 */
[----:B------:R-:W-:-:S02]  /*73100*/  PRMT R73, R50, 0x7771, RZ ;  /* 0x0000777132497816 */ /* 0x000fc400000000ff */
[----:B------:R-:W-:Y:S01]  /*73110*/  LOP3.LUT R0, R3, 0xbc, RZ, 0xfc, !PT ;  /* 0x000000bc03007812 */ /* 0x000fe200078efcff */
[----:B------:R-:W-:Y:S01]  /*73120*/  IMAD R63, R2, 0x2, R65 ;  /* 0x00000002023f7824 */ /* 0x000fe200078e0241 */
[----:B---3--:R-:W-:Y:S01]  /*73130*/  PRMT R67, R50, 0x7772, RZ ;  /* 0x0000777232437816 */ /* 0x008fe200000000ff */
[----:B------:R3:W-:Y:S01]  /*73140*/  @P2 STG.E.U8 desc[UR20][R48.64], R73 ;  /* 0x0000004930002986 */ /* 0x0007e2000c101114 */
[----:B------:R-:W-:Y:S02]  /*73150*/  IADD3 R40, P6, PT, R65, R70, RZ ;  /* 0x0000004641287210 */ /* 0x000fe40007fde0ff */
[----:B0-----:R-:W-:Y:S01]  /*73160*/  ISETP.LT.AND P2, PT, R0, UR6, !P0 ;  /* 0x0000000600007c0c */ /* 0x001fe2000c741270 */
[----:B------:R0:W-:Y:S01]  /*73170*/  @P3 STG.E.U8 desc[UR20][R42.64], R67 ;  /* 0x000000432a003986 */ /* 0x0001e2000c101114 */
[----:B------:R-:W-:Y:S01]  /*73180*/  LOP3.LUT R0, R3, 0xc0, RZ, 0xfc, !PT ;  /* 0x000000c003007812 */ /* 0x000fe200078efcff */
[----:B------:R-:W4:Y:S01]  /*73190*/  LDCU UR6, c[0x0][0x39c] ;  /* 0x00007380ff0677ac */ /* 0x000f220008000800 */
[----:B------:R-:W-:-:S02]  /*731a0*/  LEA.HI.X.SX32 R41, R65, R69, 0x1, P6 ;  /* 0x0000004541297211 */ /* 0x000fc400030f0eff */
[----:B------:R-:W-:Y:S02]  /*731b0*/  PRMT R75, R50, 0x7773, RZ ;  /* 0x00007773324b7816 */ /* 0x000fe400000000ff */
[----:B------:R-:W-:Y:S01]  /*731c0*/  ISETP.LT.AND P3, PT, R0, UR7, !P0 ;  /* 0x0000000700007c0c */ /* 0x000fe2000c761270 */
[----:B------:R-:W2:Y:S01]  /*731d0*/  LDCU UR7, c[0x0][0x39c] ;  /* 0x00007380ff0777ac */ /* 0x000ea20008000800 */
[-C--:B---3--:R-:W-:Y:S02]  /*731e0*/  IADD3 R48, P6, PT, R63, R70.reuse, RZ ;  /* 0x000000463f307210 */ /* 0x088fe40007fde0ff */
[----:B------:R-:W-:Y:S01]  /*731f0*/  LOP3.LUT R0, R3, 0xc2, RZ, 0xfc, !PT ;  /* 0x000000c203007812 */ /* 0x000fe200078efcff */
[----:B------:R3:W-:Y:S01]  /*73200*/  @P4 STG.E.U8 desc[UR20][R40.64], R75 ;  /* 0x0000004b28004986 */ /* 0x0007e2000c101114 */
[----:B------:R-:W-:Y:S01]  /*73210*/  LEA.HI.X.SX32 R49, R63, R69, 0x1, P6 ;  /* 0x000000453f317211 */ /* 0x000fe200030f0eff */
[----:B------:R-:W-:Y:S01]  /*73220*/  IMAD R63, R2, 0x2, R63 ;  /* 0x00000002023f7824 */ /* 0x000fe200078e023f */
[----:B-1----:R-:W-:Y:S01]  /*73230*/  ISETP.LT.AND P4, PT, R0, UR5, !P0 ;  /* 0x0000000500007c0c */ /* 0x002fe2000c781270 */
[----:B------:R-:W1:Y:S01]  /*73240*/  LDCU UR5, c[0x0][0x39c] ;  /* 0x00007380ff0577ac */ /* 0x000e620008000800 */
[----:B0-----:R-:W-:Y:S01]  /*73250*/  PRMT R67, R51, 0x7770, RZ ;  /* 0x0000777033437816 */ /* 0x001fe200000000ff */
[----:B------:R-:W-:Y:S01]  /*73260*/  IMAD R65, R2, 0x2, R63 ;  /* 0x0000000202417824 */ /* 0x000fe200078e023f */
[----:B------:R-:W-:-:S02]  /*73270*/  IADD3 R42, P6, PT, R63, R70, RZ ;  /* 0x000000463f2a7210 */ /* 0x000fc40007fde0ff */
[----:B------:R-:W-:Y:S01]  /*73280*/  PRMT R73, R51, 0x7771, RZ ;  /* 0x0000777133497816 */ /* 0x000fe200000000ff */
[----:B------:R0:W-:Y:S01]  /*73290*/  @P1 STG.E.U8 desc[UR20][R48.64], R67 ;  /* 0x0000004330001986 */ /* 0x0001e2000c101114 */
[-C--:B------:R-:W-:Y:S02]  /*732a0*/  LEA.HI.X.SX32 R43, R63, R69.reuse, 0x1, P6 ;  /* 0x000000453f2b7211 */ /* 0x080fe400030f0eff */
[----:B---3--:R-:W-:Y:S02]  /*732b0*/  IADD3 R40, P6, PT, R65, R70, RZ ;  /* 0x0000004641287210 */ /* 0x008fe40007fde0ff */
[C---:B--2---:R-:W-:Y:S01]  /*732c0*/  ISETP.LT.AND P1, PT, R62.reuse, UR4, !P0 ;  /* 0x000000043e007c0c */ /* 0x044fe2000c721270 */
[----:B------:R-:W2:Y:S01]  /*732d0*/  LDCU UR4, c[0x0][0x39c] ;  /* 0x00007380ff0477ac */ /* 0x000ea20008000800 */
[----:B------:R-:W-:Y:S01]  /*732e0*/  LOP3.LUT R0, R3, 0xc4, RZ, 0xfc, !PT ;  /* 0x000000c403007812 */ /* 0x000fe200078efcff */
[----:B------:R-:W-:Y:S01]  /*732f0*/  IMAD R62, R62, R2, RZ ;  /* 0x000000023e3e7224 */ /* 0x000fe200078e02ff */
[----:B------:R3:W-:Y:S01]  /*73300*/  @P5 STG.E.U8 desc[UR20][R42.64], R73 ;  /* 0x000000492a005986 */ /* 0x0007e2000c101114 */
[----:B------:R-:W-:-:S02]  /*73310*/  LEA.HI.X.SX32 R41, R65, R69, 0x1, P6 ;  /* 0x0000004541297211 */ /* 0x000fc400030f0eff */
[----:B0-----:R-:W-:Y:S02]  /*73320*/  PRMT R67, R51, 0x7772, RZ ;  /* 0x0000777233437816 */ /* 0x001fe400000000ff */
[----:B----4-:R-:W-:Y:S01]  /*73330*/  ISETP.LT.AND P5, PT, R0, UR6, !P0 ;  /* 0x0000000600007c0c */ /* 0x010fe2000c7a1270 */
[----:B------:R-:W-:Y:S01]  /*73340*/  IMAD R65, R2, 0x4, R65 ;  /* 0x0000000402417824 */ /* 0x000fe200078e0241 */
[----:B------:R-:W-:Y:S01]  /*73350*/  LOP3.LUT R0, R3, 0xc6, RZ, 0xfc, !PT ;  /* 0x000000c603007812 */ /* 0x000fe200078efcff */
[----:B------:R0:W-:Y:S01]  /*73360*/  @P2 STG.E.U8 desc[UR20][R40.64], R67 ;  /* 0x0000004328002986 */ /* 0x0001e2000c101114 */
[----:B------:R-:W-:Y:S01]  /*73370*/  IADD3 R48, P6, PT, R62, R70, RZ ;  /* 0x000000463e307210 */ /* 0x000fe20007fde0ff */
[----:B------:R-:W4:Y:S01]  /*73380*/  LDCU UR6, c[0x0][0x39c] ;  /* 0x00007380ff0677ac */ /* 0x000f220008000800 */
[----:B-1----:R-:W-:Y:S01]  /*73390*/  ISETP.LT.AND P2, PT, R0, UR5, !P0 ;  /* 0x0000000500007c0c */ /* 0x002fe2000c741270 */
[----:B------:R-:W1:Y:S01]  /*733a0*/  LDCU UR5, c[0x0][0x39c] ;  /* 0x00007380ff0577ac */ /* 0x000e620008000800 */
[----:B------:R-:W-:Y:S01]  /*733b0*/  PRMT R63, R51, 0x7773, RZ ;  /* 0x00007773333f7816 */ /* 0x000fe200000000ff */
[----:B------:R-:W-:Y:S01]  /*733c0*/  IMAD R51, R2, 0x2, R65 ;  /* 0x0000000202337824 */ /* 0x000fe200078e0241 */
[----:B------:R-:W-:-:S02]  /*733d0*/  LEA.HI.X.SX32 R49, R62, R69, 0x1, P6 ;  /* 0x000000453e317211 */ /* 0x000fc400030f0eff */
[-C--:B---3--:R-:W-:Y:S02]  /*733e0*/  IADD3 R42, P6, PT, R65, R70.reuse, RZ ;  /* 0x00000046412a7210 */ /* 0x088fe40007fde0ff */
[----:B------:R-:W-:Y:S01]  /*733f0*/  LOP3.LUT R0, R3, 0xc8, RZ, 0xfc, !PT ;  /* 0x000000c803007812 */ /* 0x000fe200078efcff */
[----:B------:R3:W-:Y:S01]  /*73400*/  @P1 STG.E.U8 desc[UR20][R48.64], R63 ;  /* 0x0000003f30001986 */ /* 0x0007e2000c101114 */
[----:B------:R-:W-:Y:S02]  /*73410*/  LEA.HI.X.SX32 R43, R65, R69, 0x1, P6 ;  /* 0x00000045412b7211 */ /* 0x000fe400030f0eff */
[----:B0-----:R-:W-:Y:S02]  /*73420*/  IADD3 R40, P6, PT, R51, R70, RZ ;  /* 0x0000004633287210 */ /* 0x001fe40007fde0ff */
[----:B--2---:R-:W-:Y:S01]  /*73430*/  ISETP.LT.AND P1, PT, R0, UR4, !P0 ;  /* 0x0000000400007c0c */ /* 0x004fe2000c721270 */
[----:B------:R-:W0:Y:S01]  /*73440*/  LDCU UR4, c[0x0][0x39c] ;  /* 0x00007380ff0477ac */ /* 0x000e220008000800 */
[----:B------:R-:W-:-:S02]  /*73450*/  PRMT R73, R44, 0x7770, RZ ;  /* 0x000077702c497816 */ /* 0x000fc400000000ff */
[----:B------:R-:W-:Y:S01]  /*73460*/  LEA.HI.X.SX32 R41, R51, R69, 0x1, P6 ;  /* 0x0000004533297211 */ /* 0x000fe200030f0eff */
[----:B------:R-:W-:Y:S01]  /*73470*/  IMAD R51, R2, 0x2, R51 ;  /* 0x0000000202337824 */ /* 0x000fe200078e0233 */
[----:B------:R-:W-:Y:S02]  /*73480*/  PRMT R65, R44, 0x7771, RZ ;  /* 0x000077712c417816 */ /* 0x000fe400000000ff */
[----:B------:R-:W-:Y:S01]  /*73490*/  LOP3.LUT R0, R3, 0xca, RZ, 0xfc, !PT ;  /* 0x000000ca03007812 */ /* 0x000fe200078efcff */
[----:B------:R2:W-:Y:S01]  /*734a0*/  @P3 STG.E.U8 desc[UR20][R42.64], R73 ;  /* 0x000000492a003986 */ /* 0x0005e2000c101114 */
[----:B---3--:R-:W-:Y:S02]  /*734b0*/  IMAD R63, R2, 0x2, R51 ;  /* 0x00000002023f7824 */ /* 0x008fe400078e0233 */
[----:B-1----:R-:W-:Y:S01]  /*734c0*/  ISETP.LT.AND P3, PT, R0, UR5, !P0 ;  /* 0x0000000500007c0c */ /* 0x002fe2000c761270 */
[----:B------:R1:W-:Y:S01]  /*734d0*/  @P4 STG.E.U8 desc[UR20][R40.64], R65 ;  /* 0x0000004128004986 */ /* 0x0003e2000c101114 */
[----:B------:R-:W-:Y:S01]  /*734e0*/  IADD3 R50, P4, PT, R51, R70, RZ ;  /* 0x0000004633327210 */ /* 0x000fe20007f9e0ff */
[----:B------:R-:W3:Y:S01]  /*734f0*/  LDCU UR5, c[0x0][0x39c] ;  /* 0x00007380ff0577ac */ /* 0x000ee20008000800 */
[----:B------:R-:W-:-:S02]  /*73500*/  LOP3.LUT R0, R3, 0xcc, RZ, 0xfc, !PT ;  /* 0x000000cc03007812 */ /* 0x000fc400078efcff */
[-C--:B------:R-:W-:Y:S02]  /*73510*/  LEA.HI.X.SX32 R51, R51, R69.reuse, 0x1, P4 ;  /* 0x0000004533337211 */ /* 0x080fe400020f0eff */
[----:B------:R-:W-:Y:S02]  /*73520*/  PRMT R67, R44, 0x7772, RZ ;  /* 0x000077722c437816 */ /* 0x000fe400000000ff */
[-C--:B------:R-:W-:Y:S02]  /*73530*/  IADD3 R48, P6, PT, R63, R70.reuse, RZ ;  /* 0x000000463f307210 */ /* 0x080fe40007fde0ff */
[----:B----4-:R-:W-:Y:S01]  /*73540*/  ISETP.LT.AND P4, PT, R0, UR6, !P0 ;  /* 0x0000000600007c0c */ /* 0x010fe2000c781270 */
[----:B------:R4:W-:Y:S01]  /*73550*/  @P5 STG.E.U8 desc[UR20][R50.64], R67 ;  /* 0x0000004332005986 */ /* 0x0009e2000c101114 */
[----:B------:R-:W-:Y:S01]  /*73560*/  LOP3.LUT R0, R3, 0xd0, RZ, 0xfc, !PT ;  /* 0x000000d003007812 */ /* 0x000fe200078efcff */
[----:B------:R-:W3:Y:S01]  /*73570*/  LDCU UR6, c[0x0][0x39c] ;  /* 0x00007380ff0677ac */ /* 0x000ee20008000800 */
[----:B------:R-:W-:Y:S01]  /*73580*/  LEA.HI.X.SX32 R49, R63, R69, 0x1, P6 ;  /* 0x000000453f317211 */ /* 0x000fe200030f0eff */
[----:B------:R-:W-:Y:S01]  /*73590*/  IMAD R63, R2, 0x2, R63 ;  /* 0x00000002023f7824 */ /* 0x000fe200078e023f */
[----:B0-----:R-:W-:Y:S01]  /*735a0*/  ISETP.LT.AND P5, PT, R0, UR4, !P0 ;  /* 0x0000000400007c0c */ /* 0x001fe2000c7a1270 */
[----:B------:R-:W0:Y:S02]  /*735b0*/  LDCU UR4, c[0x0][0x39c] ;  /* 0x00007380ff0477ac */ /* 0x000e240008000800 */
[----:B--2---:R-:W-:Y:S01]  /*735c0*/  IMAD R43, R2, 0x2, R63 ;  /* 0x00000002022b7824 */ /* 0x004fe200078e023f */
[----:B-1----:R-:W-:-:S02]  /*735d0*/  IADD3 R40, P6, PT, R63, R70, RZ ;  /* 0x000000463f287210 */ /* 0x002fc40007fde0ff */
[----:B------:R-:W-:Y:S02]  /*735e0*/  PRMT R65, R44, 0x7773, RZ ;  /* 0x000077732c417816 */ /* 0x000fe400000000ff */
[-C--:B------:R-:W-:Y:S02]  /*735f0*/  LEA.HI.X.SX32 R41, R63, R69.reuse, 0x1, P6 ;  /* 0x000000453f297211 */ /* 0x080fe400030f0eff */
[----:B------:R-:W-:Y:S01]  /*73600*/  IADD3 R42, P6, PT, R43, R70, RZ ;  /* 0x000000462b2a7210 */ /* 0x000fe20007fde0ff */
[----:B----4-:R-:W-:Y:S01]  /*73610*/  IMAD R51, R2, 0x2, R43 ;  /* 0x0000000202337824 */ /* 0x010fe200078e022b */
[----:B------:R-:W-:Y:S02]  /*73620*/  LOP3.LUT R0, R3, 0xd2, RZ, 0xfc, !PT ;  /* 0x000000d203007812 */ /* 0x000fe400078efcff */
[----:B------:R-:W-:Y:S01]  /*73630*/  PRMT R67, R45, 0x7770, RZ ;  /* 0x000077702d437816 */ /* 0x000fe200000000ff */
[----:B------:R1:W-:Y:S01]  /*73640*/  @P2 STG.E.U8 desc[UR20][R48.64], R65 ;  /* 0x0000004130002986 */ /* 0x0003e2000c101114 */
[----:B------:R-:W-:-:S02]  /*73650*/  LEA.HI.X.SX32 R43, R43, R69, 0x1, P6 ;  /* 0x000000452b2b7211 */ /* 0x000fc400030f0eff */
[----:B------:R-:W-:Y:S02]  /*73660*/  PRMT R63, R45, 0x7771, RZ ;  /* 0x000077712d3f7816 */ /* 0x000fe400000000ff */
[----:B---3--:R-:W-:Y:S01]  /*73670*/  ISETP.LT.AND P2, PT, R0, UR5, !P0 ;  /* 0x0000000500007c0c */ /* 0x008fe2000c741270 */
[----:B------:R-:W2:Y:S01]  /*73680*/  LDCU UR5, c[0x0][0x39c] ;  /* 0x00007380ff0577ac */ /* 0x000ea20008000800 */
[----:B------:R3:W-:Y:S04]  /*73690*/  @P1 STG.E.U8 desc[UR20][R40.64], R67 ;  /* 0x0000004328001986 */ /* 0x0007e8000c101114 */
[----:B------:R4:W-:Y:S01]  /*736a0*/  @P3 STG.E.U8 desc[UR20][R42.64], R63 ;  /* 0x0000003f2a003986 */ /* 0x0009e2000c101114 */
[C---:B0-----:R-:W-:Y:S01]  /*736b0*/  ISETP.LT.AND P3, PT, R61.reuse, UR4, !P0 ;  /* 0x000000043d007c0c */ /* 0x041fe2000c761270 */
[----:B------:R-:W-:Y:S01]  /*736c0*/  IMAD R61, R61, R2, RZ ;  /* 0x000000023d3d7224 */ /* 0x000fe200078e02ff */
[----:B-1----:R-:W-:Y:S01]  /*736d0*/  IADD3 R48, P6, PT, R51, R70, RZ ;  /* 0x0000004633307210 */ /* 0x002fe20007fde0ff */
[----:B------:R-:W0:Y:S01]  /*736e0*/  LDCU UR4, c[0x0][0x39c] ;  /* 0x00007380ff0477ac */ /* 0x000e220008000800 */
[----:B------:R-:W-:-:S02]  /*736f0*/  LOP3.LUT R0, R3, 0xd4, RZ, 0xfc, !PT ;  /* 0x000000d403007812 */ /* 0x000fc400078efcff */
[-C--:B------:R-:W-:Y:S01]  /*73700*/  LEA.HI.X.SX32 R49, R51, R69.reuse, 0x1, P6 ;  /* 0x0000004533317211 */ /* 0x080fe200030f0eff */
[----:B------:R-:W-:Y:S01]  /*73710*/  IMAD R51, R2, 0x4, R51 ;  /* 0x0000000402337824 */ /* 0x000fe200078e0233 */
[----:B---3--:R-:W-:Y:S02]  /*73720*/  IADD3 R40, P6, PT, R61, R70, RZ ;  /* 0x000000463d287210 */ /* 0x008fe40007fde0ff */
[----:B------:R-:W-:Y:S02]  /*73730*/  PRMT R65, R45, 0x7772, RZ ;  /* 0x000077722d417816 */ /* 0x000fe400000000ff */
[----:B------:R-:W-:Y:S01]  /*73740*/  ISETP.LT.AND P1, PT, R0, UR6, !P0 ;  /* 0x0000000600007c0c */ /* 0x000fe2000c721270 */
[----:B------:R-:W1:Y:S01]  /*73750*/  LDCU UR6, c[0x0][0x39c] ;  /* 0x00007380ff0677ac */ /* 0x000e620008000800 */
[----:B------:R-:W-:Y:S01]  /*73760*/  LEA.HI.X.SX32 R41, R61, R69, 0x1, P6 ;  /* 0x000000453d297211 */ /* 0x000fe200030f0eff */
[----:B------:R-:W-:Y:S01]  /*73770*/  IMAD R61, R2, 0x2, R51 ;  /* 0x00000002023d7824 */ /* 0x000fe200078e0233 */
[----:B------:R-:W-:-:S02]  /*73780*/  LOP3.LUT R0, R3, 0xd6, RZ, 0xfc, !PT ;  /* 0x000000d603007812 */ /* 0x000fc400078efcff */
[CC--:B----4-:R-:W-:Y:S01]  /*73790*/  IADD3 R42, P6, PT, R51.reuse, R70.reuse, RZ ;  /* 0x00000046332a7210 */ /* 0x0d0fe20007fde0ff */
[----:B------:R3:W-:Y:S01]  /*737a0*/  @P4 STG.E.U8 desc[UR20][R48.64], R65 ;  /* 0x0000004130004986 */ /* 0x0007e2000c101114 */
[----:B--2---:R-:W-:Y:S01]  /*737b0*/  ISETP.LT.AND P4, PT, R0, UR5, !P0 ;  /* 0x0000000500007c0c */ /* 0x004fe2000c781270 */
[----:B------:R-:W2:Y:S01]  /*737c0*/  LDCU UR5, c[0x0][0x39c] ;  /* 0x00007380ff0577ac */ /* 0x000ea20008000800 */
[----:B------:R-:W-:Y:S02]  /*737d0*/  LEA.HI.X.SX32 R43, R51, R69, 0x1, P6 ;  /* 0x00000045332b7211 */ /* 0x000fe400030f0eff */
[----:B------:R-:W-:Y:S02]  /*737e0*/  IADD3 R44, P6, PT, R61, R70, RZ ;  /* 0x000000463d2c7210 */ /* 0x000fe40007fde0ff */
[----:B------:R-:W-:Y:S02]  /*737f0*/  PRMT R63, R45, 0x7773, RZ ;  /* 0x000077732d3f7816 */ /* 0x000fe400000000ff */
[----:B------:R-:W-:-:S02]  /*73800*/  LOP3.LUT R0, R3, 0xd8, RZ, 0xfc, !PT ;  /* 0x000000d803007812 */ /* 0x000fc400078efcff */
[----:B------:R-:W-:Y:S01]  /*73810*/  LEA.HI.X.SX32 R45, R61, R69, 0x1, P6 ;  /* 0x000000453d2d7211 */ /* 0x000fe200030f0eff */
[----:B------:R-:W-:Y:S01]  /*73820*/  IMAD R61, R2, 0x2, R61 ;  /* 0x00000002023d7824 */ /* 0x000fe200078e023d */
[----:B------:R4:W-:Y:S01]  /*73830*/  @P3 STG.E.U8 desc[UR20][R40.64], R63 ;  /* 0x0000003f28003986 */ /* 0x0009e2000c101114 */
[----:B------:R-:W-:Y:S02]  /*73840*/  PRMT R51, R46, 0x7770, RZ ;  /* 0x000077702e337816 */ /* 0x000fe400000000ff */
[----:B0-----:R-:W-:Y:S01]  /*73850*/  ISETP.LT.AND P3, PT, R0, UR4, !P0 ;  /* 0x0000000400007c0c */ /* 0x001fe2000c761270 */
[----:B------:R-:W0:Y:S01]  /*73860*/  LDCU UR4, c[0x0][0x39c] ;  /* 0x00007380ff0477ac */ /* 0x000e220008000800 */
[----:B------:R-:W-:Y:S02]  /*73870*/  LOP3.LUT R0, R3, 0xda, RZ, 0xfc, !PT ;  /* 0x000000da03007812 */ /* 0x000fe400078efcff */
[----:B---3--:R-:W-:Y:S01]  /*73880*/  IADD3 R48, P6, PT, R61, R70, RZ ;  /* 0x000000463d307210 */ /* 0x008fe20007fde0ff */
[----:B------:R3:W-:Y:S01]  /*73890*/  @P5 STG.E.U8 desc[UR20][R42.64], R51 ;  /* 0x000000332a005986 */ /* 0x0007e2000c101114 */
[----:B------:R-:W-:Y:S01]  /*738a0*/  PRMT R67, R46, 0x7771, RZ ;  /* 0x000077712e437816 */ /* 0x000fe200000000ff */
[----:B----4-:R-:W-:Y:S01]  /*738b0*/  IMAD R41, R2, 0x2, R61 ;  /* 0x0000000202297824 */ /* 0x010fe200078e023d */
[----:B-1----:R-:W-:-:S02]  /*738c0*/  ISETP.LT.AND P5, PT, R0, UR6, !P0 ;  /* 0x0000000600007c0c */ /* 0x002fc4000c7a1270 */
[-C--:B------:R-:W-:Y:S01]  /*738d0*/  LEA.HI.X.SX32 R49, R61, R69.reuse, 0x1, P6 ;  /* 0x000000453d317211 */ /* 0x080fe200030f0eff */
[----:B------:R1:W-:Y:S01]  /*738e0*/  @P2 STG.E.U8 desc[UR20][R44.64], R67 ;  /* 0x000000432c002986 */ /* 0x0003e2000c101114 */
[----:B------:R-:W-:Y:S01]  /*738f0*/  LOP3.LUT R0, R3, 0xdc, RZ, 0xfc, !PT ;  /* 0x000000dc03007812 */ /* 0x000fe200078efcff */
[----:B------:R-:W4:Y:S01]  /*73900*/  LDCU UR6, c[0x0][0x39c] ;  /* 0x00007380ff0677ac */ /* 0x000f220008000800 */
[C---:B------:R-:W-:Y:S02]  /*73910*/  IADD3 R50, P6, PT, R41.reuse, R70, RZ ;  /* 0x0000004629327210 */ /* 0x040fe40007fde0ff */
[----:B--2---:R-:W-:Y:S01]  /*73920*/  ISETP.LT.AND P2, PT, R0, UR5, !P0 ;  /* 0x0000000500007c0c */ /* 0x004fe2000c741270 */
[----:B------:R-:W2:Y:S01]  /*73930*/  LDCU UR5, c[0x0][0x39c] ;  /* 0x00007380ff0577ac */ /* 0x000ea20008000800 */
[----:B---3--:R-:W-:Y:S02]  /*73940*/  LEA.HI.X.SX32 R51, R41, R69, 0x1, P6 ;  /* 0x0000004529337211 */ /* 0x008fe400030f0eff */
[----:B------:R-:W-:Y:S01]  /*73950*/  PRMT R65, R46, 0x7772, RZ ;  /* 0x000077722e417816 */ /* 0x000fe200000000ff */
[----:B-1----:R-:W-:-:S02]  /*73960*/  IMAD R45, R2, 0x2, R41 ;  /* 0x00000002022d7824 */ /* 0x002fc400078e0229 */
[----:B------:R-:W1:Y:S01]  /*73970*/  LDS.128 R40, [R77] ;  /* 0x000000004d287984 */ /* 0x000e620000000c00 */
[----:B------:R-:W-:Y:S01]  /*73980*/  LOP3.LUT R0, R3, 0xe0, RZ, 0xfc, !PT ;  /* 0x000000e003007812 */ /* 0x000fe200078efcff */
[----:B------:R-:W-:Y:S01]  /*73990*/  IMAD R61, R2, 0x2, R45 ;  /* 0x00000002023d7824 */ /* 0x000fe200078e022d */
[----:B------:R-:W-:Y:S01]  /*739a0*/  PRMT R63, R46, 0x7773, RZ ;  /* 0x000077732e3f7816 */ /* 0x000fe200000000ff */
[----:B------:R3:W-:Y:S01]  /*739b0*/  @P1 STG.E.U8 desc[UR20][R48.64], R65 ;  /* 0x0000004130001986 */ /* 0x0007e2000c101114 */
[----:B0-----:R-:W-:Y:S01]  /*739c0*/  ISETP.LT.AND P1, PT, R0, UR4, !P0 ;  /* 0x0000000400007c0c */ /* 0x001fe2000c721270 */
[----:B------:R-:W0:Y:S02]  /*739d0*/  LDCU UR4, c[0x0][0x39c] ;  /* 0x00007380ff0477ac */ /* 0x000e240008000800 */
[----:B------:R0:W-:Y:S01]  /*739e0*/  @P4 STG.E.U8 desc[UR20][R50.64], R63 ;  /* 0x0000003f32004986 */ /* 0x0001e2000c101114 */
[-C--:B------:R-:W-:Y:S02]  /*739f0*/  IADD3 R44, P4, PT, R45, R70.reuse, RZ ;  /* 0x000000462d2c7210 */ /* 0x080fe40007f9e0ff */
[----:B------:R-:W-:Y:S01]  /*73a00*/  LOP3.LUT R0, R3, 0xe2, RZ, 0xfc, !PT ;  /* 0x000000e203007812 */ /* 0x000fe200078efcff */
[----:B------:R-:W1:Y:S01]  /*73a10*/  LDS.128 R76, [R77+0x800] ;  /* 0x000800004d4c7984 */ /* 0x000e620000000c00 */
[----:B---3--:R-:W-:-:S02]  /*73a20*/  IADD3 R48, P6, PT, R61, R70, RZ ;  /* 0x000000463d307210 */ /* 0x008fc40007fde0ff */
[-C--:B------:R-:W-:Y:S02]  /*73a30*/  LEA.HI.X.SX32 R45, R45, R69.reuse, 0x1, P4 ;  /* 0x000000452d2d7211 */ /* 0x080fe400020f0eff */
[----:B------:R-:W-:Y:S02]  /*73a40*/  PRMT R67, R47, 0x7770, RZ ;  /* 0x000077702f437816 */ /* 0x000fe400000000ff */
[----:B------:R-:W-:Y:S01]  /*73a50*/  LEA.HI.X.SX32 R49, R61, R69, 0x1, P6 ;  /* 0x000000453d317211 */ /* 0x000fe200030f0eff */
[----:B------:R-:W-:Y:S01]  /*73a60*/  IMAD R61, R2, 0x2, R61 ;  /* 0x00000002023d7824 */ /* 0x000fe200078e023d */
[----:B--2---:R-:W-:Y:S01]  /*73a70*/  ISETP.LT.AND P4, PT, R0, UR5, !P0 ;  /* 0x0000000500007c0c */ /* 0x004fe2000c781270 */
[----:B------:R-:W2:Y:S01]  /*73a80*/  LDCU UR5, c[0x0][0x39c] ;  /* 0x00007380ff0577ac */ /* 0x000ea20008000800 */
[----:B------:R-:W-:Y:S01]  /*73a90*/  PRMT R65, R47, 0x7771, RZ ;  /* 0x000077712f417816 */ /* 0x000fe200000000ff */
[----:B------:R-:W-:Y:S01]  /*73aa0*/  @P3 STG.E.U8 desc[UR20][R44.64], R67 ;  /* 0x000000432c003986 */ /* 0x000fe2000c101114 */
[----:B0-----:R-:W-:-:S02]  /*73ab0*/  IADD3 R50, P3, PT, R61, R70, RZ ;  /* 0x000000463d327210 */ /* 0x001fc40007f7e0ff */
[----:B------:R-:W-:Y:S01]  /*73ac0*/  PRMT R63, R47, 0x7772, RZ ;  /* 0x000077722f3f7816 */ /* 0x000fe200000000ff */
[----:B------:R0:W-:Y:S01]  /*73ad0*/  @P5 STG.E.U8 desc[UR20][R48.64], R65 ;  /* 0x0000004130005986 */ /* 0x0001e2000c101114 */
[C---:B------:R-:W-:Y:S01]  /*73ae0*/  ISETP.LT.AND P5, PT, R59.reuse, UR4, !P0 ;  /* 0x000000043b007c0c */ /* 0x040fe2000c7a1270 */
[----:B------:R-:W-:Y:S01]  /*73af0*/  IMAD R59, R59, R2, RZ ;  /* 0x000000023b3b7224 */ /* 0x000fe200078e02ff */
[----:B------:R-:W-:Y:S02]  /*73b00*/  LEA.HI.X.SX32 R51, R61, R69, 0x1, P3 ;  /* 0x000000453d337211 */ /* 0x000fe400018f0eff */
[----:B------:R-:W-:Y:S01]  /*73b10*/  LOP3.LUT R0, R3, 0xe4, RZ, 0xfc, !PT ;  /* 0x000000e403007812 */ /* 0x000fe200078efcff */
[----:B------:R-:W-:Y:S01]  /*73b20*/  IMAD R61, R2, 0x4, R61 ;  /* 0x00000004023d7824 */ /* 0x000fe200078e023d */
[----:B------:R-:W3:Y:S01]  /*73b30*/  LDCU UR4, c[0x0][0x39c] ;  /* 0x00007380ff0477ac */ /* 0x000ee20008000800 */
[----:B------:R1:W-:Y:S01]  /*73b40*/  @P2 STG.E.U8 desc[UR20][R50.64], R63 ;  /* 0x0000003f32002986 */ /* 0x0003e2000c101114 */
[----:B----4-:R-:W-:-:S02]  /*73b50*/  ISETP.LT.AND P6, PT, R0, UR6, !P0 ;  /* 0x0000000600007c0c */ /* 0x010fc4000c7c1270 */
[----:B------:R-:W-:Y:S01]  /*73b60*/  LOP3.LUT R0, R3, 0xe6, RZ, 0xfc, !PT ;  /* 0x000000e603007812 */ /* 0x000fe200078efcff */
[----:B------:R-:W4:Y:S01]  /*73b70*/  LDCU UR6, c[0x0][0x39c] ;  /* 0x00007380ff0677ac */ /* 0x000f220008000800 */
[CC--:B0-----:R-:W-:Y:S02]  /*73b80*/  IADD3 R48, P2, PT, R59.reuse, R70.reuse, RZ ;  /* 0x000000463b307210 */ /* 0x0c1fe40007f5e0ff */
[----:B--2---:R-:W-:Y:S01]  /*73b90*/  ISETP.LT.AND P3, PT, R0, UR5, !P0 ;  /* 0x0000000500007c0c */ /* 0x004fe2000c761270 */
[----:B------:R-:W0:Y:S01]  /*73ba0*/  LDCU UR5, c[0x0][0x39c] ;  /* 0x00007380ff0577ac */ /* 0x000e220008000800 */
[----:B------:R-:W-:Y:S02]  /*73bb0*/  LEA.HI.X.SX32 R49, R59, R69, 0x1, P2 ;  /* 0x000000453b317211 */ /* 0x000fe400010f0eff */
[----:B------:R-:W-:Y:S02]  /*73bc0*/  IADD3 R44, P2, PT, R61, R70, RZ ;  /* 0x000000463d2c7210 */ /* 0x000fe40007f5e0ff */
[----:B------:R-:W-:-:S02]  /*73bd0*/  PRMT R59, R47, 0x7773, RZ ;  /* 0x000077732f3b7816 */ /* 0x000fc400000000ff */
[----:B------:R-:W-:Y:S01]  /*73be0*/  LEA.HI.X.SX32 R45, R61, R69, 0x1, P2 ;  /* 0x000000453d2d7211 */ /* 0x000fe200010f0eff */
[----:B------:R-:W-:Y:S01]  /*73bf0*/  IMAD R61, R2, 0x2, R61 ;  /* 0x00000002023d7824 */ /* 0x000fe200078e023d */
[----:B-1----:R-:W-:Y:S02]  /*73c00*/  PRMT R63, R40, 0x7770, RZ ;  /* 0x00007770283f7816 */ /* 0x002fe400000000ff */
[C---:B------:R-:W-:Y:S01]  /*73c10*/  LOP3.LUT R0, R3.reuse, 0xe8, RZ, 0xfc, !PT ;  /* 0x000000e803007812 */ /* 0x040fe200078efcff */
[----:B------:R1:W-:Y:S03]  /*73c20*/  @P5 STG.E.U8 desc[UR20][R48.64], R59 ;  /* 0x0000003b30005986 */ /* 0x0003e6000c101114 */
[----:B------:R-:W-:Y:S01]  /*73c30*/  ISETP.LT.AND P5, PT, R0, UR7, !P0 ;  /* 0x0000000700007c0c */ /* 0x000fe2000c7a1270 */
[----:B------:R2:W-:Y:S01]  /*73c40*/  @P1 STG.E.U8 desc[UR20][R44.64], R63 ;  /* 0x0000003f2c001986 */ /* 0x0005e2000c101114 */
[----:B------:R-:W-:Y:S01]  /*73c50*/  LOP3.LUT R0, R3, 0xea, RZ, 0xfc, !PT ;  /* 0x000000ea03007812 */ /* 0x000fe200078efcff */
[----:B------:R-:W4:Y:S01]  /*73c60*/  LDCU UR7, c[0x0][0x39c] ;  /* 0x00007380ff0777ac */ /* 0x000f220008000800 */
[----:B------:R-:W-:-:S02]  /*73c70*/  IADD3 R46, P1, PT, R61, R70, RZ ;  /* 0x000000463d2e7210 */ /* 0x000fc40007f3e0ff */
[----:B---3--:R-:W-:Y:S01]  /*73c80*/  ISETP.LT.AND P2, PT, R0, UR4, !P0 ;  /* 0x0000000400007c0c */ /* 0x008fe2000c741270 */
[----:B------:R-:W3:Y:S01]  /*73c90*/  LDCU UR4, c[0x0][0x39c] ;  /* 0x00007380ff0477ac */ /* 0x000ee20008000800 */
[----:B------:R-:W-:Y:S01]  /*73ca0*/  LEA.HI.X.SX32 R47, R61, R69, 0x1, P1 ;  /* 0x000000453d2f7211 */ /* 0x000fe200008f0eff */
[----:B------:R-:W-:Y:S01]  /*73cb0*/  IMAD R61, R2, 0x2, R61 ;  /* 0x00000002023d7824 */ /* 0x000fe200078e023d */
[----:B------:R-:W-:Y:S02]  /*73cc0*/  PRMT R51, R40, 0x7771, RZ ;  /* 0x0000777128337816 */ /* 0x000fe400000000ff */
[----:B------:R-:W-:Y:S01]  /*73cd0*/  LOP3.LUT R0, R3, 0xec, RZ, 0xfc, !PT ;  /* 0x000000ec03007812 */ /* 0x000fe200078efcff */
[----:B-1----:R-:W-:Y:S02]  /*73ce0*/  IMAD R49, R2, 0x2, R61 ;  /* 0x0000000202317824 */ /* 0x002fe400078e023d */
[----:B------:R1:W-:Y:S01]  /*73cf0*/  @P4 STG.E.U8 desc[UR20][R46.64], R51 ;  /* 0x000000332e004986 */ /* 0x0003e2000c101114 */
[----:B0-----:R-:W-:Y:S01]  /*73d00*/  ISETP.LT.AND P1, PT, R0, UR5, !P0 ;  /* 0x0000000500007c0c */ /* 0x001fe2000c721270 */
[----:B------:R-:W0:Y:S01]  /*73d10*/  LDCU UR5, c[0x0][0x39c] ;  /* 0x00007380ff0577ac */ /* 0x000e220008000800 */
[----:B--2---:R-:W-:Y:S01]  /*73d20*/  IADD3 R44, P4, PT, R61, R70, RZ ;  /* 0x000000463d2c7210 */ /* 0x004fe20007f9e0ff */
[----:B------:R-:W-:Y:S01]  /*73d30*/  IMAD R59, R2, 0x2, R49 ;  /* 0x00000002023b7824 */ /* 0x000fe200078e0231 */
[----:B------:R-:W-:-:S02]  /*73d40*/  PRMT R63, R40, 0x7772, RZ ;  /* 0x00007772283f7816 */ /* 0x000fc400000000ff */
[-C--:B------:R-:W-:Y:S02]  /*73d50*/  LEA.HI.X.SX32 R45, R61, R69.reuse, 0x1, P4 ;  /* 0x000000453d2d7211 */ /* 0x080fe400020f0eff */
[-C--:B------:R-:W-:Y:S02]  /*73d60*/  IADD3 R48, P4, PT, R49, R70.reuse, RZ ;  /* 0x0000004631307210 */ /* 0x080fe40007f9e0ff */
[----:B------:R-:W-:Y:S01]  /*73d70*/  LOP3.LUT R0, R3, 0xf0, RZ, 0xfc, !PT ;  /* 0x000000f003007812 */ /* 0x000fe200078efcff */
[----:B------:R-:W-:Y:S01]  /*73d80*/  @P6 STG.E.U8 desc[UR20][R44.64], R63 ;  /* 0x0000003f2c006986 */ /* 0x000fe2000c101114 */
[----:B------:R-:W-:Y:S02]  /*73d90*/  IADD3 R50, P6, PT, R59, R70, RZ ;  /* 0x000000463b327210 */ /* 0x000fe40007fde0ff */
[----:B------:R-:W-:Y:S02]  /*73da0*/  PRMT R61, R40, 0x7773, RZ ;  /* 0x00007773283d7816 */ /* 0x000fe400000000ff */
[----:B------:R-:W-:-:S02]  /*73db0*/  LEA.HI.X.SX32 R49, R49, R69, 0x1, P4 ;  /* 0x0000004531317211 */ /* 0x000fc400020f0eff */
[----:B----4-:R-:W-:Y:S01]  /*73dc0*/  ISETP.LT.AND P4, PT, R0, UR6, !P0 ;  /* 0x0000000600007c0c */ /* 0x010fe2000c781270 */
[----:B------:R-:W2:Y:S01]  /*73dd0*/  LDCU UR6, c[0x0][0x39c] ;  /* 0x00007380ff0677ac */ /* 0x000ea20008000800 */
[----:B------:R-:W-:Y:S02]  /*73de0*/  LOP3.LUT R0, R3, 0xf2, RZ, 0xfc, !PT ;  /* 0x000000f203007812 */ /* 0x000fe400078efcff */
[----:B-1----:R-:W-:Y:S01]  /*73df0*/  LEA.HI.X.SX32 R51, R59, R69, 0x1, P6 ;  /* 0x000000453b337211 */ /* 0x002fe200030f0eff */
[----:B------:R-:W-:Y:S01]  /*73e00*/  IMAD R59, R2, 0x2, R59 ;  /* 0x00000002023b7824 */ /* 0x000fe200078e023b */
[----:B------:R-:W-:Y:S01]  /*73e10*/  PRMT R65, R41, 0x7770, RZ ;  /* 0x0000777029417816 */ /* 0x000fe200000000ff */
[----:B------:R1:W-:Y:S01]  /*73e20*/  @P3 STG.E.U8 desc[UR20][R48.64], R61 ;  /* 0x0000003d30003986 */ /* 0x0003e2000c101114 */
[----:B0-----:R-:W-:Y:S01]  /*73e30*/  ISETP.LT.AND P3, PT, R0, UR5, !P0 ;  /* 0x0000000500007c0c */ /* 0x001fe2000c761270 */
[----:B------:R-:W0:Y:S02]  /*73e40*/  LDCU UR5, c[0x0][0x39c] ;  /* 0x00007380ff0577ac */ /* 0x000e240008000800 */
[----:B------:R4:W-:Y:S01]  /*73e50*/  @P5 STG.E.U8 desc[UR20][R50.64], R65 ;  /* 0x0000004132005986 */ /* 0x0009e2000c101114 */
[----:B------:R-:W-:-:S02]  /*73e60*/  IADD3 R46, P5, PT, R59, R70, RZ ;  /* 0x000000463b2e7210 */ /* 0x000fc40007fbe0ff */
[----:B---3--:R-:W-:Y:S01]  /*73e70*/  ISETP.LT.AND P6, PT, R60, UR4, !P0 ;  /* 0x000000043c007c0c */ /* 0x008fe2000c7c1270 */
[----:B-1----:R-:W-:Y:S01]  /*73e80*/  IMAD R61, R2, 0x2, R59 ;  /* 0x00000002023d7824 */ /* 0x002fe200078e023b */
[-C--:B------:R-:W-:Y:S01]  /*73e90*/  LEA.HI.X.SX32 R47, R59, R69.reuse, 0x1, P5 ;  /* 0x000000453b2f7211 */ /* 0x080fe200028f0eff */
[----:B------:R-:W-:Y:S01]  /*73ea0*/  IMAD R60, R60, R2, RZ ;  /* 0x000000023c3c7224 */ /* 0x000fe200078e02ff */
[----:B------:R-:W-:Y:S01]  /*73eb0*/  PRMT R63, R41, 0x7771, RZ ;  /* 0x00007771293f7816 */ /* 0x000fe200000000ff */
[----:B------:R-:W1:Y:S01]  /*73ec0*/  LDCU UR4, c[0x0][0x39c] ;  /* 0x00007380ff0477ac */ /* 0x000e620008000800 */
[-C--:B------:R-:W-:Y:S02]  /*73ed0*/  IADD3 R48, P5, PT, R61, R70.reuse, RZ ;  /* 0x000000463d307210 */ /* 0x080fe40007fbe0ff */
[----:B------:R-:W-:Y:S02]  /*73ee0*/  LOP3.LUT R0, R3, 0xf4, RZ, 0xfc, !PT ;  /* 0x000000f403007812 */ /* 0x000fe400078efcff */
[----:B------:R-:W-:Y:S01]  /*73ef0*/  LEA.HI.X.SX32 R49, R61, R69, 0x1, P5 ;  /* 0x000000453d317211 */ /* 0x000fe200028f0eff */
[----:B------:R-:W-:Y:S01]  /*73f00*/  IMAD R61, R2, 0x4, R61 ;  /* 0x00000004023d7824 */ /* 0x000fe200078e023d */
[----:B------:R-:W-:Y:S01]  /*73f10*/  IADD3 R44, P5, PT, R60, R70, RZ ;  /* 0x000000463c2c7210 */ /* 0x000fe20007fbe0ff */
[----:B------:R-:W-:Y:S01]  /*73f20*/  @P2 STG.E.U8 desc[UR20][R46.64], R63 ;  /* 0x0000003f2e002986 */ /* 0x000fe2000c101114 */
[----:B------:R-:W-:-:S02]  /*73f30*/  PRMT R59, R41, 0x7772, RZ ;  /* 0x00007772293b7816 */ /* 0x000fc400000000ff */
[----:B--2---:R-:W-:Y:S01]  /*73f40*/  ISETP.LT.AND P2, PT, R0, UR6, !P0 ;  /* 0x0000000600007c0c */ /* 0x004fe2000c741270 */
[----:B------:R-:W2:Y:S01]  /*73f50*/  LDCU UR6, c[0x0][0x39c] ;  /* 0x00007380ff0677ac */ /* 0x000ea20008000800 */
[----:B------:R-:W-:Y:S02]  /*73f60*/  LOP3.LUT R0, R3, 0xf6, RZ, 0xfc, !PT ;  /* 0x000000f603007812 */ /* 0x000fe400078efcff */
[----:B------:R-:W-:Y:S01]  /*73f70*/  LEA.HI.X.SX32 R45, R60, R69, 0x1, P5 ;  /* 0x000000453c2d7211 */ /* 0x000fe200028f0eff */
[----:B------:R3:W-:Y:S01]  /*73f80*/  @P1 STG.E.U8 desc[UR20][R48.64], R59 ;  /* 0x0000003b30001986 */ /* 0x0007e2000c101114 */
[----:B------:R-:W-:Y:S02]  /*73f90*/  IADD3 R40, P5, PT, R61, R70, RZ ;  /* 0x000000463d287210 */ /* 0x000fe40007fbe0ff */
[----:B----4-:R-:W-:Y:S02]  /*73fa0*/  PRMT R51, R41, 0x7773, RZ ;  /* 0x0000777329337816 */ /* 0x010fe400000000ff */
[----:B0-----:R-:W-:Y:S01]  /*73fb0*/  ISETP.LT.AND P1, PT, R0, UR5, !P0 ;  /* 0x0000000500007c0c */ /* 0x001fe2000c721270 */
[----:B------:R-:W0:Y:S01]  /*73fc0*/  LDCU UR5, c[0x0][0x39c] ;  /* 0x00007380ff0577ac */ /* 0x000e220008000800 */
[----:B------:R-:W-:-:S02]  /*73fd0*/  LOP3.LUT R0, R3, 0xf8, RZ, 0xfc, !PT ;  /* 0x000000f803007812 */ /* 0x000fc400078efcff */
[----:B------:R-:W-:Y:S01]  /*73fe0*/  LEA.HI.X.SX32 R41, R61, R69, 0x1, P5 ;  /* 0x000000453d297211 */ /* 0x000fe200028f0eff */
[----:B------:R-:W-:Y:S01]  /*73ff0*/  IMAD R61, R2, 0x2, R61 ;  /* 0x00000002023d7824 */ /* 0x000fe200078e023d */
[----:B------:R4:W-:Y:S01]  /*74000*/  @P6 STG.E.U8 desc[UR20][R44.64], R51 ;  /* 0x000000332c006986 */ /* 0x0009e2000c101114 */
[----:B---3--:R-:W-:Y:S02]  /*74010*/  PRMT R59, R42, 0x7770, RZ ;  /* 0x000077702a3b7816 */ /* 0x008fe400000000ff */
[----:B------:R-:W-:Y:S01]  /*74020*/  ISETP.LT.AND P6, PT, R0, UR7, !P0 ;  /* 0x0000000700007c0c */ /* 0x000fe2000c7c1270 */
[----:B------:R-:W-:Y:S01]  /*74030*/  IMAD R49, R2, 0x2, R61 ;  /* 0x0000000202317824 */ /* 0x000fe200078e023d */
[----:B------:R-:W-:Y:S01]  /*74040*/  LOP3.LUT R0, R3, 0xfa, RZ, 0xfc, !PT ;  /* 0x000000fa03007812 */ /* 0x000fe200078efcff */
[----:B------:R3:W-:Y:S01]  /*74050*/  @P4 STG.E.U8 desc[UR20][R40.64], R59 ;  /* 0x0000003b28004986 */ /* 0x0007e2000c101114 */
[----:B------:R-:W-:Y:S01]  /*74060*/  IADD3 R46, P5, PT, R61, R70, RZ ;  /* 0x000000463d2e7210 */ /* 0x000fe20007fbe0ff */
[----:B------:R-:W2:Y:S01]  /*74070*/  LDCU UR7, c[0x0][0x39c] ;  /* 0x00007380ff0777ac */ /* 0x000ea20008000800 */
[----:B-1----:R-:W-:-:S02]  /*74080*/  ISETP.LT.AND P4, PT, R0, UR4, !P0 ;  /* 0x0000000400007c0c */ /* 0x002fc4000c781270 */
[-C--:B------:R-:W-:Y:S01]  /*74090*/  LEA.HI.X.SX32 R47, R61, R69.reuse, 0x1, P5 ;  /* 0x000000453d2f7211 */ /* 0x080fe200028f0eff */
[----:B------:R-:W1:Y:S01]  /*740a0*/  LDCU UR4, c[0x0][0x39c] ;  /* 0x00007380ff0477ac */ /* 0x000e620008000800 */
[----:B----4-:R-:W-:Y:S02]  /*740b0*/  PRMT R51, R42, 0x7771, RZ ;  /* 0x000077712a337816 */ /* 0x010fe400000000ff */
[----:B------:R-:W-:Y:S02]  /*740c0*/  IADD3 R44, P5, PT, R49, R70, RZ ;  /* 0x00000046312c7210 */ /* 0x000fe40007fbe0ff */
[----:B------:R-:W-:Y:S01]  /*740d0*/  LOP3.LUT R0, R3, 0xfc, RZ, 0xfc, !PT ;  /* 0x000000fc03007812 */ /* 0x000fe200078efcff */
[----:B------:R4:W-:Y:S01]  /*740e0*/  @P3 STG.E.U8 desc[UR20][R46.64], R51 ;  /* 0x000000332e003986 */ /* 0x0009e2000c101114 */
[----:B------:R-:W-:Y:S01]  /*740f0*/  LEA.HI.X.SX32 R45, R49, R69, 0x1, P5 ;  /* 0x00000045312d7211 */ /* 0x000fe200028f0eff */
[----:B------:R-:W-:Y:S01]  /*74100*/  IMAD R49, R2, 0x2, R49 ;  /* 0x0000000202317824 */ /* 0x000fe200078e0231 */
[----:B---3--:R-:W-:-:S02]  /*74110*/  PRMT R59, R42, 0x7772, RZ ;  /* 0x000077722a3b7816 */ /* 0x008fc400000000ff */
[----:B0-----:R-:W-:Y:S01]  /*74120*/  ISETP.LT.AND P3, PT, R0, UR5, !P0 ;  /* 0x0000000500007c0c */ /* 0x001fe2000c761270 */
[----:B------:R-:W0:Y:S01]  /*74130*/  LDCU UR5, c[0x0][0x39c] ;  /* 0x00007380ff0577ac */ /* 0x000e220008000800 */
[----:B------:R-:W-:Y:S01]  /*74140*/  LOP3.LUT R0, R3, 0x100, RZ, 0xfc, !PT ;  /* 0x0000010003007812 */ /* 0x000fe200078efcff */
[----:B------:R3:W-:Y:S01]  /*74150*/  @P2 STG.E.U8 desc[UR20][R44.64], R59 ;  /* 0x0000003b2c002986 */ /* 0x0007e2000c101114 */
[----:B------:R-:W-:Y:S02]  /*74160*/  IADD3 R40, P2, PT, R49, R70, RZ ;  /* 0x0000004631287210 */ /* 0x000fe40007f5e0ff */
[----:B--2---:R-:W-:Y:S01]  /*74170*/  ISETP.LT.AND P5, PT, R0, UR6, !P0 ;  /* 0x0000000600007c0c */ /* 0x004fe2000c7a1270 */
[----:B------:R-:W2:Y:S01]  /*74180*/  LDCU UR6, c[0x0][0x39c] ;  /* 0x00007380ff0677ac */ /* 0x000ea20008000800 */
[----:B------:R-:W-:Y:S02]  /*74190*/  LOP3.LUT R0, R3, 0x102, RZ, 0xfc, !PT ;  /* 0x0000010203007812 */ /* 0x000fe400078efcff */
[----:B------:R-:W-:Y:S01]  /*741a0*/  LEA.HI.X.SX32 R41, R49, R69, 0x1, P2 ;  /* 0x0000004531297211 */ /* 0x000fe200010f0eff */
[----:B------:R-:W-:Y:S01]  /*741b0*/  IMAD R49, R2, 0x2, R49 ;  /* 0x0000000202317824 */ /* 0x000fe200078e0231 */
[----:B----4-:R-:W-:-:S02]  /*741c0*/  PRMT R51, R42, 0x7773, RZ ;  /* 0x000077732a337816 */ /* 0x010fc400000000ff */
[----:B-1----:R-:W-:Y:S01]  /*741d0*/  ISETP.LT.AND P2, PT, R0, UR4, !P0 ;  /* 0x0000000400007c0c */ /* 0x002fe2000c741270 */
[----:B------:R-:W1:Y:S01]  /*741e0*/  LDCU UR4, c[0x0][0x39c] ;  /* 0x00007380ff0477ac */ /* 0x000e620008000800 */
[----:B------:R-:W-:Y:S01]  /*741f0*/  IMAD R47, R2, 0x2, R49 ;  /* 0x00000002022f7824 */ /* 0x000fe200078e0231 */
[----:B------:R4:W-:Y:S01]  /*74200*/  @P1 STG.E.U8 desc[UR20][R40.64], R51 ;  /* 0x0000003328001986 */ /* 0x0009e2000c101114 */
[----:B---3--:R-:W-:-:S04]  /*74210*/  IADD3 R44, P1, PT, R49, R70, RZ ;  /* 0x00000046312c7210 */ /* 0x008fc80007f3e0ff */
[-C--:B------:R-:W-:Y:S02]  /*74220*/  LEA.HI.X.SX32 R45, R49, R69.reuse, 0x1, P1 ;  /* 0x00000045312d7211 */ /* 0x080fe400008f0eff */
[-C--:B------:R-:W-:Y:S01]  /*74230*/  IADD3 R46, P1, PT, R47, R70.reuse, RZ ;  /* 0x000000462f2e7210 */ /* 0x080fe20007f3e0ff */
[----:B------:R-:W-:Y:S01]  /*74240*/  IMAD R49, R2, 0x2, R47 ;  /* 0x0000000202317824 */ /* 0x000fe200078e022f */
[C---:B------:R-:W-:Y:S02]  /*74250*/  PRMT R61, R43.reuse, 0x7770, RZ ;  /* 0x000077702b3d7816 */ /* 0x040fe400000000ff */
[----:B------:R-:W-:Y:S02]  /*74260*/  PRMT R59, R43, 0x7771, RZ ;  /* 0x000077712b3b7816 */ /* 0x000fe400000000ff */
[----:B------:R-:W-:Y:S01]  /*74270*/  LEA.HI.X.SX32 R47, R47, R69, 0x1, P1 ;  /* 0x000000452f2f7211 */ /* 0x000fe200008f0eff */
[----:B------:R3:W-:Y:S01]  /*74280*/  @P6 STG.E.U8 desc[UR20][R44.64], R61 ;  /* 0x0000003d2c006986 */ /* 0x0007e2000c101114 */
[----:B----4-:R-:W-:-:S03]  /*74290*/  IADD3 R40, P6, PT, R49, R70, RZ ;  /* 0x0000004631287210 */ /* 0x010fc60007fde0ff */
[----:B------:R4:W-:Y:S01]  /*742a0*/  @P4 STG.E.U8 desc[UR20][R46.64], R59 ;  /* 0x0000003b2e004986 */ /* 0x0009e2000c101114 */
[C---:B-1----:R-:W-:Y:S01]  /*742b0*/  ISETP.LT.AND P4, PT, R58.reuse, UR4, !P0 ;  /* 0x000000043a007c0c */ /* 0x042fe2000c781270 */
[----:B------:R-:W-:Y:S01]  /*742c0*/  IMAD R58, R58, R2, RZ ;  /* 0x000000023a3a7224 */ /* 0x000fe200078e02ff */
[----:B------:R-:W1:Y:S01]  /*742d0*/  LDCU UR4, c[0x0][0x39c] ;  /* 0x00007380ff0477ac */ /* 0x000e620008000800 */
[----:B------:R-:W-:Y:S01]  /*742e0*/  LEA.HI.X.SX32 R41, R49, R69, 0x1, P6 ;  /* 0x0000004531297211 */ /* 0x000fe200030f0eff */
[----:B------:R-:W-:Y:S01]  /*742f0*/  IMAD R49, R2, 0x4, R49 ;  /* 0x0000000402317824 */ /* 0x000fe200078e0231 */
[----:B------:R-:W-:Y:S02]  /*74300*/  LOP3.LUT R0, R3, 0x104, RZ, 0xfc, !PT ;  /* 0x0000010403007812 */ /* 0x000fe400078efcff */
[----:B---3--:R-:W-:Y:S02]  /*74310*/  IADD3 R44, P6, PT, R58, R70, RZ ;  /* 0x000000463a2c7210 */ /* 0x008fe40007fde0ff */
[----:B------:R-:W-:-:S02]  /*74320*/  PRMT R51, R43, 0x7772, RZ ;  /* 0x000077722b337816 */ /* 0x000fc400000000ff */
[-C--:B------:R-:W-:Y:S01]  /*74330*/  LEA.HI.X.SX32 R45, R58, R69.reuse, 0x1, P6 ;  /* 0x000000453a2d7211 */ /* 0x080fe200030f0eff */
[----:B----4-:R-:W-:Y:S01]  /*74340*/  IMAD R47, R2, 0x2, R49 ;  /* 0x00000002022f7824 */ /* 0x010fe200078e0231 */
[----:B0-----:R-:W-:Y:S01]  /*74350*/  ISETP.LT.AND P1, PT, R0, UR5, !P0 ;  /* 0x0000000500007c0c */ /* 0x001fe2000c721270 */
[----:B------:R-:W0:Y:S01]  /*74360*/  LDCU UR5, c[0x0][0x39c] ;  /* 0x00007380ff0577ac */ /* 0x000e220008000800 */
[----:B------:R-:W-:Y:S02]  /*74370*/  IADD3 R42, P6, PT, R49, R70, RZ ;  /* 0x00000046312a7210 */ /* 0x000fe40007fde0ff */
[----:B------:R-:W-:Y:S01]  /*74380*/  LOP3.LUT R0, R3, 0x106, RZ, 0xfc, !PT ;  /* 0x0000010603007812 */ /* 0x000fe200078efcff */
[----:B------:R3:W-:Y:S01]  /*74390*/  @P3 STG.E.U8 desc[UR20][R40.64], R51 ;  /* 0x0000003328003986 */ /* 0x0007e2000c101114 */
[----:B------:R-:W-:Y:S02]  /*743a0*/  PRMT R61, R43, 0x7773, RZ ;  /* 0x000077732b3d7816 */ /* 0x000fe400000000ff */
[----:B------:R-:W-:-:S02]  /*743b0*/  LEA.HI.X.SX32 R43, R49, R69, 0x1, P6 ;  /* 0x00000045312b7211 */ /* 0x000fc400030f0eff */
[----:B--2---:R-:W-:Y:S01]  /*743c0*/  ISETP.LT.AND P3, PT, R0, UR6, !P0 ;  /* 0x0000000600007c0c */ /* 0x004fe2000c761270 */
[----:B------:R-:W2:Y:S01]  /*743d0*/  LDCU UR6, c[0x0][0x39c] ;  /* 0x00007380ff0677ac */ /* 0x000ea20008000800 */
[----:B------:R-:W-:Y:S01]  /*743e0*/  LOP3.LUT R0, R3, 0x108, RZ, 0xfc, !PT ;  /* 0x0000010803007812 */ /* 0x000fe200078efcff */
[----:B------:R4:W-:Y:S01]  /*743f0*/  @P4 STG.E.U8 desc[UR20][R44.64], R61 ;  /* 0x0000003d2c004986 */ /* 0x0009e2000c101114 */
[C---:B---3--:R-:W-:Y:S02]  /*74400*/  IADD3 R40, P6, PT, R47.reuse, R70, RZ ;  /* 0x000000462f287210 */ /* 0x048fe40007fde0ff */
[----:B-1----:R-:W-:Y:S01]  /*74410*/  ISETP.LT.AND P4, PT, R0, UR4, !P0 ;  /* 0x0000000400007c0c */ /* 0x002fe2000c781270 */
[----:B------:R-:W1:Y:S01]  /*74420*/  LDCU UR4, c[0x0][0x39c] ;  /* 0x00007380ff0477ac */ /* 0x000e620008000800 */
[----:B------:R-:W-:Y:S01]  /*74430*/  LEA.HI.X.SX32 R41, R47, R69, 0x1, P6 ;  /* 0x000000452f297211 */ /* 0x000fe200030f0eff */
[----:B------:R-:W-:Y:S01]  /*74440*/  IMAD R47, R2, 0x2, R47 ;  /* 0x00000002022f7824 */ /* 0x000fe200078e022f */
[----:B------:R-:W-:-:S02]  /*74450*/  PRMT R59, R36, 0x7770, RZ ;  /* 0x00007770243b7816 */ /* 0x000fc400000000ff */
[----:B------:R-:W-:Y:S01]  /*74460*/  LOP3.LUT R0, R3, 0x10a, RZ, 0xfc, !PT ;  /* 0x0000010a03007812 */ /* 0x000fe200078efcff */
[----:B------:R-:W-:Y:S01]  /*74470*/  IMAD R49, R2, 0x2, R47 ;  /* 0x0000000202317824 */ /* 0x000fe200078e022f */
[CC--:B----4-:R-:W-:Y:S01]  /*74480*/  IADD3 R44, P6, PT, R47.reuse, R70.reuse, RZ ;  /* 0x000000462f2c7210 */ /* 0x0d0fe20007fde0ff */
[----:B------:R3:W-:Y:S01]  /*74490*/  @P5 STG.E.U8 desc[UR20][R42.64], R59 ;  /* 0x0000003b2a005986 */ /* 0x0007e2000c101114 */
[----:B------:R-:W-:Y:S02]  /*744a0*/  PRMT R51, R36, 0x7771, RZ ;  /* 0x0000777124337816 */ /* 0x000fe400000000ff */
[----:B0-----:R-:W-:Y:S01]  /*744b0*/  ISETP.LT.AND P5, PT, R0, UR5, !P0 ;  /* 0x0000000500007c0c */ /* 0x001fe2000c7a1270 */
[----:B------:R-:W0:Y:S01]  /*744c0*/  LDCU UR5, c[0x0][0x39c] ;  /* 0x00007380ff0577ac */ /* 0x000e220008000800 */
[----:B------:R-:W-:Y:S02]  /*744d0*/  LEA.HI.X.SX32 R45, R47, R69, 0x1, P6 ;  /* 0x000000452f2d7211 */ /* 0x000fe400030f0eff */
[----:B------:R-:W-:Y:S01]  /*744e0*/  LOP3.LUT R0, R3, 0x10c, RZ, 0xfc, !PT ;  /* 0x0000010c03007812 */ /* 0x000fe200078efcff */
[----:B------:R4:W-:Y:S01]  /*744f0*/  @P2 STG.E.U8 desc[UR20][R40.64], R51 ;  /* 0x0000003328002986 */ /* 0x0009e2000c101114 */
[----:B---3--:R-:W-:-:S02]  /*74500*/  IADD3 R42, P6, PT, R49, R70, RZ ;  /* 0x00000046312a7210 */ /* 0x008fc40007fde0ff */
[----:B------:R-:W-:Y:S02]  /*74510*/  PRMT R59, R36, 0x7772, RZ ;  /* 0x00007772243b7816 */ /* 0x000fe400000000ff */
[----:B--2---:R-:W-:Y:S01]  /*74520*/  ISETP.LT.AND P2, PT, R0, UR6, !P0 ;  /* 0x0000000600007c0c */ /* 0x004fe2000c741270 */
[----:B------:R-:W2:Y:S01]  /*74530*/  LDCU UR6, c[0x0][0x39c] ;  /* 0x00007380ff0677ac */ /* 0x000ea20008000800 */
[----:B------:R-:W-:Y:S01]  /*74540*/  LEA.HI.X.SX32 R43, R49, R69, 0x1, P6 ;  /* 0x00000045312b7211 */ /* 0x000fe200030f0eff */
[----:B------:R-:W-:Y:S01]  /*74550*/  IMAD R49, R2, 0x2, R49 ;  /* 0x0000000202317824 */ /* 0x000fe200078e0231 */
[----:B------:R-:W-:Y:S01]  /*74560*/  LOP3.LUT R0, R3, 0x110, RZ, 0xfc, !PT ;  /* 0x0000011003007812 */ /* 0x000fe200078efcff */
[----:B------:R3:W-:Y:S01]  /*74570*/  @P1 STG.E.U8 desc[UR20][R44.64], R59 ;  /* 0x0000003b2c001986 */ /* 0x0007e2000c101114 */
[----:B------:R-:W-:Y:S01]  /*74580*/  PRMT R61, R36, 0x7773, RZ ;  /* 0x00007773243d7816 */ /* 0x000fe200000000ff */
[----:B----4-:R-:W-:Y:S01]  /*74590*/  IMAD R51, R2, 0x2, R49 ;  /* 0x0000000202337824 */ /* 0x010fe200078e0231 */
[----:B-1----:R-:W-:Y:S01]  /*745a0*/  ISETP.LT.AND P1, PT, R0, UR4, !P0 ;  /* 0x0000000400007c0c */ /* 0x002fe2000c721270 */
[----:B------:R-:W1:Y:S02]  /*745b0*/  LDCU UR4, c[0x0][0x39c] ;  /* 0x00007380ff0477ac */ /* 0x000e640008000800 */
[----:B------:R4:W-:Y:S01]  /*745c0*/  @P3 STG.E.U8 desc[UR20][R42.64], R61 ;  /* 0x0000003d2a003986 */ /* 0x0009e2000c101114 */
[----:B------:R-:W-:-:S02]  /*745d0*/  IADD3 R40, P3, PT, R49, R70, RZ ;  /* 0x0000004631287210 */ /* 0x000fc40007f7e0ff */
[-C--:B------:R-:W-:Y:S02]  /*745e0*/  IADD3 R46, P6, PT, R51, R70.reuse, RZ ;  /* 0x00000046332e7210 */ /* 0x080fe40007fde0ff */
[----:B------:R-:W-:Y:S02]  /*745f0*/  LOP3.LUT R0, R3, 0x112, RZ, 0xfc, !PT ;  /* 0x0000011203007812 */ /* 0x000fe400078efcff */
[-C--:B------:R-:W-:Y:S02]  /*74600*/  LEA.HI.X.SX32 R41, R49, R69.reuse, 0x1, P3 ;  /* 0x0000004531297211 */ /* 0x080fe400018f0eff */
[----:B---3--:R-:W-:Y:S02]  /*74610*/  PRMT R59, R37, 0x7770, RZ ;  /* 0x00007770253b7816 */ /* 0x008fe400000000ff */
[----:B------:R-:W-:Y:S01]  /*74620*/  LEA.HI.X.SX32 R47, R51, R69, 0x1, P6 ;  /* 0x00000045332f7211 */ /* 0x000fe200030f0eff */
[----:B------:R-:W-:Y:S01]  /*74630*/  IMAD R51, R2, 0x2, R51 ;  /* 0x0000000202337824 */ /* 0x000fe200078e0233 */
[----:B0-----:R-:W-:Y:S01]  /*74640*/  ISETP.LT.AND P3, PT, R0, UR5, !P0 ;  /* 0x0000000500007c0c */ /* 0x001fe2000c761270 */
[----:B------:R-:W0:Y:S01]  /*74650*/  LDCU UR5, c[0x0][0x39c] ;  /* 0x00007380ff0577ac */ /* 0x000e220008000800 */
[----:B------:R-:W-:Y:S01]  /*74660*/  PRMT R49, R37, 0x7771, RZ ;  /* 0x0000777125317816 */ /* 0x000fe200000000ff */
[----:B------:R3:W-:Y:S01]  /*74670*/  @P4 STG.E.U8 desc[UR20][R40.64], R59 ;  /* 0x0000003b28004986 */ /* 0x0007e2000c101114 */
[----:B----4-:R-:W-:-:S02]  /*74680*/  IADD3 R42, P4, PT, R51, R70, RZ ;  /* 0x00000046332a7210 */ /* 0x010fc40007f9e0ff */
[----:B------:R-:W-:Y:S01]  /*74690*/  PRMT R45, R37, 0x7772, RZ ;  /* 0x00007772252d7816 */ /* 0x000fe200000000ff */
[----:B------:R4:W-:Y:S01]  /*746a0*/  @P5 STG.E.U8 desc[UR20][R46.64], R49 ;  /* 0x000000312e005986 */ /* 0x0009e2000c101114 */
[C---:B-1----:R-:W-:Y:S01]  /*746b0*/  ISETP.LT.AND P5, PT, R57.reuse, UR4, !P0 ;  /* 0x0000000439007c0c */ /* 0x042fe2000c7a1270 */
[----:B------:R-:W-:Y:S01]  /*746c0*/  IMAD R57, R57, R2, RZ ;  /* 0x0000000239397224 */ /* 0x000fe200078e02ff */
[----:B------:R-:W-:Y:S02]  /*746d0*/  LEA.HI.X.SX32 R43, R51, R69, 0x1, P4 ;  /* 0x00000045332b7211 */ /* 0x000fe400020f0eff */
[----:B------:R-:W-:Y:S01]  /*746e0*/  LOP3.LUT R0, R3, 0x114, RZ, 0xfc, !PT ;  /* 0x0000011403007812 */ /* 0x000fe200078efcff */
[----:B------:R-:W-:Y:S01]  /*746f0*/  IMAD R51, R2, 0x4, R51 ;  /* 0x0000000402337824 */ /* 0x000fe200078e0233 */
[----:B------:R-:W1:Y:S01]  /*74700*/  LDCU UR4, c[0x0][0x39c] ;  /* 0x00007380ff0477ac */ /* 0x000e620008000800 */
[----:B------:R1:W-:Y:S01]  /*74710*/  @P2 STG.E.U8 desc[UR20][R42.64], R45 ;  /* 0x0000002d2a002986 */ /* 0x0003e2000c101114 */
[----:B--2---:R-:W-:-:S02]  /*74720*/  ISETP.LT.AND P6, PT, R0, UR6, !P0 ;  /* 0x0000000600007c0c */ /* 0x004fc4000c7c1270 */
[-C--:B---3--:R-:W-:Y:S01]  /*74730*/  IADD3 R40, P2, PT, R57, R70.reuse, RZ ;  /* 0x0000004639287210 */ /* 0x088fe20007f5e0ff */
[----:B------:R-:W2:Y:S01]  /*74740*/  LDCU UR6, c[0x0][0x39c] ;  /* 0x00007380ff0677ac */ /* 0x000ea20008000800 */
[----:B------:R-:W-:Y:S02]  /*74750*/  LOP3.LUT R0, R3, 0x116, RZ, 0xfc, !PT ;  /* 0x0000011603007812 */ /* 0x000fe400078efcff */
[----:B------:R-:W-:Y:S02]  /*74760*/  LEA.HI.X.SX32 R41, R57, R69, 0x1, P2 ;  /* 0x0000004539297211 */ /* 0x000fe400010f0eff */
[----:B0-----:R-:W-:Y:S01]  /*74770*/  ISETP.LT.AND P4, PT, R0, UR5, !P0 ;  /* 0x0000000500007c0c */ /* 0x001fe2000c781270 */
[----:B------:R-:W0:Y:S01]  /*74780*/  LDCU UR5, c[0x0][0x39c] ;  /* 0x00007380ff0577ac */ /* 0x000e220008000800 */
[----:B------:R-:W-:Y:S02]  /*74790*/  IADD3 R36, P2, PT, R51, R70, RZ ;  /* 0x0000004633247210 */ /* 0x000fe40007f5e0ff */
[----:B----4-:R-:W-:-:S02]  /*747a0*/  PRMT R47, R37, 0x7773, RZ ;  /* 0x00007773252f7816 */ /* 0x010fc400000000ff */
        /* <DEDUP_REMOVED lines=10> */
[----:B------:R-:W-:Y:S01]  /*74850*/  ISETP.LT.AND P2, PT, R0, UR4, !P0 ;  /* 0x0000000400007c0c */ /* 0x000fe2000c741270 */
[----:B------:R-:W2:Y:S01]  /*74860*/  LDCU UR4, c[0x0][0x39c] ;  /* 0x00007380ff0477ac */ /* 0x000ea20008000800 */
        /* <DEDUP_REMOVED lines=8> */
[----:B---3--:R-:W-:Y:S01]  /*748f0*/  IADD3 R36, P3, PT, R51, R70, RZ ;  /* 0x0000004633247210 */ /* 0x008fe20007f7e0ff */
[----:B------:R-:W-:Y:S01]  /*74900*/  IMAD R45, R2, 0x2, R41 ;  /* 0x00000002022d7824 */ /* 0x000fe200078e0229 */
[----:B------:R-:W-:-:S02]  /*74910*/  PRMT R49, R38, 0x7772, RZ ;  /* 0x0000777226317816 */ /* 0x000fc400000000ff */
[-C--:B------:R-:W-:Y:S02]  /*74920*/  LEA.HI.X.SX32 R37, R51, R69.reuse, 0x1, P3 ;  /* 0x0000004533257211 */ /* 0x080fe400018f0eff */
[-C--:B------:R-:W-:Y:S02]  /*74930*/  IADD3 R40, P3, PT, R41, R70.reuse, RZ ;  /* 0x0000004629287210 */ /* 0x080fe40007f7e0ff */
[----:B------:R-:W-:Y:S01]  /*74940*/  LOP3.LUT R0, R3, 0x120, RZ, 0xfc, !PT ;  /* 0x0000012003007812 */ /* 0x000fe200078efcff */
[----:B------:R3:W-:Y:S01]  /*74950*/  @P6 STG.E.U8 desc[UR20][R36.64], R49 ;  /* 0x0000003124006986 */ /* 0x0007e2000c101114 */
[----:B-1----:R-:W-:Y:S02]  /*74960*/  IADD3 R42, P6, PT, R45, R70, RZ ;  /* 0x000000462d2a7210 */ /* 0x002fe40007fde0ff */
[----:B------:R-:W-:Y:S02]  /*74970*/  PRMT R47, R38, 0x7773, RZ ;  /* 0x00007773262f7816 */ /* 0x000fe400000000ff */
[----:B------:R-:W-:-:S02]  /*74980*/  LEA.HI.X.SX32 R41, R41, R69, 0x1, P3 ;  /* 0x0000004529297211 */ /* 0x000fc400018f0eff */
[----:B--2---:R-:W-:Y:S01]  /*74990*/  ISETP.LT.AND P3, PT, R0, UR6, !P0 ;  /* 0x0000000600007c0c */ /* 0x004fe2000c761270 */
[----:B------:R-:W1:Y:S01]  /*749a0*/  LDCU UR6, c[0x0][0x39c] ;  /* 0x00007380ff0677ac */ /* 0x000e620008000800 */
[----:B------:R-:W-:Y:S02]  /*749b0*/  LOP3.LUT R0, R3, 0x122, RZ, 0xfc, !PT ;  /* 0x0000012203007812 */ /* 0x000fe400078efcff */
[----:B------:R-:W-:Y:S01]  /*749c0*/  LEA.HI.X.SX32 R43, R45, R69, 0x1, P6 ;  /* 0x000000452d2b7211 */ /* 0x000fe200030f0eff */
[----:B------:R-:W-:Y:S01]  /*749d0*/  IMAD R45, R2, 0x2, R45 ;  /* 0x00000002022d7824 */ /* 0x000fe200078e022d */
[----:B------:R-:W-:Y:S01]  /*749e0*/  PRMT R51, R39, 0x7770, RZ ;  /* 0x0000777027337816 */ /* 0x000fe200000000ff */
[----:B------:R2:W-:Y:S01]  /*749f0*/  @P4 STG.E.U8 desc[UR20][R40.64], R47 ;  /* 0x0000002f28004986 */ /* 0x0005e2000c101114 */
[----:B0-----:R-:W-:Y:S01]  /*74a00*/  ISETP.LT.AND P4, PT, R0, UR5, !P0 ;  /* 0x0000000500007c0c */ /* 0x001fe2000c781270 */
[----:B------:R-:W0:Y:S02]  /*74a10*/  LDCU UR5, c[0x0][0x39c] ;  /* 0x00007380ff0577ac */ /* 0x000e240008000800 */
[----:B------:R0:W-:Y:S01]  /*74a20*/  @P5 STG.E.U8 desc[UR20][R42.64], R51 ;  /* 0x000000332a005986 */ /* 0x0001e2000c101114 */
[----:B---3--:R-:W-:-:S02]  /*74a30*/  IADD3 R36, P5, PT, R45, R70, RZ ;  /* 0x000000462d247210 */ /* 0x008fc40007fbe0ff */
[----:B------:R-:W-:Y:S01]  /*74a40*/  ISETP.LT.AND P6, PT, R56, UR4, !P0 ;  /* 0x0000000438007c0c */ /* 0x000fe2000c7c1270 */
[----:B--2---:R-:W-:Y:S01]  /*74a50*/  IMAD R47, R2, 0x2, R45 ;  /* 0x00000002022f7824 */ /* 0x004fe200078e022d */
[-C--:B------:R-:W-:Y:S01]  /*74a60*/  LEA.HI.X.SX32 R37, R45, R69.reuse, 0x1, P5 ;  /* 0x000000452d257211 */ /* 0x080fe200028f0eff */
[----:B------:R-:W-:Y:S01]  /*74a70*/  IMAD R56, R56, R2, RZ ;  /* 0x0000000238387224 */ /* 0x000fe200078e02ff */
[----:B------:R-:W-:Y:S01]  /*74a80*/  PRMT R49, R39, 0x7771, RZ ;  /* 0x0000777127317816 */ /* 0x000fe200000000ff */
[----:B------:R-:W2:Y:S01]  /*74a90*/  LDCU UR4, c[0x0][0x39c] ;  /* 0x00007380ff0477ac */ /* 0x000ea20008000800 */
[-C--:B------:R-:W-:Y:S02]  /*74aa0*/  IADD3 R40, P5, PT, R47, R70.reuse, RZ ;  /* 0x000000462f287210 */ /* 0x080fe40007fbe0ff */
[----:B------:R-:W-:Y:S02]  /*74ab0*/  LOP3.LUT R0, R3, 0x124, RZ, 0xfc, !PT ;  /* 0x0000012403007812 */ /* 0x000fe400078efcff */
[----:B------:R-:W-:Y:S01]  /*74ac0*/  LEA.HI.X.SX32 R41, R47, R69, 0x1, P5 ;  /* 0x000000452f297211 */ /* 0x000fe200028f0eff */
[----:B------:R-:W-:Y:S01]  /*74ad0*/  IMAD R47, R2, 0x4, R47 ;  /* 0x00000004022f7824 */ /* 0x000fe200078e022f */
[----:B------:R-:W-:Y:S01]  /*74ae0*/  IADD3 R38, P5, PT, R56, R70, RZ ;  /* 0x0000004638267210 */ /* 0x000fe20007fbe0ff */
[----:B------:R3:W-:Y:S01]  /*74af0*/  @P2 STG.E.U8 desc[UR20][R36.64], R49 ;  /* 0x0000003124002986 */ /* 0x0007e2000c101114 */
[----:B------:R-:W-:-:S02]  /*74b00*/  PRMT R45, R39, 0x7772, RZ ;  /* 0x00007772272d7816 */ /* 0x000fc400000000ff */
[----:B-1----:R-:W-:Y:S01]  /*74b10*/  ISETP.LT.AND P2, PT, R0, UR6, !P0 ;  /* 0x0000000600007c0c */ /* 0x002fe2000c741270 */
[----:B------:R-:W1:Y:S01]  /*74b20*/  LDCU UR6, c[0x0][0x39c] ;  /* 0x00007380ff0677ac */ /* 0x000e620008000800 */
[----:B0-----:R-:W-:Y:S02]  /*74b30*/  PRMT R43, R39, 0x7773, RZ ;  /* 0x00007773272b7816 */ /* 0x001fe400000000ff */
[----:B------:R-:W-:Y:S02]  /*74b40*/  LOP3.LUT R0, R3, 0x126, RZ, 0xfc, !PT ;  /* 0x0000012603007812 */ /* 0x000fe400078efcff */
[----:B------:R-:W-:Y:S01]  /*74b50*/  LEA.HI.X.SX32 R39, R56, R69, 0x1, P5 ;  /* 0x0000004538277211 */ /* 0x000fe200028f0eff */
[----:B------:R0:W-:Y:S01]  /*74b60*/  @P1 STG.E.U8 desc[UR20][R40.64], R45 ;  /* 0x0000002d28001986 */ /* 0x0001e2000c101114 */
[----:B---3--:R-:W-:Y:S02]  /*74b70*/  IADD3 R36, P5, PT, R47, R70, RZ ;  /* 0x000000462f247210 */ /* 0x008fe40007fbe0ff */
[----:B------:R-:W-:Y:S01]  /*74b80*/  ISETP.LT.AND P1, PT, R0, UR5, !P0 ;  /* 0x0000000500007c0c */ /* 0x000fe2000c721270 */
[----:B------:R-:W3:Y:S01]  /*74b90*/  LDCU UR5, c[0x0][0x39c] ;  /* 0x00007380ff0577ac */ /* 0x000ee20008000800 */
[----:B------:R-:W-:-:S02]  /*74ba0*/  LOP3.LUT R0, R3, 0x128, RZ, 0xfc, !PT ;  /* 0x0000012803007812 */ /* 0x000fc400078efcff */
[-C--:B------:R-:W-:Y:S01]  /*74bb0*/  LEA.HI.X.SX32 R37, R47, R69.reuse, 0x1, P5 ;  /* 0x000000452f257211 */ /* 0x080fe200028f0eff */
[----:B------:R-:W-:Y:S01]  /*74bc0*/  IMAD R47, R2, 0x2, R47 ;  /* 0x00000002022f7824 */ /* 0x000fe200078e022f */
[----:B------:R1:W-:Y:S01]  /*74bd0*/  @P6 STG.E.U8 desc[UR20][R38.64], R43 ;  /* 0x0000002b26006986 */ /* 0x0003e2000c101114 */
[----:B------:R-:W-:Y:S02]  /*74be0*/  PRMT R49, R32, 0x7770, RZ ;  /* 0x0000777020317816 */ /* 0x000fe400000000ff */
[----:B----4-:R-:W-:Y:S01]  /*74bf0*/  ISETP.LT.AND P6, PT, R0, UR7, !P0 ;  /* 0x0000000700007c0c */ /* 0x010fe2000c7c1270 */
[----:B------:R-:W4:Y:S01]  /*74c00*/  LDCU UR7, c[0x0][0x39c] ;  /* 0x00007380ff0777ac */ /* 0x000f220008000800 */
[----:B------:R-:W-:Y:S01]  /*74c10*/  LOP3.LUT R0, R3, 0x12a, RZ, 0xfc, !PT ;  /* 0x0000012a03007812 */ /* 0x000fe200078efcff */
[----:B------:R3:W-:Y:S01]  /*74c20*/  @P3 STG.E.U8 desc[UR20][R36.64], R49 ;  /* 0x0000003124003986 */ /* 0x0007e2000c101114 */
[C---:B0-----:R-:W-:Y:S02]  /*74c30*/  IADD3 R40, P5, PT, R47.reuse, R70, RZ ;  /* 0x000000462f287210 */ /* 0x041fe40007fbe0ff */
[----:B--2---:R-:W-:Y:S01]  /*74c40*/  ISETP.LT.AND P3, PT, R0, UR4, !P0 ;  /* 0x0000000400007c0c */ /* 0x004fe2000c761270 */
[----:B------:R-:W0:Y:S01]  /*74c50*/  LDCU UR4, c[0x0][0x39c] ;  /* 0x00007380ff0477ac */ /* 0x000e220008000800 */
[----:B-1----:R-:W-:Y:S01]  /*74c60*/  IMAD R43, R2, 0x2, R47 ;  /* 0x00000002022b7824 */ /* 0x002fe200078e022f */
[----:B------:R-:W-:-:S02]  /*74c70*/  LEA.HI.X.SX32 R41, R47, R69, 0x1, P5 ;  /* 0x000000452f297211 */ /* 0x000fc400028f0eff */
[----:B------:R-:W-:Y:S02]  /*74c80*/  PRMT R45, R32, 0x7771, RZ ;  /* 0x00007771202d7816 */ /* 0x000fe400000000ff */
[-C--:B------:R-:W-:Y:S02]  /*74c90*/  IADD3 R38, P5, PT, R43, R70.reuse, RZ ;  /* 0x000000462b267210 */ /* 0x080fe40007fbe0ff */
[----:B------:R-:W-:Y:S01]  /*74ca0*/  LOP3.LUT R0, R3, 0x12c, RZ, 0xfc, !PT ;  /* 0x0000012c03007812 */ /* 0x000fe200078efcff */
[----:B------:R1:W-:Y:S01]  /*74cb0*/  @P4 STG.E.U8 desc[UR20][R40.64], R45 ;  /* 0x0000002d28004986 */ /* 0x0003e2000c101114 */
[----:B------:R-:W-:Y:S01]  /*74cc0*/  LEA.HI.X.SX32 R39, R43, R69, 0x1, P5 ;  /* 0x000000452b277211 */ /* 0x000fe200028f0eff */
[----:B------:R-:W-:Y:S01]  /*74cd0*/  IMAD R43, R2, 0x2, R43 ;  /* 0x00000002022b7824 */ /* 0x000fe200078e022b */
[----:B------:R-:W-:Y:S02]  /*74ce0*/  PRMT R47, R32, 0x7772, RZ ;  /* 0x00007772202f7816 */ /* 0x000fe400000000ff */
[----:B---3--:R-:W-:Y:S01]  /*74cf0*/  ISETP.LT.AND P4, PT, R0, UR5, !P0 ;  /* 0x0000000500007c0c */ /* 0x008fe2000c781270 */
[----:B------:R-:W2:Y:S01]  /*74d00*/  LDCU UR5, c[0x0][0x39c] ;  /* 0x00007380ff0577ac */ /* 0x000ea20008000800 */
[----:B------:R-:W-:Y:S01]  /*74d10*/  LOP3.LUT R0, R3, 0x130, RZ, 0xfc, !PT ;  /* 0x0000013003007812 */ /* 0x000fe200078efcff */
[----:B------:R3:W-:Y:S01]  /*74d20*/  @P2 STG.E.U8 desc[UR20][R38.64], R47 ;  /* 0x0000002f26002986 */ /* 0x0007e2000c101114 */
[----:B------:R-:W-:-:S02]  /*74d30*/  IADD3 R36, P2, PT, R43, R70, RZ ;  /* 0x000000462b247210 */ /* 0x000fc40007f5e0ff */
[----:B------:R-:W-:Y:S01]  /*74d40*/  ISETP.LT.AND P5, PT, R0, UR6, !P0 ;  /* 0x0000000600007c0c */ /* 0x000fe2000c7a1270 */
[----:B------:R-:W2:Y:S01]  /*74d50*/  LDCU UR6, c[0x0][0x39c] ;  /* 0x00007380ff0677ac */ /* 0x000ea20008000800 */
[----:B------:R-:W-:Y:S02]  /*74d60*/  LOP3.LUT R0, R3, 0x132, RZ, 0xfc, !PT ;  /* 0x0000013203007812 */ /* 0x000fe400078efcff */
[----:B------:R-:W-:Y:S01]  /*74d70*/  LEA.HI.X.SX32 R37, R43, R69, 0x1, P2 ;  /* 0x000000452b257211 */ /* 0x000fe200010f0eff */
[----:B------:R-:W-:Y:S01]  /*74d80*/  IMAD R43, R2, 0x2, R43 ;  /* 0x00000002022b7824 */ /* 0x000fe200078e022b */
[----:B-1----:R-:W-:Y:S02]  /*74d90*/  PRMT R45, R32, 0x7773, RZ ;  /* 0x00007773202d7816 */ /* 0x002fe400000000ff */
[----:B0-----:R-:W-:Y:S01]  /*74da0*/  ISETP.LT.AND P2, PT, R0, UR4, !P0 ;  /* 0x0000000400007c0c */ /* 0x001fe2000c741270 */
[----:B------:R-:W0:Y:S01]  /*74db0*/  LDCU UR4, c[0x0][0x39c] ;  /* 0x00007380ff0477ac */ /* 0x000e220008000800 */
        /* <DEDUP_REMOVED lines=10> */
[----:B-1----:R-:W-:-:S03]  /*74e60*/  IADD3 R36, P6, PT, R43, R70, RZ ;  /* 0x000000462b247210 */ /* 0x002fc60007fde0ff */
[----:B------:R1:W-:Y:S01]  /*74e70*/  @P3 STG.E.U8 desc[UR20][R40.64], R47 ;  /* 0x0000002f28003986 */ /* 0x0003e2000c101114 */
[C---:B0-----:R-:W-:Y:S01]  /*74e80*/  ISETP.LT.AND P3, PT, R55.reuse, UR4, !P0 ;  /* 0x0000000437007c0c */ /* 0x041fe2000c761270 */
[----:B------:R-:W-:Y:S01]  /*74e90*/  IMAD R55, R55, R2, RZ ;  /* 0x0000000237377224 */ /* 0x000fe200078e02ff */
[----:B------:R-:W0:Y:S01]  /*74ea0*/  LDCU UR4, c[0x0][0x39c] ;  /* 0x00007380ff0477ac */ /* 0x000e220008000800 */
[----:B------:R-:W-:Y:S01]  /*74eb0*/  LEA.HI.X.SX32 R37, R43, R69, 0x1, P6 ;  /* 0x000000452b257211 */ /* 0x000fe200030f0eff */
[----:B------:R-:W-:Y:S01]  /*74ec0*/  IMAD R43, R2, 0x4, R43 ;  /* 0x00000004022b7824 */ /* 0x000fe200078e022b */
[----:B------:R-:W-:Y:S02]  /*74ed0*/  LOP3.LUT R0, R3, 0x134, RZ, 0xfc, !PT ;  /* 0x0000013403007812 */ /* 0x000fe400078efcff */
[----:B---3--:R-:W-:Y:S02]  /*74ee0*/  IADD3 R38, P6, PT, R55, R70, RZ ;  /* 0x0000004637267210 */ /* 0x008fe40007fde0ff */
[----:B------:R-:W-:-:S02]  /*74ef0*/  PRMT R45, R33, 0x7772, RZ ;  /* 0x00007772212d7816 */ /* 0x000fc400000000ff */
[-C--:B------:R-:W-:Y:S01]  /*74f00*/  LEA.HI.X.SX32 R39, R55, R69.reuse, 0x1, P6 ;  /* 0x0000004537277211 */ /* 0x080fe200030f0eff */
[----:B-1----:R-:W-:Y:S01]  /*74f10*/  IMAD R41, R2, 0x2, R43 ;  /* 0x0000000202297824 */ /* 0x002fe200078e022b */
[----:B--2---:R-:W-:Y:S01]  /*74f20*/  ISETP.LT.AND P1, PT, R0, UR5, !P0 ;  /* 0x0000000500007c0c */ /* 0x004fe2000c721270 */
[----:B------:R-:W1:Y:S01]  /*74f30*/  LDCU UR5, c[0x0][0x39c] ;  /* 0x00007380ff0577ac */ /* 0x000e620008000800 */
[----:B------:R-:W-:Y:S02]  /*74f40*/  IADD3 R32, P6, PT, R43, R70, RZ ;  /* 0x000000462b207210 */ /* 0x000fe40007fde0ff */
[----:B------:R-:W-:Y:S01]  /*74f50*/  LOP3.LUT R0, R3, 0x136, RZ, 0xfc, !PT ;  /* 0x0000013603007812 */ /* 0x000fe200078efcff */
[----:B------:R2:W-:Y:S01]  /*74f60*/  @P4 STG.E.U8 desc[UR20][R36.64], R45 ;  /* 0x0000002d24004986 */ /* 0x0005e2000c101114 */
[----:B------:R-:W-:Y:S02]  /*74f70*/  PRMT R49, R33, 0x7773, RZ ;  /* 0x0000777321317816 */ /* 0x000fe400000000ff */
[----:B------:R-:W-:-:S02]  /*74f80*/  LEA.HI.X.SX32 R33, R43, R69, 0x1, P6 ;  /* 0x000000452b217211 */ /* 0x000fc400030f0eff */
[----:B------:R-:W-:Y:S01]  /*74f90*/  ISETP.LT.AND P4, PT, R0, UR6, !P0 ;  /* 0x0000000600007c0c */ /* 0x000fe2000c781270 */
[----:B------:R-:W3:Y:S01]  /*74fa0*/  LDCU UR6, c[0x0][0x39c] ;  /* 0x00007380ff0677ac */ /* 0x000ee20008000800 */
[----:B------:R-:W-:Y:S01]  /*74fb0*/  LOP3.LUT R0, R3, 0x138, RZ, 0xfc, !PT ;  /* 0x0000013803007812 */ /* 0x000fe200078efcff */
[----:B------:R1:W-:Y:S01]  /*74fc0*/  @P3 STG.E.U8 desc[UR20][R38.64], R49 ;  /* 0x0000003126003986 */ /* 0x0003e2000c101114 */
[C---:B--2---:R-:W-:Y:S02]  /*74fd0*/  IADD3 R36, P6, PT, R41.reuse, R70, RZ ;  /* 0x0000004629247210 */ /* 0x044fe40007fde0ff */
[----:B0-----:R-:W-:Y:S01]  /*74fe0*/  ISETP.LT.AND P3, PT, R0, UR4, !P0 ;  /* 0x0000000400007c0c */ /* 0x001fe2000c761270 */
[----:B------:R-:W0:Y:S01]  /*74ff0*/  LDCU UR4, c[0x0][0x39c] ;  /* 0x00007380ff0477ac */ /* 0x000e220008000800 */
[----:B------:R-:W-:Y:S01]  /*75000*/  LEA.HI.X.SX32 R37, R41, R69, 0x1, P6 ;  /* 0x0000004529257211 */ /* 0x000fe200030f0eff */
[----:B------:R-:W-:Y:S01]  /*75010*/  IMAD R41, R2, 0x2, R41 ;  /* 0x0000000202297824 */ /* 0x000fe200078e0229 */
[----:B------:R-:W-:-:S02]  /*75020*/  PRMT R47, R34, 0x7770, RZ ;  /* 0x00007770222f7816 */ /* 0x000fc400000000ff */
[----:B------:R-:W-:Y:S01]  /*75030*/  LOP3.LUT R0, R3, 0x13a, RZ, 0xfc, !PT ;  /* 0x0000013a03007812 */ /* 0x000fe200078efcff */
[----:B------:R-:W-:Y:S01]  /*75040*/  IMAD R43, R2, 0x2, R41 ;  /* 0x00000002022b7824 */ /* 0x000fe200078e0229 */
[CC--:B-1----:R-:W-:Y:S01]  /*75050*/  IADD3 R38, P6, PT, R41.reuse, R70.reuse, RZ ;  /* 0x0000004629267210 */ /* 0x0c2fe20007fde0ff */
[----:B------:R1:W-:Y:S01]  /*75060*/  @P5 STG.E.U8 desc[UR20][R32.64], R47 ;  /* 0x0000002f20005986 */ /* 0x0003e2000c101114 */
[----:B------:R-:W-:Y:S02]  /*75070*/  PRMT R45, R34, 0x7771, RZ ;  /* 0x00007771222d7816 */ /* 0x000fe400000000ff */
[----:B------:R-:W-:Y:S01]  /*75080*/  ISETP.LT.AND P5, PT, R0, UR5, !P0 ;  /* 0x0000000500007c0c */ /* 0x000fe2000c7a1270 */
[----:B------:R-:W2:Y:S01]  /*75090*/  LDCU UR5, c[0x0][0x39c] ;  /* 0x00007380ff0577ac */ /* 0x000ea20008000800 */
[----:B------:R-:W-:Y:S02]  /*750a0*/  LEA.HI.X.SX32 R39, R41, R69, 0x1, P6 ;  /* 0x0000004529277211 */ /* 0x000fe400030f0eff */
[----:B------:R-:W-:Y:S01]  /*750b0*/  LOP3.LUT R0, R3, 0x13c, RZ, 0xfc, !PT ;  /* 0x0000013c03007812 */ /* 0x000fe200078efcff */
[----:B------:R0:W-:Y:S01]  /*750c0*/  @P2 STG.E.U8 desc[UR20][R36.64], R45 ;  /* 0x0000002d24002986 */ /* 0x0001e2000c101114 */
[----:B-1----:R-:W-:-:S02]  /*750d0*/  IADD3 R32, P6, PT, R43, R70, RZ ;  /* 0x000000462b207210 */ /* 0x002fc40007fde0ff */
[----:B------:R-:W-:Y:S02]  /*750e0*/  PRMT R47, R34, 0x7772, RZ ;  /* 0x00007772222f7816 */ /* 0x000fe400000000ff */
[----:B---3--:R-:W-:Y:S01]  /*750f0*/  ISETP.LT.AND P2, PT, R0, UR6, !P0 ;  /* 0x0000000600007c0c */ /* 0x008fe2000c741270 */
[----:B------:R-:W1:Y:S01]  /*75100*/  LDCU UR6, c[0x0][0x39c] ;  /* 0x00007380ff0677ac */ /* 0x000e620008000800 */
[----:B------:R-:W-:Y:S01]  /*75110*/  LEA.HI.X.SX32 R33, R43, R69, 0x1, P6 ;  /* 0x000000452b217211 */ /* 0x000fe200030f0eff */
[----:B------:R-:W-:Y:S01]  /*75120*/  IMAD R43, R2, 0x2, R43 ;  /* 0x00000002022b7824 */ /* 0x000fe200078e022b */
[----:B------:R-:W-:Y:S01]  /*75130*/  LOP3.LUT R0, R3, 0x140, RZ, 0xfc, !PT ;  /* 0x0000014003007812 */ /* 0x000fe200078efcff */
[----:B------:R3:W-:Y:S01]  /*75140*/  @P1 STG.E.U8 desc[UR20][R38.64], R47 ;  /* 0x0000002f26001986 */ /* 0x0007e2000c101114 */
[----:B------:R-:W-:Y:S01]  /*75150*/  PRMT R49, R34, 0x7773, RZ ;  /* 0x0000777322317816 */ /* 0x000fe200000000ff */
[----:B0-----:R-:W-:Y:S01]  /*75160*/  IMAD R45, R2, 0x2, R43 ;  /* 0x00000002022d7824 */ /* 0x001fe200078e022b */
[----:B------:R-:W-:Y:S01]  /*75170*/  ISETP.LT.AND P1, PT, R0, UR4, !P0 ;  /* 0x0000000400007c0c */ /* 0x000fe2000c721270 */
[----:B------:R-:W0:Y:S02]  /*75180*/  LDCU UR4, c[0x0][0x39c] ;  /* 0x00007380ff0477ac */ /* 0x000e240008000800 */
        /* <DEDUP_REMOVED lines=8> */
[----:B--2---:R-:W-:Y:S01]  /*75210*/  ISETP.LT.AND P4, PT, R0, UR5, !P0 ;  /* 0x0000000500007c0c */ /* 0x004fe2000c781270 */
[----:B------:R-:W2:Y:S01]  /*75220*/  LDCU UR5, c[0x0][0x39c] ;  /* 0x00007380ff0577ac */ /* 0x000ea20008000800 */
[----:B------:R-:W-:Y:S01]  /*75230*/  PRMT R39, R35, 0x7771, RZ ;  /* 0x0000777123277816 */ /* 0x000fe200000000ff */
[----:B------:R3:W-:Y:S01]  /*75240*/  @P3 STG.E.U8 desc[UR20][R36.64], R47 ;  /* 0x0000002f24003986 */ /* 0x0007e2000c101114 */
        /* <DEDUP_REMOVED lines=8> */
[----:B------:R-:W4:Y:S01]  /*752d0*/  LDCU UR4, c[0x0][0x39c] ;  /* 0x00007380ff0477ac */ /* 0x000f220008000800 */
[----:B------:R0:W-:Y:S01]  /*752e0*/  @P2 STG.E.U8 desc[UR20][R32.64], R43 ;  /* 0x0000002b20002986 */ /* 0x0001e2000c101114 */
[----:B---3--:R-:W-:-:S02]  /*752f0*/  IADD3 R36, P2, PT, R54, R70, RZ ;  /* 0x0000004636247210 */ /* 0x008fc40007f5e0ff */
[----:B-1----:R-:W-:Y:S01]  /*75300*/  ISETP.LT.AND P6, PT, R0, UR6, !P0 ;  /* 0x0000000600007c0c */ /* 0x002fe2000c7c1270 */
[----:B------:R-:W1:Y:S01]  /*75310*/  LDCU UR6, c[0x0][0x39c] ;  /* 0x00007380ff0677ac */ /* 0x000e620008000800 */
[----:B------:R-:W-:Y:S02]  /*75320*/  LOP3.LUT R0, R3, 0x146, RZ, 0xfc, !PT ;  /* 0x0000014603007812 */ /* 0x000fe400078efcff */
[----:B------:R-:W-:Y:S02]  /*75330*/  LEA.HI.X.SX32 R37, R54, R69, 0x1, P2 ;  /* 0x0000004536257211 */ /* 0x000fe400010f0eff */
[----:B------:R-:W-:Y:S02]  /*75340*/  IADD3 R34, P2, PT, R45, R70, RZ ;  /* 0x000000462d227210 */ /* 0x000fe40007f5e0ff */
[----:B--2---:R-:W-:Y:S01]  /*75350*/  ISETP.LT.AND P3, PT, R0, UR5, !P0 ;  /* 0x0000000500007c0c */ /* 0x004fe2000c761270 */
[----:B------:R-:W2:Y:S01]  /*75360*/  LDCU UR5, c[0x0][0x39c] ;  /* 0x00007380ff0577ac */ /* 0x000ea20008000800 */
[----:B0-----:R-:W-:-:S02]  /*75370*/  PRMT R39, R35, 0x7773, RZ ;  /* 0x0000777323277816 */ /* 0x001fc400000000ff */
[----:B------:R-:W-:Y:S01]  /*75380*/  LEA.HI.X.SX32 R35, R45, R69, 0x1, P2 ;  /* 0x000000452d237211 */ /* 0x000fe200010f0eff */
[----:B------:R-:W-:Y:S01]  /*75390*/  IMAD R45, R2, 0x2, R45 ;  /* 0x00000002022d7824 */ /* 0x000fe200078e022d */
[----:B------:R-:W-:Y:S02]  /*753a0*/  PRMT R41, R28, 0x7770, RZ ;  /* 0x000077701c297816 */ /* 0x000fe400000000ff */
[----:B------:R-:W-:Y:S01]  /*753b0*/  LOP3.LUT R0, R3, 0x148, RZ, 0xfc, !PT ;  /* 0x0000014803007812 */ /* 0x000fe200078efcff */
[----:B------:R0:W-:Y:S03]  /*753c0*/  @P5 STG.E.U8 desc[UR20][R36.64], R39 ;  /* 0x0000002724005986 */ /* 0x0001e6000c101114 */
[----:B----4-:R-:W-:Y:S01]  /*753d0*/  ISETP.LT.AND P5, PT, R0, UR7, !P0 ;  /* 0x0000000700007c0c */ /* 0x010fe2000c7a1270 */
[----:B------:R3:W-:Y:S01]  /*753e0*/  @P1 STG.E.U8 desc[UR20][R34.64], R41 ;  /* 0x0000002922001986 */ /* 0x0007e2000c101114 */
[----:B------:R-:W-:Y:S01]  /*753f0*/  IADD3 R32, P1, PT, R45, R70, RZ ;  /* 0x000000462d207210 */ /* 0x000fe20007f3e0ff */
[----:B------:R-:W4:Y:S01]  /*75400*/  LDCU UR7, c[0x0][0x39c] ;  /* 0x00007380ff0777ac */ /* 0x000f220008000800 */
[----:B------:R-:W-:-:S02]  /*75410*/  LOP3.LUT R0, R3, 0x14a, RZ, 0xfc, !PT ;  /* 0x0000014a03007812 */ /* 0x000fc400078efcff */
[-C--:B------:R-:W-:Y:S01]  /*75420*/  LEA.HI.X.SX32 R33, R45, R69.reuse, 0x1, P1 ;  /* 0x000000452d217211 */ /* 0x080fe200008f0eff */
[----:B------:R-:W-:Y:S01]  /*75430*/  IMAD R45, R2, 0x2, R45 ;  /* 0x00000002022d7824 */ /* 0x000fe200078e022d */
[----:B------:R-:W-:Y:S02]  /*75440*/  PRMT R43, R28, 0x7771, RZ ;  /* 0x000077711c2b7816 */ /* 0x000fe400000000ff */
[----:B------:R-:W-:Y:S01]  /*75450*/  ISETP.LT.AND P2, PT, R0, UR4, !P0 ;  /* 0x0000000400007c0c */ /* 0x000fe2000c741270 */
[----:B0-----:R-:W-:Y:S01]  /*75460*/  IMAD R37, R2, 0x2, R45 ;  /* 0x0000000202257824 */ /* 0x001fe200078e022d */
[----:B------:R-:W-:Y:S01]  /*75470*/  LOP3.LUT R0, R3, 0x14c, RZ, 0xfc, !PT ;  /* 0x0000014c03007812 */ /* 0x000fe200078efcff */
[----:B------:R0:W-:Y:S01]  /*75480*/  @P4 STG.E.U8 desc[UR20][R32.64], R43 ;  /* 0x0000002b20004986 */ /* 0x0001e2000c101114 */
[C---:B---3--:R-:W-:Y:S01]  /*75490*/  IADD3 R34, P4, PT, R45.reuse, R70, RZ ;  /* 0x000000462d227210 */ /* 0x048fe20007f9e0ff */
[----:B------:R-:W3:Y:S01]  /*754a0*/  LDCU UR4, c[0x0][0x39c] ;  /* 0x00007380ff0477ac */ /* 0x000ee20008000800 */
[----:B--2---:R-:W-:Y:S01]  /*754b0*/  ISETP.LT.AND P1, PT, R0, UR5, !P0 ;  /* 0x0000000500007c0c */ /* 0x004fe2000c721270 */
[----:B------:R-:W2:Y:S01]  /*754c0*/  LDCU UR5, c[0x0][0x39c] ;  /* 0x00007380ff0577ac */ /* 0x000ea20008000800 */
[----:B------:R-:W-:Y:S01]  /*754d0*/  LEA.HI.X.SX32 R35, R45, R69, 0x1, P4 ;  /* 0x000000452d237211 */ /* 0x000fe200020f0eff */
[----:B------:R-:W-:Y:S01]  /*754e0*/  IMAD R39, R2, 0x2, R37 ;  /* 0x0000000202277824 */ /* 0x000fe200078e0225 */
[----:B------:R-:W-:-:S02]  /*754f0*/  PRMT R45, R28, 0x7772, RZ ;  /* 0x000077721c2d7816 */ /* 0x000fc400000000ff */
[-C--:B------:R-:W-:Y:S02]  /*75500*/  IADD3 R36, P4, PT, R37, R70.reuse, RZ ;  /* 0x0000004625247210 */ /* 0x080fe40007f9e0ff */
[----:B------:R-:W-:Y:S01]  /*75510*/  LOP3.LUT R0, R3, 0x150, RZ, 0xfc, !PT ;  /* 0x0000015003007812 */ /* 0x000fe200078efcff */
[----:B------:R2:W-:Y:S01]  /*75520*/  @P6 STG.E.U8 desc[UR20][R34.64], R45 ;  /* 0x0000002d22006986 */ /* 0x0005e2000c101114 */
[----:B0-----:R-:W-:Y:S02]  /*75530*/  IADD3 R32, P6, PT, R39, R70, RZ ;  /* 0x0000004627207210 */ /* 0x001fe40007fde0ff */
[----:B------:R-:W-:Y:S02]  /*75540*/  PRMT R41, R28, 0x7773, RZ ;  /* 0x000077731c297816 */ /* 0x000fe400000000ff */
[----:B------:R-:W-:Y:S02]  /*75550*/  LEA.HI.X.SX32 R37, R37, R69, 0x1, P4 ;  /* 0x0000004525257211 */ /* 0x000fe400020f0eff */
[----:B-1----:R-:W-:Y:S01]  /*75560*/  ISETP.LT.AND P4, PT, R0, UR6, !P0 ;  /* 0x0000000600007c0c */ /* 0x002fe2000c781270 */
[----:B------:R-:W0:Y:S01]  /*75570*/  LDCU UR6, c[0x0][0x39c] ;  /* 0x00007380ff0677ac */ /* 0x000e220008000800 */
[----:B------:R-:W-:-:S02]  /*75580*/  LOP3.LUT R0, R3, 0x152, RZ, 0xfc, !PT ;  /* 0x0000015203007812 */ /* 0x000fc400078efcff */
[-C--:B------:R-:W-:Y:S01]  /*75590*/  LEA.HI.X.SX32 R33, R39, R69.reuse, 0x1, P6 ;  /* 0x0000004527217211 */ /* 0x080fe200030f0eff */
[----:B------:R-:W-:Y:S01]  /*755a0*/  IMAD R39, R2, 0x2, R39 ;  /* 0x0000000202277824 */ /* 0x000fe200078e0227 */
[----:B------:R-:W-:Y:S01]  /*755b0*/  PRMT R43, R29, 0x7770, RZ ;  /* 0x000077701d2b7816 */ /* 0x000fe200000000ff */
[----:B------:R1:W-:Y:S01]  /*755c0*/  @P3 STG.E.U8 desc[UR20][R36.64], R41 ;  /* 0x0000002924003986 */ /* 0x0003e2000c101114 */
[----:B--2---:R-:W-:Y:S01]  /*755d0*/  ISETP.LT.AND P3, PT, R0, UR5, !P0 ;  /* 0x0000000500007c0c */ /* 0x004fe2000c761270 */
[----:B------:R-:W2:Y:S02]  /*755e0*/  LDCU UR5, c[0x0][0x39c] ;  /* 0x00007380ff0577ac */ /* 0x000ea40008000800 */
[----:B------:R0:W-:Y:S01]  /*755f0*/  @P5 STG.E.U8 desc[UR20][R32.64], R43 ;  /* 0x0000002b20005986 */ /* 0x0001e2000c101114 */
[----:B------:R-:W-:Y:S02]  /*75600*/  IADD3 R34, P5, PT, R39, R70, RZ ;  /* 0x0000004627227210 */ /* 0x000fe40007fbe0ff */
[----:B---3--:R-:W-:Y:S01]  /*75610*/  ISETP.LT.AND P6, PT, R53, UR4, !P0 ;  /* 0x0000000435007c0c */ /* 0x008fe2000c7c1270 */
[----:B-1----:R-:W-:Y:S01]  /*75620*/  IMAD R41, R2, 0x2, R39 ;  /* 0x0000000202297824 */ /* 0x002fe200078e0227 */
[----:B------:R-:W-:Y:S01]  /*75630*/  LEA.HI.X.SX32 R35, R39, R69, 0x1, P5 ;  /* 0x0000004527237211 */ /* 0x000fe200028f0eff */
[----:B------:R-:W-:Y:S01]  /*75640*/  IMAD R53, R53, R2, RZ ;  /* 0x0000000235357224 */ /* 0x000fe200078e02ff */
[----:B------:R-:W-:Y:S01]  /*75650*/  PRMT R45, R29, 0x7771, RZ ;  /* 0x000077711d2d7816 */ /* 0x000fe200000000ff */
[----:B------:R-:W1:Y:S01]  /*75660*/  LDCU UR4, c[0x0][0x39c] ;  /* 0x00007380ff0477ac */ /* 0x000e620008000800 */
[----:B------:R-:W-:-:S02]  /*75670*/  IADD3 R36, P5, PT, R41, R70, RZ ;  /* 0x0000004629247210 */ /* 0x000fc40007fbe0ff */
[----:B------:R-:W-:Y:S02]  /*75680*/  LOP3.LUT R0, R3, 0x154, RZ, 0xfc, !PT ;  /* 0x0000015403007812 */ /* 0x000fe400078efcff */
[----:B------:R-:W-:Y:S01]  /*75690*/  LEA.HI.X.SX32 R37, R41, R69, 0x1, P5 ;  /* 0x0000004529257211 */ /* 0x000fe200028f0eff */
[----:B------:R-:W-:Y:S01]  /*756a0*/  IMAD R41, R2, 0x4, R41 ;  /* 0x0000000402297824 */ /* 0x000fe200078e0229 */
[----:B0-----:R-:W-:Y:S01]  /*756b0*/  IADD3 R32, P5, PT, R53, R70, RZ ;  /* 0x0000004635207210 */ /* 0x001fe20007fbe0ff */
[----:B------:R-:W-:Y:S01]  /*756c0*/  @P2 STG.E.U8 desc[UR20][R34.64], R45 ;  /* 0x0000002d22002986 */ /* 0x000fe2000c101114 */
[----:B------:R-:W-:Y:S02]  /*756d0*/  PRMT R39, R29, 0x7772, RZ ;  /* 0x000077721d277816 */ /* 0x000fe400000000ff */
[----:B------:R-:W-:Y:S01]  /*756e0*/  ISETP.LT.AND P2, PT, R0, UR6, !P0 ;  /* 0x0000000600007c0c */ /* 0x000fe2000c741270 */
[----:B------:R-:W0:Y:S01]  /*756f0*/  LDCU UR6, c[0x0][0x39c] ;  /* 0x00007380ff0677ac */ /* 0x000e220008000800 */
[----:B------:R-:W-:-:S02]  /*75700*/  LOP3.LUT R0, R3, 0x156, RZ, 0xfc, !PT ;  /* 0x0000015603007812 */ /* 0x000fc400078efcff */
[-C--:B------:R-:W-:Y:S01]  /*75710*/  LEA.HI.X.SX32 R33, R53, R69.reuse, 0x1, P5 ;  /* 0x0000004535217211 */ /* 0x080fe200028f0eff */
[----:B------:R3:W-:Y:S01]  /*75720*/  @P1 STG.E.U8 desc[UR20][R36.64], R39 ;  /* 0x0000002724001986 */ /* 0x0007e2000c101114 */
[----:B------:R-:W-:Y:S02]  /*75730*/  IADD3 R28, P5, PT, R41, R70, RZ ;  /* 0x00000046291c7210 */ /* 0x000fe40007fbe0ff */
[----:B------:R-:W-:Y:S02]  /*75740*/  PRMT R43, R29, 0x7773, RZ ;  /* 0x000077731d2b7816 */ /* 0x000fe400000000ff */
[----:B--2---:R-:W-:Y:S01]  /*75750*/  ISETP.LT.AND P1, PT, R0, UR5, !P0 ;  /* 0x0000000500007c0c */ /* 0x004fe2000c721270 */
[----:B------:R-:W2:Y:S01]  /*75760*/  LDCU UR5, c[0x0][0x39c] ;  /* 0x00007380ff0577ac */ /* 0x000ea20008000800 */
[----:B------:R-:W-:Y:S02]  /*75770*/  LOP3.LUT R0, R3, 0x158, RZ, 0xfc, !PT ;  /* 0x0000015803007812 */ /* 0x000fe400078efcff */
[----:B------:R-:W-:Y:S01]  /*75780*/  LEA.HI.X.SX32 R29, R41, R69, 0x1, P5 ;  /* 0x00000045291d7211 */ /* 0x000fe200028f0eff */
[----:B------:R-:W-:Y:S01]  /*75790*/  IMAD R41, R2, 0x2, R41 ;  /* 0x0000000202297824 */ /* 0x000fe200078e0229 */
[----:B------:R0:W-:Y:S01]  /*757a0*/  @P6 STG.E.U8 desc[UR20][R32.64], R43 ;  /* 0x0000002b20006986 */ /* 0x0001e2000c101114 */
[----:B---3--:R-:W-:-:S02]  /*757b0*/  PRMT R39, R30, 0x7770, RZ ;  /* 0x000077701e277816 */ /* 0x008fc400000000ff */
[----:B----4-:R-:W-:Y:S01]  /*757c0*/  ISETP.LT.AND P6, PT, R0, UR7, !P0 ;  /* 0x0000000700007c0c */ /* 0x010fe2000c7c1270 */
[----:B------:R-:W-:Y:S01]  /*757d0*/  IMAD R37, R2, 0x2, R41 ;  /* 0x0000000202257824 */ /* 0x000fe200078e0229 */
[----:B------:R-:W-:Y:S01]  /*757e0*/  LOP3.LUT R0, R3, 0x15a, RZ, 0xfc, !PT ;  /* 0x0000015a03007812 */ /* 0x000fe200078efcff */
[----:B------:R3:W-:Y:S01]  /*757f0*/  @P4 STG.E.U8 desc[UR20][R28.64], R39 ;  /* 0x000000271c004986 */ /* 0x0007e2000c101114 */
[C---:B------:R-:W-:Y:S01]  /*75800*/  IADD3 R34, P5, PT, R41.reuse, R70, RZ ;  /* 0x0000004629227210 */ /* 0x040fe20007fbe0ff */
[----:B------:R-:W4:Y:S01]  /*75810*/  LDCU UR7, c[0x0][0x39c] ;  /* 0x00007380ff0777ac */ /* 0x000f220008000800 */
[----:B-1----:R-:W-:Y:S02]  /*75820*/  ISETP.LT.AND P4, PT, R0, UR4, !P0 ;  /* 0x0000000400007c0c */ /* 0x002fe4000c781270 */
[----:B------:R-:W-:Y:S01]  /*75830*/  LEA.HI.X.SX32 R35, R41, R69, 0x1, P5 ;  /* 0x0000004529237211 */ /* 0x000fe200028f0eff */
[----:B------:R-:W1:Y:S01]  /*75840*/  LDCU UR4, c[0x0][0x39c] ;  /* 0x00007380ff0477ac */ /* 0x000e620008000800 */
[----:B------:R-:W-:-:S02]  /*75850*/  PRMT R41, R30, 0x7771, RZ ;  /* 0x000077711e297816 */ /* 0x000fc400000000ff */
[-C--:B0-----:R-:W-:Y:S02]  /*75860*/  IADD3 R32, P5, PT, R37, R70.reuse, RZ ;  /* 0x0000004625207210 */ /* 0x081fe40007fbe0ff */
[----:B------:R-:W-:Y:S01]  /*75870*/  LOP3.LUT R0, R3, 0x15c, RZ, 0xfc, !PT ;  /* 0x0000015c03007812 */ /* 0x000fe200078efcff */
[----:B------:R0:W-:Y:S01]  /*75880*/  @P3 STG.E.U8 desc[UR20][R34.64], R41 ;  /* 0x0000002922003986 */ /* 0x0001e2000c101114 */
[----:B------:R-:W-:Y:S01]  /*75890*/  LEA.HI.X.SX32 R33, R37, R69, 0x1, P5 ;  /* 0x0000004525217211 */ /* 0x000fe200028f0eff */
[----:B------:R-:W-:Y:S01]  /*758a0*/  IMAD R37, R2, 0x2, R37 ;  /* 0x0000000202257824 */ /* 0x000fe200078e0225 */
[----:B---3--:R-:W-:Y:S02]  /*758b0*/  PRMT R39, R30, 0x7772, RZ ;  /* 0x000077721e277816 */ /* 0x008fe400000000ff */
[----:B--2---:R-:W-:Y:S01]  /*758c0*/  ISETP.LT.AND P3, PT, R0, UR5, !P0 ;  /* 0x0000000500007c0c */ /* 0x004fe2000c761270 */
        /* <DEDUP_REMOVED lines=9> */
[----:B0-----:R-:W-:Y:S02]  /*75960*/  PRMT R41, R30, 0x7773, RZ ;  /* 0x000077731e297816 */ /* 0x001fe400000000ff */
[----:B-1----:R-:W-:Y:S01]  /*75970*/  ISETP.LT.AND P2, PT, R0, UR4, !P0 ;  /* 0x0000000400007c0c */ /* 0x002fe2000c741270 */
        /* <DEDUP_REMOVED lines=59> */
[----:B------:R-:W-:Y:S01]  /*75d30*/  IMAD R39, R2, 0x2, R37 ;  /* 0x0000000202277824 */ /* 0x000fe200078e0225 */
[----:B0-----:R-:W-:Y:S01]  /*75d40*/  ISETP.LT.AND P1, PT, R0, UR4, !P0 ;  /* 0x0000000400007c0c */ /* 0x001fe2000c721270 */
[----:B------:R-:W0:Y:S02]  /*75d50*/  LDCU UR4, c[0x0][0x39c] ;  /* 0x00007380ff0477ac */ /* 0x000e240008000800 */
[----:B------:R0:W-:Y:S01]  /*75d60*/  @P3 STG.E.U8 desc[UR20][R30.64], R43 ;  /* 0x0000002b1e003986 */ /* 0x0001e2000c101114 */
[----:B------:R-:W-:-:S02]  /*75d70*/  IADD3 R28, P3, PT, R37, R70, RZ ;  /* 0x00000046251c7210 */ /* 0x000fc40007f7e0ff */
[----:B------:R-:W-:Y:S02]  /*75d80*/  IADD3 R34, P6, PT, R39, R70, RZ ;  /* 0x0000004627227210 */ /* 0x000fe40007fde0ff */
[-C--:B------:R-:W-:Y:S02]  /*75d90*/  LEA.HI.X.SX32 R29, R37, R69.reuse, 0x1, P3 ;  /* 0x00000045251d7211 */ /* 0x080fe400018f0eff */
[----:B---3--:R-:W-:Y:S02]  /*75da0*/  PRMT R41, R25, 0x7770, RZ ;  /* 0x0000777019297816 */ /* 0x008fe400000000ff */
[----:B------:R-:W-:Y:S01]  /*75db0*/  LEA.HI.X.SX32 R35, R39, R69, 0x1, P6 ;  /* 0x0000004527237211 */ /* 0x000fe200030f0eff */
[----:B------:R-:W-:Y:S01]  /*75dc0*/  IMAD R39, R2, 0x2, R39 ;  /* 0x0000000202277824 */ /* 0x000fe200078e0227 */
[----:B------:R-:W-:Y:S01]  /*75dd0*/  LOP3.LUT R0, R3, 0x172, RZ, 0xfc, !PT ;  /* 0x0000017203007812 */ /* 0x000fe200078efcff */
[----:B------:R3:W-:Y:S01]  /*75de0*/  @P4 STG.E.U8 desc[UR20][R28.64], R41 ;  /* 0x000000291c004986 */ /* 0x0007e2000c101114 */
[----:B------:R-:W-:-:S02]  /*75df0*/  PRMT R33, R25, 0x7771, RZ ;  /* 0x0000777119217816 */ /* 0x000fc400000000ff */
[----:B--2---:R-:W-:Y:S01]  /*75e00*/  ISETP.LT.AND P3, PT, R0, UR5, !P0 ;  /* 0x0000000500007c0c */ /* 0x004fe2000c761270 */
[----:B------:R-:W2:Y:S01]  /*75e10*/  LDCU UR5, c[0x0][0x39c] ;  /* 0x00007380ff0577ac */ /* 0x000ea20008000800 */
[----:B0-----:R-:W-:Y:S01]  /*75e20*/  IADD3 R30, P4, PT, R39, R70, RZ ;  /* 0x00000046271e7210 */ /* 0x001fe20007f9e0ff */
[----:B------:R0:W-:Y:S01]  /*75e30*/  @P5 STG.E.U8 desc[UR20][R34.64], R33 ;  /* 0x0000002122005986 */ /* 0x0001e2000c101114 */
[C---:B------:R-:W-:Y:S01]  /*75e40*/  ISETP.LT.AND P5, PT, R11.reuse, UR4, !P0 ;  /* 0x000000040b007c0c */ /* 0x040fe2000c7a1270 */
[----:B------:R-:W-:Y:S01]  /*75e50*/  IMAD R11, R11, R2, RZ ;  /* 0x000000020b0b7224 */ /* 0x000fe200078e02ff */
[----:B------:R-:W-:Y:S02]  /*75e60*/  LEA.HI.X.SX32 R31, R39, R69, 0x1, P4 ;  /* 0x00000045271f7211 */ /* 0x000fe400020f0eff */
[----:B------:R-:W-:Y:S01]  /*75e70*/  PRMT R37, R25, 0x7772, RZ ;  /* 0x0000777219257816 */ /* 0x000fe200000000ff */
[----:B------:R-:W-:Y:S01]  /*75e80*/  IMAD R39, R2, 0x4, R39 ;  /* 0x0000000402277824 */ /* 0x000fe200078e0227 */
[----:B------:R-:W-:Y:S01]  /*75e90*/  LOP3.LUT R0, R3, 0x174, RZ, 0xfc, !PT ;  /* 0x0000017403007812 */ /* 0x000fe200078efcff */
[----:B------:R-:W4:Y:S02]  /*75ea0*/  LDCU UR4, c[0x0][0x39c] ;  /* 0x00007380ff0477ac */ /* 0x000f240008000800 */
        /* <DEDUP_REMOVED lines=12> */
[----:B------:R-:W-:Y:S01]  /*75f70*/  PRMT R11, R26, 0x7770, RZ ;  /* 0x000077701a0b7816 */ /* 0x000fe200000000ff */
[----:B------:R-:W-:Y:S01]  /*75f80*/  @P5 STG.E.U8 desc[UR20][R28.64], R33 ;  /* 0x000000211c005986 */ /* 0x000fe2000c101114 */
[----:B------:R-:W-:-:S03]  /*75f90*/  LOP3.LUT R0, R3, 0x178, RZ, 0xfc, !PT ;  /* 0x0000017803007812 */ /* 0x000fc600078efcff */
[----:B------:R0:W-:Y:S01]  /*75fa0*/  @P1 STG.E.U8 desc[UR20][R24.64], R11 ;  /* 0x0000000b18001986 */ /* 0x0001e2000c101114 */
[-C--:B------:R-:W-:Y:S02]  /*75fb0*/  IADD3 R30, P1, PT, R39, R70.reuse, RZ ;  /* 0x00000046271e7210 */ /* 0x080fe40007f3e0ff */
[----:B----4-:R-:W-:Y:S01]  /*75fc0*/  ISETP.LT.AND P5, PT, R0, UR7, !P0 ;  /* 0x0000000700007c0c */ /* 0x010fe2000c7a1270 */
[----:B------:R-:W3:Y:S01]  /*75fd0*/  LDCU UR7, c[0x0][0x39c] ;  /* 0x00007380ff0777ac */ /* 0x000ee20008000800 */
[----:B------:R-:W-:Y:S02]  /*75fe0*/  LOP3.LUT R0, R3, 0x17a, RZ, 0xfc, !PT ;  /* 0x0000017a03007812 */ /* 0x000fe400078efcff */
[----:B------:R-:W-:Y:S01]  /*75ff0*/  LEA.HI.X.SX32 R31, R39, R69, 0x1, P1 ;  /* 0x00000045271f7211 */ /* 0x000fe200008f0eff */
[----:B------:R-:W-:Y:S01]  /*76000*/  IMAD R39, R2, 0x2, R39 ;  /* 0x0000000202277824 */ /* 0x000fe200078e0227 */
[----:B------:R-:W-:Y:S02]  /*76010*/  PRMT R37, R26, 0x7771, RZ ;  /* 0x000077711a257816 */ /* 0x000fe400000000ff */
[----:B------:R-:W-:Y:S01]  /*76020*/  ISETP.LT.AND P2, PT, R0, UR4, !P0 ;  /* 0x0000000400007c0c */ /* 0x000fe2000c741270 */
[----:B0-----:R-:W-:Y:S01]  /*76030*/  IMAD R11, R2, 0x2, R39 ;  /* 0x00000002020b7824 */ /* 0x001fe200078e0227 */
[----:B------:R-:W-:Y:S01]  /*76040*/  LOP3.LUT R0, R3, 0x17c, RZ, 0xfc, !PT ;  /* 0x0000017c03007812 */ /* 0x000fe200078efcff */
[----:B------:R0:W-:Y:S01]  /*76050*/  @P3 STG.E.U8 desc[UR20][R30.64], R37 ;  /* 0x000000251e003986 */ /* 0x0001e2000c101114 */
[----:B------:R-:W-:Y:S01]  /*76060*/  IADD3 R24, P3, PT, R39, R70, RZ ;  /* 0x0000004627187210 */ /* 0x000fe20007f7e0ff */
[----:B------:R-:W4:Y:S01]  /*76070*/  LDCU UR4, c[0x0][0x39c] ;  /* 0x00007380ff0477ac */ /* 0x000f220008000800 */
[----:B--2---:R-:W-:-:S02]  /*76080*/  ISETP.LT.AND P1, PT, R0, UR5, !P0 ;  /* 0x0000000500007c0c */ /* 0x004fc4000c721270 */
[-C--:B------:R-:W-:Y:S01]  /*76090*/  LEA.HI.X.SX32 R25, R39, R69.reuse, 0x1, P3 ;  /* 0x0000004527197211 */ /* 0x080fe200018f0eff */
[----:B------:R-:W2:Y:S01]  /*760a0*/  LDCU UR5, c[0x0][0x39c] ;  /* 0x00007380ff0577ac */ /* 0x000ea20008000800 */
[----:B------:R-:W-:Y:S01]  /*760b0*/  PRMT R39, R26, 0x7772, RZ ;  /* 0x000077721a277816 */ /* 0x000fe200000000ff */
[----:B------:R-:W-:Y:S01]  /*760c0*/  IMAD R33, R2, 0x2, R11 ;  /* 0x0000000202217824 */ /* 0x000fe200078e020b */
[-C--:B------:R-:W-:Y:S02]  /*760d0*/  IADD3 R28, P3, PT, R11, R70.reuse, RZ ;  /* 0x000000460b1c7210 */ /* 0x080fe40007f7e0ff */
[----:B------:R-:W-:Y:S01]  /*760e0*/  LOP3.LUT R0, R3, 0x180, RZ, 0xfc, !PT ;  /* 0x0000018003007812 */ /* 0x000fe200078efcff */
[----:B------:R2:W-:Y:S01]  /*760f0*/  @P6 STG.E.U8 desc[UR20][R24.64], R39 ;  /* 0x0000002718006986 */ /* 0x0005e2000c101114 */
[----:B------:R-:W-:Y:S02]  /*76100*/  LEA.HI.X.SX32 R29, R11, R69, 0x1, P3 ;  /* 0x000000450b1d7211 */ /* 0x000fe400018f0eff */
[----:B0-----:R-:W-:-:S02]  /*76110*/  IADD3 R30, P6, PT, R33, R70, RZ ;  /* 0x00000046211e7210 */ /* 0x001fc40007fde0ff */
[----:B-1----:R-:W-:Y:S01]  /*76120*/  ISETP.LT.AND P3, PT, R0, UR6, !P0 ;  /* 0x0000000600007c0c */ /* 0x002fe2000c761270 */
[----:B------:R-:W0:Y:S01]  /*76130*/  LDCU UR6, c[0x0][0x39c] ;  /* 0x00007380ff0677ac */ /* 0x000e220008000800 */
[----:B------:R-:W-:Y:S02]  /*76140*/  PRMT R35, R26, 0x7773, RZ ;  /* 0x000077731a237816 */ /* 0x000fe400000000ff */
[----:B------:R-:W-:Y:S01]  /*76150*/  LEA.HI.X.SX32 R31, R33, R69, 0x1, P6 ;  /* 0x00000045211f7211 */ /* 0x000fe200030f0eff */
[----:B------:R-:W-:Y:S01]  /*76160*/  IMAD R33, R2, 0x2, R33 ;  /* 0x0000000202217824 */ /* 0x000fe200078e0221 */
[----:B------:R-:W-:Y:S02]  /*76170*/  PRMT R37, R27, 0x7770, RZ ;  /* 0x000077701b257816 */ /* 0x000fe400000000ff */
[----:B------:R-:W-:Y:S01]  /*76180*/  LOP3.LUT R0, R3, 0x182, RZ, 0xfc, !PT ;  /* 0x0000018203007812 */ /* 0x000fe200078efcff */
[----:B------:R1:W-:Y:S03]  /*76190*/  @P4 STG.E.U8 desc[UR20][R28.64], R35 ;  /* 0x000000231c004986 */ /* 0x0003e6000c101114 */
[----:B--2---:R-:W-:Y:S01]  /*761a0*/  ISETP.LT.AND P4, PT, R0, UR5, !P0 ;  /* 0x0000000500007c0c */ /* 0x004fe2000c781270 */
[----:B------:R2:W-:Y:S01]  /*761b0*/  @P5 STG.E.U8 desc[UR20][R30.64], R37 ;  /* 0x000000251e005986 */ /* 0x0005e2000c101114 */
[----:B------:R-:W-:Y:S01]  /*761c0*/  IADD3 R24, P5, PT, R33, R70, RZ ;  /* 0x0000004621187210 */ /* 0x000fe20007fbe0ff */
[----:B------:R-:W2:Y:S01]  /*761d0*/  LDCU UR5, c[0x0][0x39c] ;  /* 0x00007380ff0577ac */ /* 0x000ea20008000800 */
[----:B----4-:R-:W-:-:S02]  /*761e0*/  ISETP.LT.AND P6, PT, R10, UR4, !P0 ;  /* 0x000000040a007c0c */ /* 0x010fc4000c7c1270 */
[-C--:B------:R-:W-:Y:S01]  /*761f0*/  LEA.HI.X.SX32 R25, R33, R69.reuse, 0x1, P5 ;  /* 0x0000004521197211 */ /* 0x080fe200028f0eff */
[----:B-1----:R-:W-:Y:S01]  /*76200*/  IMAD R29, R2, 0x2, R33 ;  /* 0x00000002021d7824 */ /* 0x002fe200078e0221 */
[----:B------:R-:W-:Y:S01]  /*76210*/  PRMT R35, R27, 0x7771, RZ ;  /* 0x000077711b237816 */ /* 0x000fe200000000ff */
[----:B------:R-:W-:Y:S01]  /*76220*/  IMAD R0, R10, R2, RZ ;  /* 0x000000020a007224 */ /* 0x000fe200078e02ff */
[----:B------:R-:W-:Y:S01]  /*76230*/  LOP3.LUT R11, R3, 0x184, RZ, 0xfc, !PT ;  /* 0x00000184030b7812 */ /* 0x000fe200078efcff */
[----:B------:R-:W1:Y:S01]  /*76240*/  LDCU UR4, c[0x0][0x39c] ;  /* 0x00007380ff0477ac */ /* 0x000e620008000800 */
[-C--:B------:R-:W-:Y:S01]  /*76250*/  IADD3 R10, P5, PT, R29, R70.reuse, RZ ;  /* 0x000000461d0a7210 */ /* 0x080fe20007fbe0ff */
[----:B------:R4:W-:Y:S01]  /*76260*/  @P2 STG.E.U8 desc[UR20][R24.64], R35 ;  /* 0x0000002318002986 */ /* 0x0009e2000c101114 */
[----:B0-----:R-:W-:Y:S01]  /*76270*/  ISETP.LT.AND P2, PT, R11, UR6, !P0 ;  /* 0x000000060b007c0c */ /* 0x001fe2000c741270 */
[----:B------:R-:W0:Y:S01]  /*76280*/  LDCU UR6, c[0x0][0x39c] ;  /* 0x00007380ff0677ac */ /* 0x000e220008000800 */
[----:B------:R-:W-:Y:S01]  /*76290*/  LEA.HI.X.SX32 R11, R29, R69, 0x1, P5 ;  /* 0x000000451d0b7211 */ /* 0x000fe200028f0eff */
[----:B------:R-:W-:Y:S01]  /*762a0*/  IMAD R29, R2, 0x4, R29 ;  /* 0x00000004021d7824 */ /* 0x000fe200078e021d */
[----:B------:R-:W-:-:S02]  /*762b0*/  IADD3 R26, P5, PT, R0, R70, RZ ;  /* 0x00000046001a7210 */ /* 0x000fc40007fbe0ff */
[C---:B------:R-:W-:Y:S02]  /*762c0*/  PRMT R33, R27.reuse, 0x7772, RZ ;  /* 0x000077721b217816 */ /* 0x040fe400000000ff */
[----:B--2---:R-:W-:Y:S02]  /*762d0*/  PRMT R31, R27, 0x7773, RZ ;  /* 0x000077731b1f7816 */ /* 0x004fe400000000ff */
[----:B------:R-:W-:Y:S02]  /*762e0*/  LOP3.LUT R28, R3, 0x186, RZ, 0xfc, !PT ;  /* 0x00000186031c7812 */ /* 0x000fe400078efcff */
[----:B------:R-:W-:Y:S01]  /*762f0*/  LEA.HI.X.SX32 R27, R0, R69, 0x1, P5 ;  /* 0x00000045001b7211 */ /* 0x000fe200028f0eff */
[----:B------:R2:W-:Y:S01]  /*76300*/  @P1 STG.E.U8 desc[UR20][R10.64], R33 ;  /* 0x000000210a001986 */ /* 0x0005e2000c101114 */
[----:B----4-:R-:W-:Y:S02]  /*76310*/  IADD3 R24, P5, PT, R29, R70, RZ ;  /* 0x000000461d187210 */ /* 0x010fe40007fbe0ff */
[----:B------:R-:W-:Y:S01]  /*76320*/  ISETP.LT.AND P1, PT, R28, UR5, !P0 ;  /* 0x000000051c007c0c */ /* 0x000fe2000c721270 */
[----:B------:R-:W4:Y:S01]  /*76330*/  LDCU UR5, c[0x0][0x39c] ;  /* 0x00007380ff0577ac */ /* 0x000f220008000800 */
[----:B------:R-:W-:-:S02]  /*76340*/  LOP3.LUT R0, R3, 0x188, RZ, 0xfc, !PT ;  /* 0x0000018803007812 */ /* 0x000fc400078efcff */
[-C--:B------:R-:W-:Y:S01]  /*76350*/  LEA.HI.X.SX32 R25, R29, R69.reuse, 0x1, P5 ;  /* 0x000000451d197211 */ /* 0x080fe200028f0eff */
[----:B------:R-:W-:Y:S01]  /*76360*/  IMAD R29, R2, 0x2, R29 ;  /* 0x00000002021d7824 */ /* 0x000fe200078e021d */
[----:B------:R0:W-:Y:S01]  /*76370*/  @P6 STG.E.U8 desc[UR20][R26.64], R31 ;  /* 0x0000001f1a006986 */ /* 0x0001e2000c101114 */
[----:B------:R-:W-:Y:S02]  /*76380*/  PRMT R35, R20, 0x7770, RZ ;  /* 0x0000777014237816 */ /* 0x000fe400000000ff */
[----:B---3--:R-:W-:Y:S01]  /*76390*/  ISETP.LT.AND P6, PT, R0, UR7, !P0 ;  /* 0x0000000700007c0c */ /* 0x008fe2000c7c1270 */
[----:B------:R-:W3:Y:S01]  /*763a0*/  LDCU UR7, c[0x0][0x39c] ;  /* 0x00007380ff0777ac */ /* 0x000ee20008000800 */
[----:B------:R-:W-:Y:S01]  /*763b0*/  LOP3.LUT R0, R3, 0x18a, RZ, 0xfc, !PT ;  /* 0x0000018a03007812 */ /* 0x000fe200078efcff */
[----:B------:R3:W-:Y:S01]  /*763c0*/  @P3 STG.E.U8 desc[UR20][R24.64], R35 ;  /* 0x0000002318003986 */ /* 0x0007e2000c101114 */
[C---:B--2---:R-:W-:Y:S02]  /*763d0*/  IADD3 R10, P5, PT, R29.reuse, R70, RZ ;  /* 0x000000461d0a7210 */ /* 0x044fe40007fbe0ff */
[----:B-1----:R-:W-:Y:S01]  /*763e0*/  ISETP.LT.AND P3, PT, R0, UR4, !P0 ;  /* 0x0000000400007c0c */ /* 0x002fe2000c761270 */
[----:B------:R-:W1:Y:S01]  /*763f0*/  LDCU UR4, c[0x0][0x39c] ;  /* 0x00007380ff0477ac */ /* 0x000e620008000800 */
[----:B0-----:R-:W-:Y:S01]  /*76400*/  IMAD R31, R2, 0x2, R29 ;  /* 0x00000002021f7824 */ /* 0x001fe200078e021d */
[----:B------:R-:W-:-:S02]  /*76410*/  LEA.HI.X.SX32 R11, R29, R69, 0x1, P5 ;  /* 0x000000451d0b7211 */ /* 0x000fc400028f0eff */
[----:B------:R-:W-:Y:S02]  /*76420*/  PRMT R33, R20, 0x7771, RZ ;  /* 0x0000777114217816 */ /* 0x000fe400000000ff */
[-C--:B------:R-:W-:Y:S02]  /*76430*/  IADD3 R26, P5, PT, R31, R70.reuse, RZ ;  /* 0x000000461f1a7210 */ /* 0x080fe40007fbe0ff */
[----:B------:R-:W-:Y:S01]  /*76440*/  LOP3.LUT R0, R3, 0x18c, RZ, 0xfc, !PT ;  /* 0x0000018c03007812 */ /* 0x000fe200078efcff */
[----:B------:R-:W-:Y:S01]  /*76450*/  @P4 STG.E.U8 desc[UR20][R10.64], R33 ;  /* 0x000000210a004986 */ /* 0x000fe2000c101114 */
[----:B------:R-:W-:Y:S01]  /*76460*/  LEA.HI.X.SX32 R27, R31, R69, 0x1, P5 ;  /* 0x000000451f1b7211 */ /* 0x000fe200028f0eff */
[----:B------:R-:W-:Y:S01]  /*76470*/  IMAD R31, R2, 0x2, R31 ;  /* 0x00000002021f7824 */ /* 0x000fe200078e021f */
[----:B------:R-:W-:Y:S02]  /*76480*/  PRMT R29, R20, 0x7772, RZ ;  /* 0x00007772141d7816 */ /* 0x000fe400000000ff */
[----:B----4-:R-:W-:Y:S01]  /*76490*/  ISETP.LT.AND P4, PT, R0, UR5, !P0 ;  /* 0x0000000500007c0c */ /* 0x010fe2000c781270 */
[----:B------:R-:W0:Y:S01]  /*764a0*/  LDCU UR5, c[0x0][0x39c] ;  /* 0x00007380ff0577ac */ /* 0x000e220008000800 */
[----:B------:R-:W-:Y:S01]  /*764b0*/  LOP3.LUT R0, R3, 0x190, RZ, 0xfc, !PT ;  /* 0x0000019003007812 */ /* 0x000fe200078efcff */
[----:B------:R2:W-:Y:S01]  /*764c0*/  @P2 STG.E.U8 desc[UR20][R26.64], R29 ;  /* 0x0000001d1a002986 */ /* 0x0005e2000c101114 */
[----:B---3--:R-:W-:-:S02]  /*764d0*/  IADD3 R24, P2, PT, R31, R70, RZ ;  /* 0x000000461f187210 */ /* 0x008fc40007f5e0ff */
[----:B------:R-:W-:Y:S01]  /*764e0*/  ISETP.LT.AND P5, PT, R0, UR6, !P0 ;  /* 0x0000000600007c0c */ /* 0x000fe2000c7a1270 */
[----:B------:R-:W3:Y:S01]  /*764f0*/  LDCU UR6, c[0x0][0x39c] ;  /* 0x00007380ff0677ac */ /* 0x000ee20008000800 */
[----:B------:R-:W-:Y:S02]  /*76500*/  LOP3.LUT R0, R3, 0x192, RZ, 0xfc, !PT ;  /* 0x0000019203007812 */ /* 0x000fe400078efcff */
[----:B------:R-:W-:Y:S01]  /*76510*/  LEA.HI.X.SX32 R25, R31, R69, 0x1, P2 ;  /* 0x000000451f197211 */ /* 0x000fe200010f0eff */
[----:B------:R-:W-:Y:S01]  /*76520*/  IMAD R31, R2, 0x2, R31 ;  /* 0x00000002021f7824 */ /* 0x000fe200078e021f */
[----:B------:R-:W-:Y:S02]  /*76530*/  PRMT R37, R20, 0x7773, RZ ;  /* 0x0000777314257816 */ /* 0x000fe400000000ff */
[----:B-1----:R-:W-:Y:S01]  /*76540*/  ISETP.LT.AND P2, PT, R0, UR4, !P0 ;  /* 0x0000000400007c0c */ /* 0x002fe2000c741270 */
[----:B------:R-:W1:Y:S01]  /*76550*/  LDCU UR4, c[0x0][0x39c] ;  /* 0x00007380ff0477ac */ /* 0x000e620008000800 */
[----:B--2---:R-:W-:Y:S01]  /*76560*/  IMAD R27, R2, 0x2, R31 ;  /* 0x00000002021b7824 */ /* 0x004fe200078e021f */
[----:B------:R2:W-:Y:S01]  /*76570*/  @P1 STG.E.U8 desc[UR20][R24.64], R37 ;  /* 0x0000002518001986 */ /* 0x0005e2000c101114 */
[----:B------:R-:W-:-:S04]  /*76580*/  IADD3 R10, P1, PT, R31, R70, RZ ;  /* 0x000000461f0a7210 */ /* 0x000fc80007f3e0ff */
[-C--:B------:R-:W-:Y:S02]  /*76590*/  LEA.HI.X.SX32 R11, R31, R69.reuse, 0x1, P1 ;  /* 0x000000451f0b7211 */ /* 0x080fe400008f0eff */
[-C--:B------:R-:W-:Y:S01]  /*765a0*/  IADD3 R26, P1, PT, R27, R70.reuse, RZ ;  /* 0x000000461b1a7210 */ /* 0x080fe20007f3e0ff */
[----:B------:R-:W-:Y:S01]  /*765b0*/  IMAD R29, R2, 0x2, R27 ;  /* 0x00000002021d7824 */ /* 0x000fe200078e021b */
[C---:B------:R-:W-:Y:S02]  /*765c0*/  PRMT R35, R21.reuse, 0x7770, RZ ;  /* 0x0000777015237816 */ /* 0x040fe400000000ff */
[----:B------:R-:W-:Y:S02]  /*765d0*/  PRMT R33, R21, 0x7771, RZ ;  /* 0x0000777115217816 */ /* 0x000fe400000000ff */
[----:B------:R-:W-:Y:S01]  /*765e0*/  LEA.HI.X.SX32 R27, R27, R69, 0x1, P1 ;  /* 0x000000451b1b7211 */ /* 0x000fe200008f0eff */
[----:B------:R4:W-:Y:S01]  /*765f0*/  @P6 STG.E.U8 desc[UR20][R10.64], R35 ;  /* 0x000000230a006986 */ /* 0x0009e2000c101114 */
[----:B--2---:R-:W-:-:S03]  /*76600*/  IADD3 R24, P6, PT, R29, R70, RZ ;  /* 0x000000461d187210 */ /* 0x004fc60007fde0ff */
[----:B------:R2:W-:Y:S01]  /*76610*/  @P3 STG.E.U8 desc[UR20][R26.64], R33 ;  /* 0x000000211a003986 */ /* 0x0005e2000c101114 */
[C---:B-1----:R-:W-:Y:S01]  /*76620*/  ISETP.LT.AND P3, PT, R9.reuse, UR4, !P0 ;  /* 0x0000000409007c0c */ /* 0x042fe2000c761270 */
[----:B------:R-:W-:Y:S01]  /*76630*/  IMAD R9, R9, R2, RZ ;  /* 0x0000000209097224 */ /* 0x000fe200078e02ff */
[----:B------:R-:W-:Y:S01]  /*76640*/  LOP3.LUT R0, R3, 0x194, RZ, 0xfc, !PT ;  /* 0x0000019403007812 */ /* 0x000fe200078efcff */
[----:B------:R-:W1:Y:S01]  /*76650*/  LDCU UR4, c[0x0][0x39c] ;  /* 0x00007380ff0477ac */ /* 0x000e620008000800 */
[----:B------:R-:W-:Y:S01]  /*76660*/  LEA.HI.X.SX32 R25, R29, R69, 0x1, P6 ;  /* 0x000000451d197211 */ /* 0x000fe200030f0eff */
[----:B------:R-:W-:Y:S01]  /*76670*/  IMAD R29, R2, 0x4, R29 ;  /* 0x00000004021d7824 */ /* 0x000fe200078e021d */
[----:B----4-:R-:W-:Y:S02]  /*76680*/  IADD3 R10, P6, PT, R9, R70, RZ ;  /* 0x00000046090a7210 */ /* 0x010fe40007fde0ff */
[----:B0-----:R-:W-:Y:S01]  /*76690*/  ISETP.LT.AND P1, PT, R0, UR5, !P0 ;  /* 0x0000000500007c0c */ /* 0x001fe2000c721270 */
[----:B------:R-:W0:Y:S01]  /*766a0*/  LDCU UR5, c[0x0][0x39c] ;  /* 0x00007380ff0577ac */ /* 0x000e220008000800 */
[----:B------:R-:W-:-:S02]  /*766b0*/  PRMT R31, R21, 0x7772, RZ ;  /* 0x00007772151f7816 */ /* 0x000fc400000000ff */
[-C--:B------:R-:W-:Y:S01]  /*766c0*/  LEA.HI.X.SX32 R11, R9, R69.reuse, 0x1, P6 ;  /* 0x00000045090b7211 */ /* 0x080fe200030f0eff */
[----:B------:R-:W-:Y:S01]  /*766d0*/  IMAD R9, R2, 0x2, R29 ;  /* 0x0000000202097824 */ /* 0x000fe200078e021d */
[----:B------:R-:W-:Y:S02]  /*766e0*/  IADD3 R20, P6, PT, R29, R70, RZ ;  /* 0x000000461d147210 */ /* 0x000fe40007fde0ff */
[----:B------:R-:W-:Y:S01]  /*766f0*/  LOP3.LUT R0, R3, 0x196, RZ, 0xfc, !PT ;  /* 0x0000019603007812 */ /* 0x000fe200078efcff */
[----:B------:R4:W-:Y:S01]  /*76700*/  @P4 STG.E.U8 desc[UR20][R24.64], R31 ;  /* 0x0000001f18004986 */ /* 0x0009e2000c101114 */
[----:B--2---:R-:W-:Y:S02]  /*76710*/  PRMT R27, R21, 0x7773, RZ ;  /* 0x00007773151b7816 */ /* 0x004fe400000000ff */
[----:B------:R-:W-:Y:S02]  /*76720*/  LEA.HI.X.SX32 R21, R29, R69, 0x1, P6 ;  /* 0x000000451d157211 */ /* 0x000fe400030f0eff */
[----:B---3--:R-:W-:Y:S01]  /*76730*/  ISETP.LT.AND P4, PT, R0, UR6, !P0 ;  /* 0x0000000600007c0c */ /* 0x008fe2000c781270 */
[----:B------:R-:W2:Y:S01]  /*76740*/  LDCU UR6, c[0x0][0x39c] ;  /* 0x00007380ff0677ac */ /* 0x000ea20008000800 */
[----:B------:R-:W-:-:S02]  /*76750*/  LOP3.LUT R0, R3, 0x198, RZ, 0xfc, !PT ;  /* 0x0000019803007812 */ /* 0x000fc400078efcff */
[CC--:B----4-:R-:W-:Y:S01]  /*76760*/  IADD3 R24, P6, PT, R9.reuse, R70.reuse, RZ ;  /* 0x0000004609187210 */ /* 0x0d0fe20007fde0ff */
[----:B------:R3:W-:Y:S01]  /*76770*/  @P3 STG.E.U8 desc[UR20][R10.64], R27 ;  /* 0x0000001b0a003986 */ /* 0x0007e2000c101114 */
[----:B------:R-:W-:Y:S02]  /*76780*/  PRMT R29, R22, 0x7770, RZ ;  /* 0x00007770161d7816 */ /* 0x000fe400000000ff */
[----:B------:R-:W-:Y:S01]  /*76790*/  LEA.HI.X.SX32 R25, R9, R69, 0x1, P6 ;  /* 0x0000004509197211 */ /* 0x000fe200030f0eff */
[----:B------:R-:W-:Y:S01]  /*767a0*/  IMAD R9, R2, 0x2, R9 ;  /* 0x0000000202097824 */ /* 0x000fe200078e0209 */
[----:B-1----:R-:W-:Y:S01]  /*767b0*/  ISETP.LT.AND P3, PT, R0, UR4, !P0 ;  /* 0x0000000400007c0c */ /* 0x002fe2000c761270 */
[----:B------:R-:W1:Y:S01]  /*767c0*/  LDCU UR4, c[0x0][0x39c] ;  /* 0x00007380ff0477ac */ /* 0x000e620008000800 */
[----:B------:R-:W-:Y:S01]  /*767d0*/  LOP3.LUT R0, R3, 0x19a, RZ, 0xfc, !PT ;  /* 0x0000019a03007812 */ /* 0x000fe200078efcff */
[----:B------:R4:W-:Y:S03]  /*767e0*/  @P5 STG.E.U8 desc[UR20][R20.64], R29 ;  /* 0x0000001d14005986 */ /* 0x0009e6000c101114 */
[----:B0-----:R-:W-:Y:S01]  /*767f0*/  ISETP.LT.AND P5, PT, R0, UR5, !P0 ;  /* 0x0000000500007c0c */ /* 0x001fe2000c7a1270 */
[----:B---3--:R-:W-:Y:S01]  /*76800*/  IMAD R27, R2, 0x2, R9 ;  /* 0x00000002021b7824 */ /* 0x008fe200078e0209 */
[----:B------:R-:W-:Y:S01]  /*76810*/  IADD3 R10, P6, PT, R9, R70, RZ ;  /* 0x00000046090a7210 */ /* 0x000fe20007fde0ff */
[----:B------:R-:W0:Y:S01]  /*76820*/  LDCU UR5, c[0x0][0x39c] ;  /* 0x00007380ff0577ac */ /* 0x000e220008000800 */
[----:B------:R-:W-:-:S02]  /*76830*/  PRMT R33, R22, 0x7771, RZ ;  /* 0x0000777116217816 */ /* 0x000fc400000000ff */
[-C--:B------:R-:W-:Y:S02]  /*76840*/  LEA.HI.X.SX32 R11, R9, R69.reuse, 0x1, P6 ;  /* 0x00000045090b7211 */ /* 0x080fe400030f0eff */
[----:B------:R-:W-:Y:S02]  /*76850*/  LOP3.LUT R0, R3, 0x19c, RZ, 0xfc, !PT ;  /* 0x0000019c03007812 */ /* 0x000fe400078efcff */
[C---:B----4-:R-:W-:Y:S01]  /*76860*/  IADD3 R20, P6, PT, R27.reuse, R70, RZ ;  /* 0x000000461b147210 */ /* 0x050fe20007fde0ff */
[----:B------:R3:W-:Y:S01]  /*76870*/  @P2 STG.E.U8 desc[UR20][R24.64], R33 ;  /* 0x0000002118002986 */ /* 0x0007e2000c101114 */
[C---:B------:R-:W-:Y:S02]  /*76880*/  PRMT R31, R22.reuse, 0x7772, RZ ;  /* 0x00007772161f7816 */ /* 0x040fe400000000ff */
[----:B------:R-:W-:Y:S02]  /*76890*/  PRMT R29, R22, 0x7773, RZ ;  /* 0x00007773161d7816 */ /* 0x000fe400000000ff */
[----:B------:R-:W-:Y:S01]  /*768a0*/  LEA.HI.X.SX32 R21, R27, R69, 0x1, P6 ;  /* 0x000000451b157211 */ /* 0x000fe200030f0eff */
[----:B------:R-:W-:Y:S01]  /*768b0*/  IMAD R27, R2, 0x2, R27 ;  /* 0x00000002021b7824 */ /* 0x000fe200078e021b */
[----:B--2---:R-:W-:Y:S01]  /*768c0*/  ISETP.LT.AND P2, PT, R0, UR6, !P0 ;  /* 0x0000000600007c0c */ /* 0x004fe2000c741270 */
[----:B------:R2:W-:Y:S01]  /*768d0*/  @P1 STG.E.U8 desc[UR20][R10.64], R31 ;  /* 0x0000001f0a001986 */ /* 0x0005e2000c101114 */
[----:B------:R-:W-:Y:S01]  /*768e0*/  LOP3.LUT R0, R3, 0x1a0, RZ, 0xfc, !PT ;  /* 0x000001a003007812 */ /* 0x000fe200078efcff */
[----:B------:R-:W-:Y:S01]  /*768f0*/  IMAD R9, R2, 0x2, R27 ;  /* 0x0000000202097824 */ /* 0x000fe200078e021b */
[----:B------:R-:W4:Y:S01]  /*76900*/  LDCU UR6, c[0x0][0x39c] ;  /* 0x00007380ff0677ac */ /* 0x000f220008000800 */
[----:B------:R2:W-:Y:S01]  /*76910*/  @P4 STG.E.U8 desc[UR20][R20.64], R29 ;  /* 0x0000001d14004986 */ /* 0x0005e2000c101114 */
[----:B-1----:R-:W-:-:S02]  /*76920*/  ISETP.LT.AND P1, PT, R0, UR4, !P0 ;  /* 0x0000000400007c0c */ /* 0x002fc4000c721270 */
[-C--:B---3--:R-:W-:Y:S01]  /*76930*/  IADD3 R24, P4, PT, R27, R70.reuse, RZ ;  /* 0x000000461b187210 */ /* 0x088fe20007f9e0ff */
[----:B------:R-:W1:Y:S01]  /*76940*/  LDCU UR4, c[0x0][0x39c] ;  /* 0x00007380ff0477ac */ /* 0x000e620008000800 */
[----:B------:R-:W-:Y:S02]  /*76950*/  LOP3.LUT R0, R3, 0x1a2, RZ, 0xfc, !PT ;  /* 0x000001a203007812 */ /* 0x000fe400078efcff */
[----:B------:R-:W-:Y:S02]  /*76960*/  LEA.HI.X.SX32 R25, R27, R69, 0x1, P4 ;  /* 0x000000451b197211 */ /* 0x000fe400020f0eff */
[----:B------:R-:W-:Y:S02]  /*76970*/  IADD3 R26, P6, PT, R9, R70, RZ ;  /* 0x00000046091a7210 */ /* 0x000fe40007fde0ff */
[----:B0-----:R-:W-:Y:S01]  /*76980*/  ISETP.LT.AND P4, PT, R0, UR5, !P0 ;  /* 0x0000000500007c0c */ /* 0x001fe2000c781270 */
[----:B------:R-:W0:Y:S01]  /*76990*/  LDCU UR5, c[0x0][0x39c] ;  /* 0x00007380ff0577ac */ /* 0x000e220008000800 */
[----:B--2---:R-:W-:-:S02]  /*769a0*/  PRMT R31, R23, 0x7770, RZ ;  /* 0x00007770171f7816 */ /* 0x004fc400000000ff */
[----:B------:R-:W-:Y:S01]  /*769b0*/  LEA.HI.X.SX32 R27, R9, R69, 0x1, P6 ;  /* 0x00000045091b7211 */ /* 0x000fe200030f0eff */
[----:B------:R-:W-:Y:S01]  /*769c0*/  IMAD R9, R2, 0x2, R9 ;  /* 0x0000000202097824 */ /* 0x000fe200078e0209 */
[----:B------:R-:W-:Y:S01]  /*769d0*/  PRMT R21, R23, 0x7771, RZ ;  /* 0x0000777117157816 */ /* 0x000fe200000000ff */
[----:B------:R2:W-:Y:S01]  /*769e0*/  @P3 STG.E.U8 desc[UR20][R24.64], R31 ;  /* 0x0000001f18003986 */ /* 0x0005e2000c101114 */
[----:B------:R-:W-:Y:S01]  /*769f0*/  LOP3.LUT R20, R3, 0x1a4, RZ, 0xfc, !PT ;  /* 0x000001a403147812 */ /* 0x000fe200078efcff */
[----:B------:R-:W-:Y:S02]  /*76a00*/  IMAD R0, R8, R2, RZ ;  /* 0x0000000208007224 */ /* 0x000fe400078e02ff */
[----:B------:R3:W-:Y:S01]  /*76a10*/  @P5 STG.E.U8 desc[UR20][R26.64], R21 ;  /* 0x000000151a005986 */ /* 0x0007e2000c101114 */
[----:B------:R-:W-:Y:S02]  /*76a20*/  IADD3 R10, P5, PT, R9, R70, RZ ;  /* 0x00000046090a7210 */ /* 0x000fe40007fbe0ff */
[----:B------:R-:W-:-:S02]  /*76a30*/  PRMT R29, R23, 0x7772, RZ ;  /* 0x00007772171d7816 */ /* 0x000fc400000000ff */
[-C--:B------:R-:W-:Y:S02]  /*76a40*/  LEA.HI.X.SX32 R11, R9, R69.reuse, 0x1, P5 ;  /* 0x00000045090b7211 */ /* 0x080fe400028f0eff */
[----:B-1----:R-:W-:Y:S01]  /*76a50*/  ISETP.LT.AND P3, PT, R8, UR4, !P0 ;  /* 0x0000000408007c0c */ /* 0x002fe2000c761270 */
[----:B--2---:R-:W-:Y:S01]  /*76a60*/  IMAD R25, R2, 0x4, R9 ;  /* 0x0000000402197824 */ /* 0x004fe200078e0209 */
[----:B----4-:R-:W-:Y:S01]  /*76a70*/  ISETP.LT.AND P6, PT, R20, UR6, !P0 ;  /* 0x0000000614007c0c */ /* 0x010fe2000c7c1270 */
[----:B------:R-:W1:Y:S01]  /*76a80*/  LDCU UR4, c[0x0][0x39c] ;  /* 0x00007380ff0477ac */ /* 0x000e620008000800 */
[----:B------:R-:W-:Y:S02]  /*76a90*/  LOP3.LUT R20, R3, 0x1a6, RZ, 0xfc, !PT ;  /* 0x000001a603147812 */ /* 0x000fe400078efcff */
[----:B------:R-:W-:Y:S01]  /*76aa0*/  IADD3 R8, P5, PT, R0, R70, RZ ;  /* 0x0000004600087210 */ /* 0x000fe20007fbe0ff */
[----:B------:R2:W-:Y:S01]  /*76ab0*/  @P2 STG.E.U8 desc[UR20][R10.64], R29 ;  /* 0x0000001d0a002986 */ /* 0x0005e2000c101114 */
[----:B0-----:R-:W-:Y:S01]  /*76ac0*/  ISETP.LT.AND P2, PT, R20, UR5, !P0 ;  /* 0x0000000514007c0c */ /* 0x001fe2000c741270 */
[----:B------:R-:W0:Y:S01]  /*76ad0*/  LDCU UR5, c[0x0][0x39c] ;  /* 0x00007380ff0577ac */ /* 0x000e220008000800 */
[----:B------:R-:W-:-:S02]  /*76ae0*/  LEA.HI.X.SX32 R9, R0, R69, 0x1, P5 ;  /* 0x0000004500097211 */ /* 0x000fc400028f0eff */
[----:B------:R-:W-:Y:S01]  /*76af0*/  IADD3 R20, P5, PT, R25, R70, RZ ;  /* 0x0000004619147210 */ /* 0x000fe20007fbe0ff */
[----:B------:R-:W4:Y:S01]  /*76b00*/  LDCU UR6, c[0x0][0x39c] ;  /* 0x00007380ff0677ac */ /* 0x000f220008000800 */
[----:B------:R-:W-:Y:S02]  /*76b10*/  PRMT R23, R23, 0x7773, RZ ;  /* 0x0000777317177816 */ /* 0x000fe400000000ff */
[----:B---3--:R-:W-:Y:S01]  /*76b20*/  LEA.HI.X.SX32 R21, R25, R69, 0x1, P5 ;  /* 0x0000004519157211 */ /* 0x008fe200028f0eff */
[----:B------:R-:W-:Y:S01]  /*76b30*/  IMAD R25, R2, 0x2, R25 ;  /* 0x0000000202197824 */ /* 0x000fe200078e0219 */
[C---:B------:R-:W-:Y:S01]  /*76b40*/  LOP3.LUT R0, R3.reuse, 0x1a8, RZ, 0xfc, !PT ;  /* 0x000001a803007812 */ /* 0x040fe200078efcff */
[----:B------:R3:W-:Y:S01]  /*76b50*/  @P3 STG.E.U8 desc[UR20][R8.64], R23 ;  /* 0x0000001708003986 */ /* 0x0007e2000c101114 */
[----:B------:R-:W-:Y:S02]  /*76b60*/  PRMT R27, R16, 0x7770, RZ ;  /* 0x00007770101b7816 */ /* 0x000fe400000000ff */
[----:B------:R-:W-:Y:S01]  /*76b70*/  ISETP.LT.AND P5, PT, R0, UR7, !P0 ;  /* 0x0000000700007c0c */ /* 0x000fe2000c7a1270 */
[----:B------:R-:W4:Y:S01]  /*76b80*/  LDCU UR7, c[0x0][0x39c] ;  /* 0x00007380ff0777ac */ /* 0x000f220008000800 */
[----:B------:R-:W-:-:S02]  /*76b90*/  LOP3.LUT R0, R3, 0x1aa, RZ, 0xfc, !PT ;  /* 0x000001aa03007812 */ /* 0x000fc400078efcff */
[C---:B--2---:R-:W-:Y:S01]  /*76ba0*/  IADD3 R10, P3, PT, R25.reuse, R70, RZ ;  /* 0x00000046190a7210 */ /* 0x044fe20007f7e0ff */
[----:B------:R2:W-:Y:S01]  /*76bb0*/  @P1 STG.E.U8 desc[UR20][R20.64], R27 ;  /* 0x0000001b14001986 */ /* 0x0005e2000c101114 */
[----:B-1----:R-:W-:Y:S01]  /*76bc0*/  ISETP.LT.AND P1, PT, R0, UR4, !P0 ;  /* 0x0000000400007c0c */ /* 0x002fe2000c721270 */
[----:B------:R-:W1:Y:S01]  /*76bd0*/  LDCU UR4, c[0x0][0x39c] ;  /* 0x00007380ff0477ac */ /* 0x000e620008000800 */
[----:B------:R-:W-:Y:S01]  /*76be0*/  LEA.HI.X.SX32 R11, R25, R69, 0x1, P3 ;  /* 0x00000045190b7211 */ /* 0x000fe200018f0eff */
[----:B------:R-:W-:Y:S01]  /*76bf0*/  IMAD R25, R2, 0x2, R25 ;  /* 0x0000000202197824 */ /* 0x000fe200078e0219 */
[----:B------:R-:W-:Y:S02]  /*76c00*/  PRMT R29, R16, 0x7771, RZ ;  /* 0x00007771101d7816 */ /* 0x000fe400000000ff */
[----:B------:R-:W-:-:S03]  /*76c10*/  LOP3.LUT R0, R3, 0x1ac, RZ, 0xfc, !PT ;  /* 0x000001ac03007812 */ /* 0x000fc600078efcff */
[----:B------:R1:W-:Y:S01]  /*76c20*/  @P4 STG.E.U8 desc[UR20][R10.64], R29 ;  /* 0x0000001d0a004986 */ /* 0x0003e2000c101114 */
[----:B0-----:R-:W-:Y:S01]  /*76c30*/  ISETP.LT.AND P3, PT, R0, UR5, !P0 ;  /* 0x0000000500007c0c */ /* 0x001fe2000c761270 */
[----:B------:R-:W0:Y:S01]  /*76c40*/  LDCU UR5, c[0x0][0x39c] ;  /* 0x00007380ff0577ac */ /* 0x000e220008000800 */
[CC--:B---3--:R-:W-:Y:S01]  /*76c50*/  IADD3 R8, P4, PT, R25.reuse, R70.reuse, RZ ;  /* 0x0000004619087210 */ /* 0x0c8fe20007f9e0ff */
[----:B--2---:R-:W-:Y:S01]  /*76c60*/  IMAD R21, R2, 0x2, R25 ;  /* 0x0000000202157824 */ /* 0x004fe200078e0219 */
[----:B------:R-:W-:Y:S02]  /*76c70*/  PRMT R27, R16, 0x7772, RZ ;  /* 0x00007772101b7816 */ /* 0x000fe400000000ff */
[----:B------:R-:W-:Y:S01]  /*76c80*/  LEA.HI.X.SX32 R9, R25, R69, 0x1, P4 ;  /* 0x0000004519097211 */ /* 0x000fe200020f0eff */
[----:B------:R-:W-:Y:S01]  /*76c90*/  IMAD R23, R2, 0x2, R21 ;  /* 0x0000000202177824 */ /* 0x000fe200078e0215 */
[-C--:B------:R-:W-:Y:S02]  /*76ca0*/  IADD3 R20, P4, PT, R21, R70.reuse, RZ ;  /* 0x0000004615147210 */ /* 0x080fe40007f9e0ff */
[----:B------:R-:W-:Y:S01]  /*76cb0*/  LOP3.LUT R0, R3, 0x1b0, RZ, 0xfc, !PT ;  /* 0x000001b003007812 */ /* 0x000fe200078efcff */
[----:B------:R2:W-:Y:S01]  /*76cc0*/  @P6 STG.E.U8 desc[UR20][R8.64], R27 ;  /* 0x0000001b08006986 */ /* 0x0005e2000c101114 */
[----:B-1----:R-:W-:-:S02]  /*76cd0*/  IADD3 R10, P6, PT, R23, R70, RZ ;  /* 0x00000046170a7210 */ /* 0x002fc40007fde0ff */
[----:B------:R-:W-:Y:S02]  /*76ce0*/  PRMT R25, R16, 0x7773, RZ ;  /* 0x0000777310197816 */ /* 0x000fe400000000ff */
[-C--:B------:R-:W-:Y:S02]  /*76cf0*/  LEA.HI.X.SX32 R21, R21, R69.reuse, 0x1, P4 ;  /* 0x0000004515157211 */ /* 0x080fe400020f0eff */
[----:B----4-:R-:W-:Y:S01]  /*76d00*/  ISETP.LT.AND P4, PT, R0, UR6, !P0 ;  /* 0x0000000600007c0c */ /* 0x010fe2000c781270 */
        /* <DEDUP_REMOVED lines=9> */
[----:B--2---:R-:W-:-:S02]  /*76da0*/  IADD3 R8, P5, PT, R23, R70, RZ ;  /* 0x0000004617087210 */ /* 0x004fc40007fbe0ff */
[----:B------:R-:W-:Y:S01]  /*76db0*/  ISETP.LT.AND P6, PT, R7, UR4, !P0 ;  /* 0x0000000407007c0c */ /* 0x000fe2000c7c1270 */
[C---:B---3--:R-:W-:Y:S01]  /*76dc0*/  IMAD R25, R2.reuse, 0x2, R23 ;  /* 0x0000000202197824 */ /* 0x048fe200078e0217 */
        /* <DEDUP_REMOVED lines=8> */
[----:B----4-:R-:W-:Y:S01]  /*76e50*/  IADD3 R10, P5, PT, R7, R70, RZ ;  /* 0x00000046070a7210 */ /* 0x010fe20007fbe0ff */
[----:B------:R3:W-:Y:S01]  /*76e60*/  @P1 STG.E.U8 desc[UR20][R8.64], R27 ;  /* 0x0000001b08001986 */ /* 0x0007e2000c101114 */
[----:B------:R-:W-:-:S02]  /*76e70*/  PRMT R23, R17, 0x7772, RZ ;  /* 0x0000777211177816 */ /* 0x000fc400000000ff */
[----:B-1----:R-:W-:Y:S01]  /*76e80*/  ISETP.LT.AND P1, PT, R0, UR6, !P0 ;  /* 0x0000000600007c0c */ /* 0x002fe2000c721270 */
[----:B------:R-:W1:Y:S01]  /*76e90*/  LDCU UR6, c[0x0][0x39c] ;  /* 0x00007380ff0677ac */ /* 0x000e620008000800 */
[----:B------:R-:W-:Y:S02]  /*76ea0*/  LOP3.LUT R0, R3, 0x1b6, RZ, 0xfc, !PT ;  /* 0x000001b603007812 */ /* 0x000fe400078efcff */
[----:B------:R-:W-:Y:S01]  /*76eb0*/  LEA.HI.X.SX32 R11, R7, R69, 0x1, P5 ;  /* 0x00000045070b7211 */ /* 0x000fe200028f0eff */
[----:B------:R4:W-:Y:S01]  /*76ec0*/  @P3 STG.E.U8 desc[UR20][R20.64], R23 ;  /* 0x0000001714003986 */ /* 0x0009e2000c101114 */
[----:B------:R-:W-:Y:S02]  /*76ed0*/  PRMT R7, R17, 0x7773, RZ ;  /* 0x0000777311077816 */ /* 0x000fe400000000ff */
[----:B---3--:R-:W-:Y:S02]  /*76ee0*/  IADD3 R8, P5, PT, R25, R70, RZ ;  /* 0x0000004619087210 */ /* 0x008fe40007fbe0ff */
[----:B0-----:R-:W-:Y:S01]  /*76ef0*/  ISETP.LT.AND P3, PT, R0, UR5, !P0 ;  /* 0x0000000500007c0c */ /* 0x001fe2000c761270 */
[----:B------:R-:W0:Y:S01]  /*76f00*/  LDCU UR5, c[0x0][0x39c] ;  /* 0x00007380ff0577ac */ /* 0x000e220008000800 */
[----:B------:R-:W-:-:S02]  /*76f10*/  LOP3.LUT R0, R3, 0x1b8, RZ, 0xfc, !PT ;  /* 0x000001b803007812 */ /* 0x000fc400078efcff */
[-C--:B------:R-:W-:Y:S01]  /*76f20*/  LEA.HI.X.SX32 R9, R25, R69.reuse, 0x1, P5 ;  /* 0x0000004519097211 */ /* 0x080fe200028f0eff */
[----:B------:R-:W-:Y:S01]  /*76f30*/  IMAD R25, R2, 0x2, R25 ;  /* 0x0000000202197824 */ /* 0x000fe200078e0219 */
[----:B------:R3:W-:Y:S01]  /*76f40*/  @P6 STG.E.U8 desc[UR20][R10.64], R7 ;  /* 0x000000070a006986 */ /* 0x0007e2000c101114 */
[----:B----4-:R-:W-:Y:S02]  /*76f50*/  PRMT R21, R18, 0x7770, RZ ;  /* 0x0000777012157816 */ /* 0x010fe400000000ff */
[----:B------:R-:W-:Y:S01]  /*76f60*/  ISETP.LT.AND P6, PT, R0, UR7, !P0 ;  /* 0x0000000700007c0c */ /* 0x000fe2000c7c1270 */
[----:B------:R-:W4:Y:S01]  /*76f70*/  LDCU UR7, c[0x0][0x39c] ;  /* 0x00007380ff0777ac */ /* 0x000f220008000800 */
[----:B------:R-:W-:Y:S01]  /*76f80*/  LOP3.LUT R0, R3, 0x1ba, RZ, 0xfc, !PT ;  /* 0x000001ba03007812 */ /* 0x000fe200078efcff */
[----:B------:R0:W-:Y:S01]  /*76f90*/  @P4 STG.E.U8 desc[UR20][R8.64], R21 ;  /* 0x0000001508004986 */ /* 0x0001e2000c101114 */
[C---:B------:R-:W-:Y:S02]  /*76fa0*/  IADD3 R16, P5, PT, R25.reuse, R70, RZ ;  /* 0x0000004619107210 */ /* 0x040fe40007fbe0ff */
[----:B--2---:R-:W-:Y:S01]  /*76fb0*/  ISETP.LT.AND P4, PT, R0, UR4, !P0 ;  /* 0x0000000400007c0c */ /* 0x004fe2000c781270 */
[----:B------:R-:W2:Y:S01]  /*76fc0*/  LDCU UR4, c[0x0][0x39c] ;  /* 0x00007380ff0477ac */ /* 0x000ea20008000800 */
[----:B---3--:R-:W-:Y:S01]  /*76fd0*/  IMAD R7, R2, 0x2, R25 ;  /* 0x0000000202077824 */ /* 0x008fe200078e0219 */
[----:B------:R-:W-:-:S02]  /*76fe0*/  LEA.HI.X.SX32 R17, R25, R69, 0x1, P5 ;  /* 0x0000004519117211 */ /* 0x000fc400028f0eff */
[----:B------:R-:W-:Y:S02]  /*76ff0*/  PRMT R23, R18, 0x7771, RZ ;  /* 0x0000777112177816 */ /* 0x000fe400000000ff */
[-C--:B------:R-:W-:Y:S02]  /*77000*/  IADD3 R10, P5, PT, R7, R70.reuse, RZ ;  /* 0x00000046070a7210 */ /* 0x080fe40007fbe0ff */
[----:B------:R-:W-:Y:S01]  /*77010*/  LOP3.LUT R0, R3, 0x1bc, RZ, 0xfc, !PT ;  /* 0x000001bc03007812 */ /* 0x000fe200078efcff */
[----:B------:R3:W-:Y:S01]  /*77020*/  @P2 STG.E.U8 desc[UR20][R16.64], R23 ;  /* 0x0000001710002986 */ /* 0x0007e2000c101114 */
[----:B------:R-:W-:Y:S01]  /*77030*/  LEA.HI.X.SX32 R11, R7, R69, 0x1, P5 ;  /* 0x00000045070b7211 */ /* 0x000fe200028f0eff */
[----:B------:R-:W-:Y:S01]  /*77040*/  IMAD R7, R2, 0x2, R7 ;  /* 0x0000000202077824 */ /* 0x000fe200078e0207 */
[----:B0-----:R-:W-:Y:S02]  /*77050*/  PRMT R21, R18, 0x7772, RZ ;  /* 0x0000777212157816 */ /* 0x001fe400000000ff */
[----:B------:R-:W-:Y:S01]  /*77060*/  ISETP.LT.AND P2, PT, R0, UR5, !P0 ;  /* 0x0000000500007c0c */ /* 0x000fe2000c741270 */
[----:B------:R-:W0:Y:S01]  /*77070*/  LDCU UR5, c[0x0][0x39c] ;  /* 0x00007380ff0577ac */ /* 0x000e220008000800 */
[----:B------:R-:W-:Y:S01]  /*77080*/  LOP3.LUT R0, R3, 0x1c0, RZ, 0xfc, !PT ;  /* 0x000001c003007812 */ /* 0x000fe200078efcff */
[----:B------:R4:W-:Y:S01]  /*77090*/  @P1 STG.E.U8 desc[UR20][R10.64], R21 ;  /* 0x000000150a001986 */ /* 0x0009e2000c101114 */
[----:B------:R-:W-:-:S02]  /*770a0*/  IADD3 R8, P1, PT, R7, R70, RZ ;  /* 0x0000004607087210 */ /* 0x000fc40007f3e0ff */
[----:B-1----:R-:W-:Y:S01]  /*770b0*/  ISETP.LT.AND P5, PT, R0, UR6, !P0 ;  /* 0x0000000600007c0c */ /* 0x002fe2000c7a1270 */
[----:B------:R-:W1:Y:S01]  /*770c0*/  LDCU UR6, c[0x0][0x39c] ;  /* 0x00007380ff0677ac */ /* 0x000e620008000800 */
[----:B------:R-:W-:Y:S02]  /*770d0*/  LOP3.LUT R0, R3, 0x1c2, RZ, 0xfc, !PT ;  /* 0x000001c203007812 */ /* 0x000fe400078efcff */
[----:B------:R-:W-:Y:S01]  /*770e0*/  LEA.HI.X.SX32 R9, R7, R69, 0x1, P1 ;  /* 0x0000004507097211 */ /* 0x000fe200008f0eff */
[----:B------:R-:W-:Y:S01]  /*770f0*/  IMAD R7, R2, 0x2, R7 ;  /* 0x0000000202077824 */ /* 0x000fe200078e0207 */
[----:B---3--:R-:W-:Y:S02]  /*77100*/  PRMT R23, R18, 0x7773, RZ ;  /* 0x0000777312177816 */ /* 0x008fe400000000ff */
[----:B--2---:R-:W-:Y:S01]  /*77110*/  ISETP.LT.AND P1, PT, R0, UR4, !P0 ;  /* 0x0000000400007c0c */ /* 0x004fe2000c721270 */
[----:B------:R-:W2:Y:S01]  /*77120*/  LDCU UR4, c[0x0][0x39c] ;  /* 0x00007380ff0477ac */ /* 0x000ea20008000800 */
[----:B------:R-:W-:Y:S01]  /*77130*/  IMAD R17, R2, 0x2, R7 ;  /* 0x0000000202117824 */ /* 0x000fe200078e0207 */
[----:B------:R3:W-:Y:S01]  /*77140*/  @P3 STG.E.U8 desc[UR20][R8.64], R23 ;  /* 0x0000001708003986 */ /* 0x0007e2000c101114 */
[----:B----4-:R-:W-:-:S04]  /*77150*/  IADD3 R10, P3, PT, R7, R70, RZ ;  /* 0x00000046070a7210 */ /* 0x010fc80007f7e0ff */
[-C--:B------:R-:W-:Y:S02]  /*77160*/  LEA.HI.X.SX32 R11, R7, R69.reuse, 0x1, P3 ;  /* 0x00000045070b7211 */ /* 0x080fe400018f0eff */
[----:B------:R-:W-:Y:S01]  /*77170*/  IADD3 R16, P3, PT, R17, R70, RZ ;  /* 0x0000004611107210 */ /* 0x000fe20007f7e0ff */
[----:B------:R-:W-:Y:S01]  /*77180*/  IMAD R7, R2, 0x2, R17 ;  /* 0x0000000202077824 */ /* 0x000fe200078e0211 */
[C---:B------:R-:W-:Y:S02]  /*77190*/  PRMT R21, R19.reuse, 0x7770, RZ ;  /* 0x0000777013157816 */ /* 0x040fe400000000ff */
[----:B------:R-:W-:Y:S02]  /*771a0*/  PRMT R25, R19, 0x7771, RZ ;  /* 0x0000777113197816 */ /* 0x000fe400000000ff */
[----:B------:R-:W-:Y:S01]  /*771b0*/  LEA.HI.X.SX32 R17, R17, R69, 0x1, P3 ;  /* 0x0000004511117211 */ /* 0x000fe200018f0eff */
[----:B------:R4:W-:Y:S01]  /*771c0*/  @P6 STG.E.U8 desc[UR20][R10.64], R21 ;  /* 0x000000150a006986 */ /* 0x0009e2000c101114 */
[----:B------:R-:W-:-:S03]  /*771d0*/  LOP3.LUT R0, R3, 0x1c4, RZ, 0xfc, !PT ;  /* 0x000001c403007812 */ /* 0x000fc600078efcff */
[----:B------:R1:W-:Y:S01]  /*771e0*/  @P4 STG.E.U8 desc[UR20][R16.64], R25 ;  /* 0x0000001910004986 */ /* 0x0003e2000c101114 */
[----:B--2---:R-:W-:Y:S01]  /*771f0*/  ISETP.LT.AND P4, PT, R6, UR4, !P0 ;  /* 0x0000000406007c0c */ /* 0x004fe2000c781270 */
[----:B------:R-:W2:Y:S01]  /*77200*/  LDCU UR4, c[0x0][0x39c] ;  /* 0x00007380ff0477ac */ /* 0x000ea20008000800 */
[----:B0-----:R-:W-:Y:S01]  /*77210*/  ISETP.LT.AND P3, PT, R0, UR5, !P0 ;  /* 0x0000000500007c0c */ /* 0x001fe2000c761270 */
[----:B------:R-:W-:Y:S01]  /*77220*/  IMAD R0, R6, R2, RZ ;  /* 0x0000000206007224 */ /* 0x000fe200078e02ff */
[-C--:B---3--:R-:W-:Y:S01]  /*77230*/  IADD3 R8, P6, PT, R7, R70.reuse, RZ ;  /* 0x0000004607087210 */ /* 0x088fe20007fde0ff */
[----:B------:R-:W0:Y:S01]  /*77240*/  LDCU UR5, c[0x0][0x39c] ;  /* 0x00007380ff0577ac */ /* 0x000e220008000800 */
[----:B------:R-:W-:Y:S01]  /*77250*/  PRMT R23, R19, 0x7772, RZ ;  /* 0x0000777213177816 */ /* 0x000fe200000000ff */
[----:B----4-:R-:W-:Y:S01]  /*77260*/  IMAD R21, R2, 0x4, R7 ;  /* 0x0000000402157824 */ /* 0x010fe200078e0207 */
[----:B------:R-:W-:Y:S02]  /*77270*/  LEA.HI.X.SX32 R9, R7, R69, 0x1, P6 ;  /* 0x0000004507097211 */ /* 0x000fe400030f0eff */
[----:B------:R-:W-:-:S02]  /*77280*/  IADD3 R6, P6, PT, R0, R70, RZ ;  /* 0x0000004600067210 */ /* 0x000fc40007fde0ff */
[----:B------:R-:W-:Y:S01]  /*77290*/  LOP3.LUT R18, R3, 0x1c6, RZ, 0xfc, !PT ;  /* 0x000001c603127812 */ /* 0x000fe200078efcff */
[----:B------:R3:W-:Y:S01]  /*772a0*/  @P2 STG.E.U8 desc[UR20][R8.64], R23 ;  /* 0x0000001708002986 */ /* 0x0007e2000c101114 */
[-C--:B------:R-:W-:Y:S02]  /*772b0*/  LEA.HI.X.SX32 R7, R0, R69.reuse, 0x1, P6 ;  /* 0x0000004500077211 */ /* 0x080fe400030f0eff */
[----:B------:R-:W-:Y:S02]  /*772c0*/  PRMT R19, R19, 0x7773, RZ ;  /* 0x0000777313137816 */ /* 0x000fe400000000ff */
[----:B------:R-:W-:Y:S02]  /*772d0*/  IADD3 R10, P6, PT, R21, R70, RZ ;  /* 0x00000046150a7210 */ /* 0x000fe40007fde0ff */
[----:B-1----:R-:W-:Y:S01]  /*772e0*/  ISETP.LT.AND P2, PT, R18, UR6, !P0 ;  /* 0x0000000612007c0c */ /* 0x002fe2000c741270 */
[----:B------:R-:W1:Y:S01]  /*772f0*/  LDCU UR6, c[0x0][0x39c] ;  /* 0x00007380ff0677ac */ /* 0x000e620008000800 */
[----:B------:R-:W-:Y:S01]  /*77300*/  LOP3.LUT R0, R3, 0x1c8, RZ, 0xfc, !PT ;  /* 0x000001c803007812 */ /* 0x000fe200078efcff */
[----:B------:R4:W-:Y:S01]  /*77310*/  @P4 STG.E.U8 desc[UR20][R6.64], R19 ;  /* 0x0000001306004986 */ /* 0x0009e2000c101114 */
[----:B------:R-:W-:Y:S01]  /*77320*/  LEA.HI.X.SX32 R11, R21, R69, 0x1, P6 ;  /* 0x00000045150b7211 */ /* 0x000fe200030f0eff */
[----:B------:R-:W-:Y:S01]  /*77330*/  IMAD R21, R2, 0x2, R21 ;  /* 0x0000000202157824 */ /* 0x000fe200078e0215 */
[----:B------:R-:W-:-:S02]  /*77340*/  PRMT R25, R12, 0x7770, RZ ;  /* 0x000077700c197816 */ /* 0x000fc400000000ff */
[----:B--2---:R-:W-:Y:S01]  /*77350*/  ISETP.LT.AND P4, PT, R0, UR4, !P0 ;  /* 0x0000000400007c0c */ /* 0x004fe2000c781270 */
[----:B------:R-:W2:Y:S01]  /*77360*/  LDCU UR4, c[0x0][0x39c] ;  /* 0x00007380ff0477ac */ /* 0x000ea20008000800 */
[----:B------:R-:W-:Y:S01]  /*77370*/  IMAD R17, R2, 0x2, R21 ;  /* 0x0000000202117824 */ /* 0x000fe200078e0215 */
[----:B------:R1:W-:Y:S01]  /*77380*/  @P5 STG.E.U8 desc[UR20][R10.64], R25 ;  /* 0x000000190a005986 */ /* 0x0003e2000c101114 */
[----:B---3--:R-:W-:Y:S02]  /*77390*/  IADD3 R8, P5, PT, R21, R70, RZ ;  /* 0x0000004615087210 */ /* 0x008fe40007fbe0ff */
[----:B------:R-:W-:Y:S02]  /*773a0*/  LOP3.LUT R0, R3, 0x1ca, RZ, 0xfc, !PT ;  /* 0x000001ca03007812 */ /* 0x000fe400078efcff */
[----:B------:R-:W-:Y:S02]  /*773b0*/  LEA.HI.X.SX32 R9, R21, R69, 0x1, P5 ;  /* 0x0000004515097211 */ /* 0x000fe400028f0eff */
[----:B------:R-:W-:-:S02]  /*773c0*/  PRMT R23, R12, 0x7771, RZ ;  /* 0x000077710c177816 */ /* 0x000fc400000000ff */
[----:B0-----:R-:W-:Y:S01]  /*773d0*/  ISETP.LT.AND P5, PT, R0, UR5, !P0 ;  /* 0x0000000500007c0c */ /* 0x001fe2000c7a1270 */
[----:B----4-:R-:W-:Y:S01]  /*773e0*/  IMAD R19, R2, 0x2, R17 ;  /* 0x0000000202137824 */ /* 0x010fe200078e0211 */
[----:B------:R-:W-:Y:S01]  /*773f0*/  IADD3 R6, P6, PT, R17, R70, RZ ;  /* 0x0000004611067210 */ /* 0x000fe20007fde0ff */
[----:B------:R0:W-:Y:S01]  /*77400*/  @P1 STG.E.U8 desc[UR20][R8.64], R23 ;  /* 0x0000001708001986 */ /* 0x0001e2000c101114 */
[----:B------:R-:W-:Y:S01]  /*77410*/  LOP3.LUT R0, R3, 0x1cc, RZ, 0xfc, !PT ;  /* 0x000001cc03007812 */ /* 0x000fe200078efcff */
[----:B------:R-:W3:Y:S01]  /*77420*/  LDCU UR5, c[0x0][0x39c] ;  /* 0x00007380ff0577ac */ /* 0x000ee20008000800 */
[----:B------:R-:W-:Y:S02]  /*77430*/  LEA.HI.X.SX32 R7, R17, R69, 0x1, P6 ;  /* 0x0000004511077211 */ /* 0x000fe400030f0eff */
[----:B------:R-:W-:Y:S02]  /*77440*/  PRMT R21, R12, 0x7772, RZ ;  /* 0x000077720c157816 */ /* 0x000fe400000000ff */
[----:B-1----:R-:W-:Y:S01]  /*77450*/  ISETP.LT.AND P1, PT, R0, UR6, !P0 ;  /* 0x0000000600007c0c */ /* 0x002fe2000c721270 */
[----:B------:R-:W1:Y:S01]  /*77460*/  LDCU UR6, c[0x0][0x39c] ;  /* 0x00007380ff0677ac */ /* 0x000e620008000800 */
[----:B------:R-:W-:-:S02]  /*77470*/  LOP3.LUT R0, R3, 0x1d0, RZ, 0xfc, !PT ;  /* 0x000001d003007812 */ /* 0x000fc400078efcff */
[C---:B------:R-:W-:Y:S01]  /*77480*/  IADD3 R10, P6, PT, R19.reuse, R70, RZ ;  /* 0x00000046130a7210 */ /* 0x040fe20007fde0ff */
[----:B------:R4:W-:Y:S01]  /*77490*/  @P3 STG.E.U8 desc[UR20][R6.64], R21 ;  /* 0x0000001506003986 */ /* 0x0009e2000c101114 */
[----:B--2---:R-:W-:Y:S01]  /*774a0*/  ISETP.LT.AND P3, PT, R0, UR4, !P0 ;  /* 0x0000000400007c0c */ /* 0x004fe2000c761270 */
[----:B------:R-:W2:Y:S01]  /*774b0*/  LDCU UR4, c[0x0][0x39c] ;  /* 0x00007380ff0477ac */ /* 0x000ea20008000800 */
[----:B------:R-:W-:Y:S01]  /*774c0*/  LEA.HI.X.SX32 R11, R19, R69, 0x1, P6 ;  /* 0x00000045130b7211 */ /* 0x000fe200030f0eff */
[----:B------:R-:W-:Y:S01]  /*774d0*/  IMAD R19, R2, 0x2, R19 ;  /* 0x0000000202137824 */ /* 0x000fe200078e0213 */
[----:B------:R-:W-:-:S03]  /*774e0*/  PRMT R25, R12, 0x7773, RZ ;  /* 0x000077730c197816 */ /* 0x000fc600000000ff */
[----:B------:R-:W-:Y:S02]  /*774f0*/  IMAD R17, R2, 0x2, R19 ;  /* 0x0000000202117824 */ /* 0x000fe400078e0213 */
[----:B------:R1:W-:Y:S01]  /*77500*/  @P2 STG.E.U8 desc[UR20][R10.64], R25 ;  /* 0x000000190a002986 */ /* 0x0003e2000c101114 */
[-C--:B0-----:R-:W-:Y:S02]  /*77510*/  IADD3 R8, P2, PT, R19, R70.reuse, RZ ;  /* 0x0000004613087210 */ /* 0x081fe40007f5e0ff */
[----:B------:R-:W-:Y:S02]  /*77520*/  LOP3.LUT R0, R3, 0x1d2, RZ, 0xfc, !PT ;  /* 0x000001d203007812 */ /* 0x000fe400078efcff */
[----:B----4-:R-:W-:Y:S02]  /*77530*/  IADD3 R6, P6, PT, R17, R70, RZ ;  /* 0x0000004611067210 */ /* 0x010fe40007fde0ff */
[----:B------:R-:W-:Y:S02]  /*77540*/  LEA.HI.X.SX32 R9, R19, R69, 0x1, P2 ;  /* 0x0000004513097211 */ /* 0x000fe400010f0eff */
[----:B------:R-:W-:-:S02]  /*77550*/  PRMT R23, R13, 0x7770, RZ ;  /* 0x000077700d177816 */ /* 0x000fc400000000ff */
[----:B---3--:R-:W-:Y:S01]  /*77560*/  ISETP.LT.AND P2, PT, R0, UR5, !P0 ;  /* 0x0000000500007c0c */ /* 0x008fe2000c741270 */
[----:B------:R-:W0:Y:S01]  /*77570*/  LDCU UR5, c[0x0][0x39c] ;  /* 0x00007380ff0577ac */ /* 0x000e220008000800 */
[----:B------:R-:W-:Y:S02]  /*77580*/  PRMT R21, R13, 0x7771, RZ ;  /* 0x000077710d157816 */ /* 0x000fe400000000ff */
[----:B------:R-:W-:Y:S01]  /*77590*/  LEA.HI.X.SX32 R7, R17, R69, 0x1, P6 ;  /* 0x0000004511077211 */ /* 0x000fe200030f0eff */
[----:B------:R-:W-:Y:S01]  /*775a0*/  IMAD R17, R2, 0x2, R17 ;  /* 0x0000000202117824 */ /* 0x000fe200078e0211 */
[----:B------:R3:W-:Y:S01]  /*775b0*/  @P4 STG.E.U8 desc[UR20][R8.64], R23 ;  /* 0x0000001708004986 */ /* 0x0007e2000c101114 */
[C---:B--2---:R-:W-:Y:S01]  /*775c0*/  ISETP.LT.AND P4, PT, R5.reuse, UR4, !P0 ;  /* 0x0000000405007c0c */ /* 0x044fe2000c781270 */
[----:B------:R-:W2:Y:S01]  /*775d0*/  LDCU UR4, c[0x0][0x39c] ;  /* 0x00007380ff0477ac */ /* 0x000ea20008000800 */
[----:B------:R-:W-:Y:S01]  /*775e0*/  IMAD R5, R5, R2, RZ ;  /* 0x0000000205057224 */ /* 0x000fe200078e02ff */
[----:B------:R4:W-:Y:S01]  /*775f0*/  @P5 STG.E.U8 desc[UR20][R6.64], R21 ;  /* 0x0000001506005986 */ /* 0x0009e2000c101114 */
[----:B-1----:R-:W-:-:S02]  /*77600*/  IADD3 R10, P5, PT, R17, R70, RZ ;  /* 0x00000046110a7210 */ /* 0x002fc40007fbe0ff */
[----:B------:R-:W-:Y:S02]  /*77610*/  LOP3.LUT R0, R3, 0x1d4, RZ, 0xfc, !PT ;  /* 0x000001d403007812 */ /* 0x000fe400078efcff */
[-C--:B------:R-:W-:Y:S01]  /*77620*/  LEA.HI.X.SX32 R11, R17, R69.reuse, 0x1, P5 ;  /* 0x00000045110b7211 */ /* 0x080fe200028f0eff */
[----:B------:R-:W-:Y:S01]  /*77630*/  IMAD R17, R2, 0x4, R17 ;  /* 0x0000000402117824 */ /* 0x000fe200078e0211 */
[----:B------:R-:W-:Y:S02]  /*77640*/  PRMT R19, R13, 0x7772, RZ ;  /* 0x000077720d137816 */ /* 0x000fe400000000ff */
[----:B---3--:R-:W-:Y:S02]  /*77650*/  IADD3 R8, P6, PT, R5, R70, RZ ;  /* 0x0000004605087210 */ /* 0x008fe40007fde0ff */
[----:B------:R-:W-:Y:S01]  /*77660*/  ISETP.LT.AND P5, PT, R0, UR6, !P0 ;  /* 0x0000000600007c0c */ /* 0x000fe2000c7a1270 */
[----:B------:R1:W-:Y:S01]  /*77670*/  @P1 STG.E.U8 desc[UR20][R10.64], R19 ;  /* 0x000000130a001986 */ /* 0x0003e2000c101114 */
[----:B------:R-:W-:Y:S01]  /*77680*/  LOP3.LUT R0, R3, 0x1d6, RZ, 0xfc, !PT ;  /* 0x000001d603007812 */ /* 0x000fe200078efcff */
[----:B------:R-:W3:Y:S01]  /*77690*/  LDCU UR6, c[0x0][0x39c] ;  /* 0x00007380ff0677ac */ /* 0x000ee20008000800 */
[----:B------:R-:W-:-:S02]  /*776a0*/  LEA.HI.X.SX32 R9, R5, R69, 0x1, P6 ;  /* 0x0000004505097211 */ /* 0x000fc400030f0eff */
[-C--:B----4-:R-:W-:Y:S02]  /*776b0*/  IADD3 R6, P6, PT, R17, R70.reuse, RZ ;  /* 0x0000004611067210 */ /* 0x090fe40007fde0ff */
[----:B0-----:R-:W-:Y:S01]  /*776c0*/  ISETP.LT.AND P1, PT, R0, UR5, !P0 ;  /* 0x0000000500007c0c */ /* 0x001fe2000c721270 */
[----:B------:R-:W0:Y:S01]  /*776d0*/  LDCU UR5, c[0x0][0x39c] ;  /* 0x00007380ff0577ac */ /* 0x000e220008000800 */
[----:B------:R-:W-:Y:S02]  /*776e0*/  PRMT R5, R13, 0x7773, RZ ;  /* 0x000077730d057816 */ /* 0x000fe400000000ff */
[----:B------:R-:W-:Y:S02]  /*776f0*/  LOP3.LUT R0, R3, 0x1d8, RZ, 0xfc, !PT ;  /* 0x000001d803007812 */ /* 0x000fe400078efcff */
[----:B------:R-:W-:Y:S01]  /*77700*/  LEA.HI.X.SX32 R7, R17, R69, 0x1, P6 ;  /* 0x0000004511077211 */ /* 0x000fe200030f0eff */
[----:B------:R-:W-:Y:S01]  /*77710*/  IMAD R17, R2, 0x2, R17 ;  /* 0x0000000202117824 */ /* 0x000fe200078e0211 */
[----:B------:R-:W-:Y:S01]  /*77720*/  PRMT R13, R14, 0x7770, RZ ;  /* 0x000077700e0d7816 */ /* 0x000fe200000000ff */
[----:B------:R4:W-:Y:S01]  /*77730*/  @P4 STG.E.U8 desc[UR20][R8.64], R5 ;  /* 0x0000000508004986 */ /* 0x0009e2000c101114 */
[----:B--2---:R-:W-:Y:S01]  /*77740*/  ISETP.LT.AND P6, PT, R0, UR4, !P0 ;  /* 0x0000000400007c0c */ /* 0x004fe2000c7c1270 */
[----:B------:R-:W2:Y:S02]  /*77750*/  LDCU UR4, c[0x0][0x39c] ;  /* 0x00007380ff0477ac */ /* 0x000ea40008000800 */
[----:B------:R0:W-:Y:S01]  /*77760*/  @P3 STG.E.U8 desc[UR20][R6.64], R13 ;  /* 0x0000000d06003986 */ /* 0x0001e2000c101114 */
[----:B-1----:R-:W-:Y:S01]  /*77770*/  IADD3 R10, P3, PT, R17, R70, RZ ;  /* 0x00000046110a7210 */ /* 0x002fe20007f7e0ff */
[----:B----4-:R-:W-:-:S03]  /*77780*/  IMAD R5, R2, 0x2, R17 ;  /* 0x0000000202057824 */ /* 0x010fc600078e0211 */
[-C--:B------:R-:W-:Y:S02]  /*77790*/  LEA.HI.X.SX32 R11, R17, R69.reuse, 0x1, P3 ;  /* 0x00000045110b7211 */ /* 0x080fe400018f0eff */
[C---:B------:R-:W-:Y:S01]  /*777a0*/  IADD3 R8, P3, PT, R5.reuse, R70, RZ ;  /* 0x0000004605087210 */ /* 0x040fe20007f7e0ff */
[----:B0-----:R-:W-:Y:S01]  /*777b0*/  IMAD R13, R2, 0x2, R5 ;  /* 0x00000002020d7824 */ /* 0x001fe200078e0205 */
[C---:B------:R-:W-:Y:S02]  /*777c0*/  PRMT R17, R14.reuse, 0x7771, RZ ;  /* 0x000077710e117816 */ /* 0x040fe400000000ff */
[----:B------:R-:W-:Y:S02]  /*777d0*/  LEA.HI.X.SX32 R9, R5, R69, 0x1, P3 ;  /* 0x0000004505097211 */ /* 0x000fe400018f0eff */
[----:B------:R-:W-:Y:S02]  /*777e0*/  PRMT R5, R14, 0x7772, RZ ;  /* 0x000077720e057816 */ /* 0x000fe400000000ff */
[----:B------:R-:W-:-:S02]  /*777f0*/  LOP3.LUT R0, R3, 0x1da, RZ, 0xfc, !PT ;  /* 0x000001da03007812 */ /* 0x000fc400078efcff */
[----:B------:R-:W-:Y:S01]  /*77800*/  LOP3.LUT R7, R3, 0x1e0, RZ, 0xfc, !PT ;  /* 0x000001e003077812 */ /* 0x000fe200078efcff */
[----:B------:R0:W-:Y:S01]  /*77810*/  @P2 STG.E.U8 desc[UR20][R10.64], R17 ;  /* 0x000000110a002986 */ /* 0x0001e2000c101114 */
[----:B------:R-:W-:Y:S02]  /*77820*/  IADD3 R6, P3, PT, R13, R70, RZ ;  /* 0x000000460d067210 */ /* 0x000fe40007f7e0ff */
[----:B------:R-:W-:Y:S01]  /*77830*/  ISETP.LT.AND P4, PT, R0, UR5, !P0 ;  /* 0x0000000500007c0c */ /* 0x000fe2000c781270 */
[----:B------:R1:W-:Y:S01]  /*77840*/  @P5 STG.E.U8 desc[UR20][R8.64], R5 ;  /* 0x0000000508005986 */ /* 0x0003e2000c101114 */
[----:B--2---:R-:W-:Y:S01]  /*77850*/  ISETP.LT.AND P5, PT, R7, UR4, !P0 ;  /* 0x0000000407007c0c */ /* 0x004fe2000c7a1270 */
[----:B------:R-:W2:Y:S01]  /*77860*/  LDCU UR5, c[0x0][0x39c] ;  /* 0x00007380ff0577ac */ /* 0x000ea20008000800 */
[----:B------:R-:W-:Y:S01]  /*77870*/  LEA.HI.X.SX32 R7, R13, R69, 0x1, P3 ;  /* 0x000000450d077211 */ /* 0x000fe200018f0eff */
[----:B------:R-:W-:Y:S01]  /*77880*/  IMAD R13, R2, 0x2, R13 ;  /* 0x00000002020d7824 */ /* 0x000fe200078e020d */
[----:B------:R-:W-:Y:S01]  /*77890*/  LOP3.LUT R0, R3, 0x1dc, RZ, 0xfc, !PT ;  /* 0x000001dc03007812 */ /* 0x000fe200078efcff */
[----:B------:R-:W4:Y:S01]  /*778a0*/  LDCU UR4, c[0x0][0x39c] ;  /* 0x00007380ff0477ac */ /* 0x000f220008000800 */
[----:B0-----:R-:W-:-:S02]  /*778b0*/  PRMT R17, R14, 0x7773, RZ ;  /* 0x000077730e117816 */ /* 0x001fc400000000ff */
[----:B---3--:R-:W-:Y:S01]  /*778c0*/  ISETP.LT.AND P2, PT, R0, UR6, !P0 ;  /* 0x0000000600007c0c */ /* 0x008fe2000c741270 */
[----:B------:R-:W0:Y:S02]  /*778d0*/  LDCU UR6, c[0x0][0x39c] ;  /* 0x00007380ff0677ac */ /* 0x000e240008000800 */
[----:B------:R3:W-:Y:S01]  /*778e0*/  @P1 STG.E.U8 desc[UR20][R6.64], R17 ;  /* 0x0000001106001986 */ /* 0x0007e2000c101114 */
[----:B------:R-:W-:Y:S01]  /*778f0*/  IADD3 R10, P1, PT, R13, R70, RZ ;  /* 0x000000460d0a7210 */ /* 0x000fe20007f3e0ff */
[C---:B-1----:R-:W-:Y:S01]  /*77900*/  IMAD R5, R2.reuse, 0x2, R13 ;  /* 0x0000000202057824 */ /* 0x042fe200078e020d */
[----:B------:R-:W-:Y:S02]  /*77910*/  LOP3.LUT R0, R3, 0x1e2, RZ, 0xfc, !PT ;  /* 0x000001e203007812 */ /* 0x000fe400078efcff */
[----:B------:R-:W-:Y:S01]  /*77920*/  LEA.HI.X.SX32 R11, R13, R69, 0x1, P1 ;  /* 0x000000450d0b7211 */ /* 0x000fe200008f0eff */
[----:B------:R-:W-:Y:S01]  /*77930*/  IMAD R13, R2, 0x2, R5 ;  /* 0x00000002020d7824 */ /* 0x000fe200078e0205 */
[----:B------:R-:W-:-:S02]  /*77940*/  PRMT R21, R15, 0x7770, RZ ;  /* 0x000077700f157816 */ /* 0x000fc400000000ff */
[----:B------:R-:W-:Y:S01]  /*77950*/  ISETP.LT.AND P3, PT, R0, UR7, !P0 ;  /* 0x0000000700007c0c */ /* 0x000fe2000c761270 */
[----:B------:R-:W1:Y:S01]  /*77960*/  LDCU UR7, c[0x0][0x39c] ;  /* 0x00007380ff0777ac */ /* 0x000e620008000800 */
[-C--:B------:R-:W-:Y:S02]  /*77970*/  IADD3 R8, P1, PT, R5, R70.reuse, RZ ;  /* 0x0000004605087210 */ /* 0x080fe40007f3e0ff */
[----:B------:R-:W-:Y:S01]  /*77980*/  LOP3.LUT R0, R3, 0x1e4, RZ, 0xfc, !PT ;  /* 0x000001e403007812 */ /* 0x000fe200078efcff */
[----:B------:R-:W-:Y:S01]  /*77990*/  @P6 STG.E.U8 desc[UR20][R10.64], R21 ;  /* 0x000000150a006986 */ /* 0x000fe2000c101114 */
[----:B------:R-:W-:Y:S02]  /*779a0*/  PRMT R19, R15, 0x7771, RZ ;  /* 0x000077710f137816 */ /* 0x000fe400000000ff */
[----:B------:R-:W-:Y:S02]  /*779b0*/  LEA.HI.X.SX32 R9, R5, R69, 0x1, P1 ;  /* 0x0000004505097211 */ /* 0x000fe400008f0eff */
[----:B---3--:R-:W-:-:S02]  /*779c0*/  IADD3 R6, P6, PT, R13, R70, RZ ;  /* 0x000000460d067210 */ /* 0x008fc40007fde0ff */
[----:B--2---:R-:W-:Y:S01]  /*779d0*/  ISETP.LT.AND P1, PT, R0, UR5, !P0 ;  /* 0x0000000500007c0c */ /* 0x004fe2000c721270 */
[----:B------:R-:W-:Y:S01]  /*779e0*/  IMAD R0, R4, R2, RZ ;  /* 0x0000000204007224 */ /* 0x000fe200078e02ff */
[-C--:B------:R-:W-:Y:S01]  /*779f0*/  LEA.HI.X.SX32 R7, R13, R69.reuse, 0x1, P6 ;  /* 0x000000450d077211 */ /* 0x080fe200030f0eff */
[----:B------:R2:W-:Y:S01]  /*77a00*/  @P4 STG.E.U8 desc[UR20][R8.64], R19 ;  /* 0x0000001308004986 */ /* 0x0005e2000c101114 */
[----:B------:R-:W-:Y:S01]  /*77a10*/  PRMT R17, R15, 0x7772, RZ ;  /* 0x000077720f117816 */ /* 0x000fe200000000ff */
[----:B------:R-:W-:Y:S01]  /*77a20*/  IMAD R13, R2, 0x4, R13 ;  /* 0x00000004020d7824 */ /* 0x000fe200078e020d */
[----:B----4-:R-:W-:Y:S01]  /*77a30*/  ISETP.LT.AND P4, PT, R4, UR4, !P0 ;  /* 0x0000000404007c0c */ /* 0x010fe2000c781270 */
[----:B------:R-:W3:Y:S01]  /*77a40*/  LDCU UR4, c[0x0][0x39c] ;  /* 0x00007380ff0477ac */ /* 0x000ee20008000800 */
[----:B------:R-:W-:Y:S02]  /*77a50*/  LOP3.LUT R5, R3, 0x1e6, RZ, 0xfc, !PT ;  /* 0x000001e603057812 */ /* 0x000fe400078efcff */
[C---:B------:R-:W-:Y:S01]  /*77a60*/  IADD3 R4, P6, PT, R0.reuse, R70, RZ ;  /* 0x0000004600047210 */ /* 0x040fe20007fde0ff */
[----:B------:R4:W-:Y:S01]  /*77a70*/  @P2 STG.E.U8 desc[UR20][R6.64], R17 ;  /* 0x0000001106002986 */ /* 0x0009e2000c101114 */
[----:B0-----:R-:W-:Y:S01]  /*77a80*/  ISETP.LT.AND P2, PT, R5, UR6, !P0 ;  /* 0x0000000605007c0c */ /* 0x001fe2000c741270 */
[----:B------:R-:W0:Y:S01]  /*77a90*/  LDCU UR5, c[0x0][0x39c] ;  /* 0x00007380ff0577ac */ /* 0x000e220008000800 */
[----:B------:R-:W-:-:S02]  /*77aa0*/  LEA.HI.X.SX32 R5, R0, R69, 0x1, P6 ;  /* 0x0000004500057211 */ /* 0x000fc400030f0eff */
[C---:B--2---:R-:W-:Y:S01]  /*77ab0*/  IADD3 R8, P6, PT, R13.reuse, R70, RZ ;  /* 0x000000460d087210 */ /* 0x044fe20007fde0ff */
[----:B------:R-:W2:Y:S03]  /*77ac0*/  LDCU UR6, c[0x0][0x39c] ;  /* 0x00007380ff0677ac */ /* 0x000ea60008000800 */
[----:B------:R-:W-:Y:S01]  /*77ad0*/  LEA.HI.X.SX32 R9, R13, R69, 0x1, P6 ;  /* 0x000000450d097211 */ /* 0x000fe200030f0eff */
[----:B------:R-:W-:Y:S01]  /*77ae0*/  IMAD R13, R2, 0x2, R13 ;  /* 0x00000002020d7824 */ /* 0x000fe200078e020d */
[----:B------:R-:W-:Y:S02]  /*77af0*/  PRMT R15, R15, 0x7773, RZ ;  /* 0x000077730f0f7816 */ /* 0x000fe400000000ff */
[----:B------:R-:W-:Y:S01]  /*77b00*/  PRMT R19, R76, 0x7770, RZ ;  /* 0x000077704c137816 */ /* 0x000fe200000000ff */
[----:B------:R-:W-:Y:S02]  /*77b10*/  IMAD R11, R2, 0x2, R13 ;  /* 0x00000002020b7824 */ /* 0x000fe400078e020d */
[----:B------:R0:W-:Y:S01]  /*77b20*/  @P4 STG.E.U8 desc[UR20][R4.64], R15 ;  /* 0x0000000f04004986 */ /* 0x0001e2000c101114 */
[----:B------:R-:W-:-:S03]  /*77b30*/  LOP3.LUT R0, R3, 0x1e8, RZ, 0xfc, !PT ;  /* 0x000001e803007812 */ /* 0x000fc600078efcff */
[----:B------:R1:W-:Y:S01]  /*77b40*/  @P5 STG.E.U8 desc[UR20][R8.64], R19 ;  /* 0x0000001308005986 */ /* 0x0003e2000c101114 */
[-C--:B----4-:R-:W-:Y:S02]  /*77b50*/  IADD3 R6, P5, PT, R13, R70.reuse, RZ ;  /* 0x000000460d067210 */ /* 0x090fe40007fbe0ff */
[----:B------:R-:W-:Y:S02]  /*77b60*/  PRMT R17, R76, 0x7771, RZ ;  /* 0x000077714c117816 */ /* 0x000fe400000000ff */
[-C--:B0-----:R-:W-:Y:S02]  /*77b70*/  IADD3 R4, P6, PT, R11, R70.reuse, RZ ;  /* 0x000000460b047210 */ /* 0x081fe40007fde0ff */
[-C--:B------:R-:W-:Y:S02]  /*77b80*/  LEA.HI.X.SX32 R7, R13, R69.reuse, 0x1, P5 ;  /* 0x000000450d077211 */ /* 0x080fe400028f0eff */
[----:B------:R-:W-:Y:S01]  /*77b90*/  LEA.HI.X.SX32 R5, R11, R69, 0x1, P6 ;  /* 0x000000450b057211 */ /* 0x000fe200030f0eff */
[----:B------:R-:W-:Y:S01]  /*77ba0*/  IMAD R11, R2, 0x2, R11 ;  /* 0x00000002020b7824 */ /* 0x000fe200078e020b */
[----:B---3--:R-:W-:Y:S01]  /*77bb0*/  ISETP.LT.AND P4, PT, R0, UR4, !P0 ;  /* 0x0000000400007c0c */ /* 0x008fe2000c781270 */
[----:B------:R0:W-:Y:S01]  /*77bc0*/  @P3 STG.E.U8 desc[UR20][R6.64], R17 ;  /* 0x0000001106003986 */ /* 0x0001e2000c101114 */
[----:B------:R-:W-:Y:S01]  /*77bd0*/  LOP3.LUT R0, R3, 0x1ea, RZ, 0xfc, !PT ;  /* 0x000001ea03007812 */ /* 0x000fe200078efcff */
[----:B------:R-:W3:Y:S01]  /*77be0*/  LDCU UR4, c[0x0][0x39c] ;  /* 0x00007380ff0477ac */ /* 0x000ee20008000800 */
[----:B-1----:R-:W-:-:S02]  /*77bf0*/  IADD3 R8, P6, PT, R11, R70, RZ ;  /* 0x000000460b087210 */ /* 0x002fc40007fde0ff */
[----:B------:R-:W-:Y:S01]  /*77c00*/  ISETP.LT.AND P5, PT, R0, UR5, !P0 ;  /* 0x0000000500007c0c */ /* 0x000fe2000c7a1270 */
[----:B------:R-:W1:Y:S01]  /*77c10*/  LDCU UR5, c[0x0][0x39c] ;  /* 0x00007380ff0577ac */ /* 0x000e620008000800 */
[----:B------:R-:W-:Y:S01]  /*77c20*/  PRMT R13, R76, 0x7772, RZ ;  /* 0x000077724c0d7816 */ /* 0x000fe200000000ff */
[C---:B0-----:R-:W-:Y:S01]  /*77c30*/  IMAD R7, R2.reuse, 0x2, R11 ;  /* 0x0000000202077824 */ /* 0x041fe200078e020b */
[-C--:B------:R-:W-:Y:S02]  /*77c40*/  LEA.HI.X.SX32 R9, R11, R69.reuse, 0x1, P6 ;  /* 0x000000450b097211 */ /* 0x080fe400030f0eff */
[----:B------:R-:W-:Y:S01]  /*77c50*/  LOP3.LUT R0, R3, 0x1ec, RZ, 0xfc, !PT ;  /* 0x000001ec03007812 */ /* 0x000fe200078efcff */
[----:B------:R-:W-:Y:S01]  /*77c60*/  IMAD R11, R2, 0x2, R7 ;  /* 0x00000002020b7824 */ /* 0x000fe200078e0207 */
[C---:B------:R-:W-:Y:S01]  /*77c70*/  IADD3 R6, P6, PT, R7.reuse, R70, RZ ;  /* 0x0000004607067210 */ /* 0x040fe20007fde0ff */
[----:B------:R0:W-:Y:S01]  /*77c80*/  @P1 STG.E.U8 desc[UR20][R4.64], R13 ;  /* 0x0000000d04001986 */ /* 0x0001e2000c101114 */
[----:B--2---:R-:W-:Y:S01]  /*77c90*/  ISETP.LT.AND P3, PT, R0, UR6, !P0 ;  /* 0x0000000600007c0c */ /* 0x004fe2000c761270 */
[----:B------:R-:W2:Y:S01]  /*77ca0*/  LDCU UR6, c[0x0][0x39c] ;  /* 0x00007380ff0677ac */ /* 0x000ea20008000800 */
[----:B------:R-:W-:-:S02]  /*77cb0*/  LEA.HI.X.SX32 R7, R7, R69, 0x1, P6 ;  /* 0x0000004507077211 */ /* 0x000fc400030f0eff */
[----:B------:R-:W-:Y:S02]  /*77cc0*/  LOP3.LUT R0, R3, 0x1f0, RZ, 0xfc, !PT ;  /* 0x000001f003007812 */ /* 0x000fe400078efcff */
[----:B------:R-:W-:Y:S02]  /*77cd0*/  PRMT R15, R76, 0x7773, RZ ;  /* 0x000077734c0f7816 */ /* 0x000fe400000000ff */
[----:B0-----:R-:W-:Y:S02]  /*77ce0*/  IADD3 R4, P6, PT, R11, R70, RZ ;  /* 0x000000460b047210 */ /* 0x001fe40007fde0ff */
[----:B------:R-:W-:Y:S02]  /*77cf0*/  ISETP.LT.AND P1, PT, R0, UR7, !P0 ;  /* 0x0000000700007c0c */ /* 0x000fe4000c721270 */
[----:B------:R-:W-:Y:S02]  /*77d00*/  PRMT R17, R77, 0x7770, RZ ;  /* 0x000077704d117816 */ /* 0x000fe400000000ff */
[----:B------:R-:W-:Y:S01]  /*77d10*/  LEA.HI.X.SX32 R5, R11, R69, 0x1, P6 ;  /* 0x000000450b057211 */ /* 0x000fe200030f0eff */
[----:B------:R-:W-:Y:S01]  /*77d20*/  IMAD R11, R2, 0x2, R11 ;  /* 0x00000002020b7824 */ /* 0x000fe200078e020b */
[----:B------:R-:W-:Y:S01]  /*77d30*/  LOP3.LUT R0, R3, 0x1f2, RZ, 0xfc, !PT ;  /* 0x000001f203007812 */ /* 0x000fe200078efcff */
[----:B------:R0:W-:Y:S01]  /*77d40*/  @P2 STG.E.U8 desc[UR20][R8.64], R15 ;  /* 0x0000000f08002986 */ /* 0x0001e2000c101114 */
[C---:B---3--:R-:W-:Y:S01]  /*77d50*/  ISETP.LT.AND P6, PT, R71.reuse, UR4, !P0 ;  /* 0x0000000447007c0c */ /* 0x048fe2000c7c1270 */
[----:B------:R-:W-:Y:S01]  /*77d60*/  IMAD R71, R71, R2, RZ ;  /* 0x0000000247477224 */ /* 0x000fe200078e02ff */
[----:B-1----:R-:W-:Y:S01]  /*77d70*/  ISETP.LT.AND P2, PT, R0, UR5, !P0 ;  /* 0x0000000500007c0c */ /* 0x002fe2000c741270 */
[----:B------:R1:W-:Y:S01]  /*77d80*/  @P4 STG.E.U8 desc[UR20][R6.64], R17 ;  /* 0x0000001106004986 */ /* 0x0003e2000c101114 */
[----:B------:R-:W3:Y:S01]  /*77d90*/  LDCU UR5, c[0x0][0x39c] ;  /* 0x00007380ff0577ac */ /* 0x000ee20008000800 */
[----:B------:R-:W-:Y:S01]  /*77da0*/  PRMT R13, R77, 0x7771, RZ ;  /* 0x000077714d0d7816 */ /* 0x000fe200000000ff */
[----:B------:R-:W4:Y:S01]  /*77db0*/  LDCU UR4, c[0x0][0x39c] ;  /* 0x00007380ff0477ac */ /* 0x000f220008000800 */
[----:B0-----:R-:W-:-:S04]  /*77dc0*/  IADD3 R8, P4, PT, R11, R70, RZ ;  /* 0x000000460b087210 */ /* 0x001fc80007f9e0ff */
[-C--:B------:R-:W-:Y:S01]  /*77dd0*/  LEA.HI.X.SX32 R9, R11, R69.reuse, 0x1, P4 ;  /* 0x000000450b097211 */ /* 0x080fe200020f0eff */
[----:B------:R-:W-:Y:S01]  /*77de0*/  IMAD R11, R2, 0x4, R11 ;  /* 0x00000004020b7824 */ /* 0x000fe200078e020b */
[-C--:B-1----:R-:W-:Y:S01]  /*77df0*/  IADD3 R6, P4, PT, R71, R70.reuse, RZ ;  /* 0x0000004647067210 */ /* 0x082fe20007f9e0ff */
[----:B------:R0:W-:Y:S01]  /*77e00*/  @P5 STG.E.U8 desc[UR20][R4.64], R13 ;  /* 0x0000000d04005986 */ /* 0x0001e2000c101114 */
[----:B------:R-:W-:Y:S02]  /*77e10*/  LOP3.LUT R0, R3, 0x1f4, RZ, 0xfc, !PT ;  /* 0x000001f403007812 */ /* 0x000fe400078efcff */
[----:B------:R-:W-:Y:S02]  /*77e20*/  PRMT R15, R77, 0x7772, RZ ;  /* 0x000077724d0f7816 */ /* 0x000fe400000000ff */
[----:B------:R-:W-:Y:S02]  /*77e30*/  LEA.HI.X.SX32 R7, R71, R69, 0x1, P4 ;  /* 0x0000004547077211 */ /* 0x000fe400020f0eff */
[----:B------:R-:W-:Y:S01]  /*77e40*/  PRMT R77, R77, 0x7773, RZ ;  /* 0x000077734d4d7816 */ /* 0x000fe200000000ff */
[----:B------:R1:W-:Y:S01]  /*77e50*/  @P3 STG.E.U8 desc[UR20][R8.64], R15 ;  /* 0x0000000f08003986 */ /* 0x0003e2000c101114 */
[----:B--2---:R-:W-:Y:S01]  /*77e60*/  ISETP.LT.AND P5, PT, R0, UR6, !P0 ;  /* 0x0000000600007c0c */ /* 0x004fe2000c7a1270 */
[----:B------:R-:W2:Y:S01]  /*77e70*/  LDCU UR6, c[0x0][0x39c] ;  /* 0x00007380ff0677ac */ /* 0x000ea20008000800 */
[----:B0-----:R-:W-:Y:S01]  /*77e80*/  IMAD R13, R2, 0x2, R11 ;  /* 0x00000002020d7824 */ /* 0x001fe200078e020b */
[----:B------:R-:W-:Y:S01]  /*77e90*/  LOP3.LUT R0, R3, 0x1f6, RZ, 0xfc, !PT ;  /* 0x000001f603007812 */ /* 0x000fe200078efcff */
[----:B------:R0:W-:Y:S01]  /*77ea0*/  @P6 STG.E.U8 desc[UR20][R6.64], R77 ;  /* 0x0000004d06006986 */ /* 0x0001e2000c101114 */
[----:B------:R-:W-:-:S02]  /*77eb0*/  IADD3 R4, P3, PT, R11, R70, RZ ;  /* 0x000000460b047210 */ /* 0x000fc40007f7e0ff */
[----:B---3--:R-:W-:Y:S01]  /*77ec0*/  ISETP.LT.AND P4, PT, R0, UR5, !P0 ;  /* 0x0000000500007c0c */ /* 0x008fe2000c781270 */
[----:B------:R-:W3:Y:S01]  /*77ed0*/  LDCU UR5, c[0x0][0x39c] ;  /* 0x00007380ff0577ac */ /* 0x000ee20008000800 */
[----:B-1----:R-:W-:Y:S02]  /*77ee0*/  IADD3 R8, P6, PT, R13, R70, RZ ;  /* 0x000000460d087210 */ /* 0x002fe40007fde0ff */
[----:B------:R-:W-:Y:S02]  /*77ef0*/  LOP3.LUT R0, R3, 0x1f8, RZ, 0xfc, !PT ;  /* 0x000001f803007812 */ /* 0x000fe400078efcff */
[-C--:B------:R-:W-:Y:S01]  /*77f00*/  LEA.HI.X.SX32 R9, R13, R69.reuse, 0x1, P6 ;  /* 0x000000450d097211 */ /* 0x080fe200030f0eff */
[----:B------:R-:W-:Y:S01]  /*77f10*/  IMAD R13, R2, 0x2, R13 ;  /* 0x00000002020d7824 */ /* 0x000fe200078e020d */
[----:B------:R-:W-:Y:S02]  /*77f20*/  LEA.HI.X.SX32 R5, R11, R69, 0x1, P3 ;  /* 0x000000450b057211 */ /* 0x000fe400018f0eff */
[----:B------:R-:W-:-:S02]  /*77f30*/  PRMT R19, R78, 0x7770, RZ ;  /* 0x000077704e137816 */ /* 0x000fc400000000ff */
[----:B------:R-:W-:Y:S01]  /*77f40*/  PRMT R17, R78, 0x7771, RZ ;  /* 0x000077714e117816 */ /* 0x000fe200000000ff */
[----:B------:R-:W-:Y:S01]  /*77f50*/  IMAD R11, R2, 0x2, R13 ;  /* 0x00000002020b7824 */ /* 0x000fe200078e020d */
[----:B----4-:R-:W-:Y:S01]  /*77f60*/  ISETP.LT.AND P3, PT, R0, UR4, !P0 ;  /* 0x0000000400007c0c */ /* 0x010fe2000c761270 */
[----:B------:R-:W1:Y:S01]  /*77f70*/  LDCU UR4, c[0x0][0x39c] ;  /* 0x00007380ff0477ac */ /* 0x000e620008000800 */
[----:B------:R4:W-:Y:S01]  /*77f80*/  @P1 STG.E.U8 desc[UR20][R4.64], R19 ;  /* 0x0000001304001986 */ /* 0x0009e2000c101114 */
[----:B------:R-:W-:-:S03]  /*77f90*/  IMAD R15, R2, 0x2, R11 ;  /* 0x00000002020f7824 */ /* 0x000fc600078e020b */
[----:B------:R1:W-:Y:S01]  /*77fa0*/  @P2 STG.E.U8 desc[UR20][R8.64], R17 ;  /* 0x0000001108002986 */ /* 0x0003e2000c101114 */
[C---:B0-----:R-:W-:Y:S02]  /*77fb0*/  IADD3 R6, P2, PT, R13.reuse, R70, RZ ;  /* 0x000000460d067210 */ /* 0x041fe40007f5e0ff */
[C---:B--2---:R-:W-:Y:S01]  /*77fc0*/  ISETP.LT.AND P1, PT, R72.reuse, UR6, !P0 ;  /* 0x0000000648007c0c */ /* 0x044fe2000c721270 */
[----:B------:R-:W-:Y:S01]  /*77fd0*/  IMAD R72, R72, R2, RZ ;  /* 0x0000000248487224 */ /* 0x000fe200078e02ff */
[----:B------:R-:W-:Y:S01]  /*77fe0*/  LEA.HI.X.SX32 R7, R13, R69, 0x1, P2 ;  /* 0x000000450d077211 */ /* 0x000fe200010f0eff */
[----:B------:R-:W-:Y:S01]  /*77ff0*/  IMAD R13, R2, 0x2, R15 ;  /* 0x00000002020d7824 */ /* 0x000fe200078e020f */
[----:B----4-:R-:W-:-:S03]  /*78000*/  IADD3 R4, P2, PT, R11, R70, RZ ;  /* 0x000000460b047210 */ /* 0x010fc60007f5e0ff */
[----:B------:R-:W-:Y:S01]  /*78010*/  IMAD R0, R2, 0x2, R13 ;  /* 0x0000000202007824 */ /* 0x000fe200078e020d */
[-C--:B------:R-:W-:Y:S02]  /*78020*/  IADD3 R10, P6, PT, R15, R70.reuse, RZ ;  /* 0x000000460f0a7210 */ /* 0x080fe40007fde0ff */
[-C--:B------:R-:W-:Y:S02]  /*78030*/  LEA.HI.X.SX32 R5, R11, R69.reuse, 0x1, P2 ;  /* 0x000000450b057211 */ /* 0x080fe400010f0eff */
[----:B------:R-:W-:Y:S02]  /*78040*/  IADD3 R2, P2, PT, R72, R70, RZ ;  /* 0x0000004648027210 */ /* 0x000fe40007f5e0ff */
[C---:B------:R-:W-:Y:S02]  /*78050*/  LOP3.LUT R14, R3.reuse, 0x1fa, RZ, 0xfc, !PT ;  /* 0x000001fa030e7812 */ /* 0x040fe400078efcff */
[----:B------:R-:W-:Y:S02]  /*78060*/  LOP3.LUT R12, R3, 0x1fc, RZ, 0xfc, !PT ;  /* 0x000001fc030c7812 */ /* 0x000fe400078efcff */
[----:B------:R-:W-:-:S02]  /*78070*/  LEA.HI.X.SX32 R11, R15, R69, 0x1, P6 ;  /* 0x000000450f0b7211 */ /* 0x000fc400030f0eff */
[-C--:B------:R-:W-:Y:S02]  /*78080*/  LEA.HI.X.SX32 R3, R72, R69.reuse, 0x1, P2 ;  /* 0x0000004548037211 */ /* 0x080fe400010f0eff */
[CC--:B-1----:R-:W-:Y:S02]  /*78090*/  IADD3 R8, P6, PT, R13.reuse, R70.reuse, RZ ;  /* 0x000000460d087210 */ /* 0x0c2fe40007fde0ff */
[----:B------:R-:W-:Y:S02]  /*780a0*/  ISETP.LT.AND P2, PT, R14, UR4, !P0 ;  /* 0x000000040e007c0c */ /* 0x000fe4000c741270 */
[----:B---3--:R-:W-:Y:S02]  /*780b0*/  ISETP.LT.AND P0, PT, R12, UR5, !P0 ;  /* 0x000000050c007c0c */ /* 0x008fe4000c701270 */
[----:B------:R-:W-:Y:S02]  /*780c0*/  LEA.HI.X.SX32 R9, R13, R69, 0x1, P6 ;  /* 0x000000450d097211 */ /* 0x000fe400030f0eff */
[----:B------:R-:W-:-:S02]  /*780d0*/  IADD3 R70, P6, PT, R0, R70, RZ ;  /* 0x0000004600467210 */ /* 0x000fc40007fde0ff */
[C---:B------:R-:W-:Y:S02]  /*780e0*/  PRMT R21, R78.reuse, 0x7772, RZ ;  /* 0x000077724e157816 */ /* 0x040fe400000000ff */
[----:B------:R-:W-:Y:S02]  /*780f0*/  PRMT R19, R78, 0x7773, RZ ;  /* 0x000077734e137816 */ /* 0x000fe400000000ff */
[C---:B------:R-:W-:Y:S02]  /*78100*/  PRMT R13, R79.reuse, 0x7773, RZ ;  /* 0x000077734f0d7816 */ /* 0x040fe400000000ff */
[C---:B------:R-:W-:Y:S02]  /*78110*/  PRMT R15, R79.reuse, 0x7772, RZ ;  /* 0x000077724f0f7816 */ /* 0x040fe400000000ff */
[C---:B------:R-:W-:Y:S02]  /*78120*/  PRMT R17, R79.reuse, 0x7771, RZ ;  /* 0x000077714f117816 */ /* 0x040fe400000000ff */
[----:B------:R-:W-:Y:S01]  /*78130*/  PRMT R79, R79, 0x7770, RZ ;  /* 0x000077704f4f7816 */ /* 0x000fe200000000ff */
[----:B------:R0:W-:Y:S01]  /*78140*/  @P5 STG.E.U8 desc[UR20][R6.64], R21 ;  /* 0x0000001506005986 */ /* 0x0001e2000c101114 */
[----:B------:R-:W-:-:S03]  /*78150*/  LEA.HI.X.SX32 R71, R0, R69, 0x1, P6 ;  /* 0x0000004500477211 */ /* 0x000fc600030f0eff */
[----:B------:R0:W-:Y:S04]  /*78160*/  @P4 STG.E.U8 desc[UR20][R4.64], R19 ;  /* 0x0000001304004986 */ /* 0x0001e8000c101114 */
[----:B------:R0:W-:Y:S04]  /*78170*/  @P3 STG.E.U8 desc[UR20][R10.64], R79 ;  /* 0x0000004f0a003986 */ /* 0x0001e8000c101114 */
[----:B------:R0:W-:Y:S04]  /*78180*/  @P2 STG.E.U8 desc[UR20][R8.64], R17 ;  /* 0x0000001108002986 */ /* 0x0001e8000c101114 */
[----:B------:R0:W-:Y:S04]  /*78190*/  @P0 STG.E.U8 desc[UR20][R70.64], R15 ;  /* 0x0000000f46000986 */ /* 0x0001e8000c101114 */
[----:B------:R0:W-:Y:S01]  /*781a0*/  @P1 STG.E.U8 desc[UR20][R2.64], R13 ;  /* 0x0000000d02001986 */ /* 0x0001e2000c101114 */
[----:B------:R-:W-:Y:S06]  /*781b0*/  BAR.SYNC.DEFER_BLOCKING 0x0 ;  /* 0x0000000000007b1d */ /* 0x000fec0000010000 */
[----:B------:R-:W-:Y:S05]  /*781c0*/  BRA.U UP0, `(.L_x_13) ;  /* 0x0000000100a07547 */ /* 0x000fea000b800000 */
[----:B------:R-:W1:Y:S01]  /*781d0*/  S2UR UR5, SR_CgaCtaId ;  /* 0x00000000000579c3 */ /* 0x000e620000008800 */
[----:B------:R-:W-:Y:S01]  /*781e0*/  NOP ;  /* 0x0000000000007918 */ /* 0x000fe20000000000 */
[----:B------:R-:W-:Y:S01]  /*781f0*/  UMOV UR4, 0x50 ;  /* 0x0000005000047882 */ /* 0x000fe20000000000 */
[----:B------:R-:W-:Y:S02]  /*78200*/  IMAD.U32 R0, RZ, RZ, UR11 ;  /* 0x0000000bff007e24 */ /* 0x000fe4000f8e00ff */
[----:B0-----:R-:W-:Y:S02]  /*78210*/  IMAD.MOV.U32 R3, RZ, RZ, 0xff ;  /* 0x000000ffff037424 */ /* 0x001fe400078e00ff */
[----:B------:R-:W-:Y:S01]  /*78220*/  IMAD.MOV.U32 R7, RZ, RZ, 0x1 ;  /* 0x00000001ff077424 */ /* 0x000fe200078e00ff */
[----:B------:R-:W-:-:S04]  /*78230*/  LOP3.LUT R0, R0, 0xffff, RZ, 0xc0, !PT ;  /* 0x0000ffff00007812 */ /* 0x000fc800078ec0ff */
[----:B------:R-:W-:-:S05]  /*78240*/  SHF.R.U32.HI R0, RZ, 0x5, R0 ;  /* 0x00000005ff007819 */ /* 0x000fca0000011600 */
[----:B------:R-:W-:Y:S01]  /*78250*/  VIADD R2, R0, 0x10 ;  /* 0x0000001000027836 */ /* 0x000fe20000000000 */
[----:B------:R-:W-:Y:S01]  /*78260*/  SHF.L.U32 R0, R3, R0, RZ ;  /* 0x0000000003007219 */ /* 0x000fe200000006ff */
[----:B-1----:R-:W-:-:S03]  /*78270*/  ULEA UR6, UR5, UR4, 0x18 ;  /* 0x0000000405067291 */ /* 0x002fc6000f8ec0ff */
[----:B------:R-:W-:-:S04]  /*78280*/  SHF.L.U32 R3, R7, R2, RZ ;  /* 0x0000000207037219 */ /* 0x000fc800000006ff */
[----:B------:R-:W-:Y:S02]  /*78290*/  LOP3.LUT R0, R3, R0, RZ, 0xfc, !PT ;  /* 0x0000000003007212 */ /* 0x000fe400078efcff */
[----:B------:R-:W0:Y:S02]  /*782a0*/  LDS R5, [UR6] ;  /* 0x00000006ff057984 */ /* 0x000e240008000800 */
[C---:B------:R-:W-:Y:S02]  /*782b0*/  LOP3.LUT R2, R0.reuse, 0xffff, RZ, 0xc0, !PT ;  /* 0x0000ffff00027812 */ /* 0x040fe400078ec0ff */
[----:B0-----:R-:W-:-:S04]  /*782c0*/  LOP3.LUT R3, R0, 0xffff, R5, 0x80, !PT ;  /* 0x0000ffff00037812 */ /* 0x001fc800078e8005 */
[----:B------:R-:W-:-:S13]  /*782d0*/  ISETP.NE.AND P0, PT, R3, R2, PT ;  /* 0x000000020300720c */ /* 0x000fda0003f05270 */
[----:B------:R-:W-:Y:S05]  /*782e0*/  @P0 BRA `(.L_x_14) ;  /* 0x0000000000500947 */ /* 0x000fea0003800000 */
[----:B------:R-:W-:Y:S02]  /*782f0*/  SHF.R.U32.HI R5, RZ, 0x10, R5 ;  /* 0x00000010ff057819 */ /* 0x000fe40000011605 */
[----:B------:R-:W-:-:S04]  /*78300*/  SHF.R.U32.HI R2, RZ, 0x10, R0 ;  /* 0x00000010ff027819 */ /* 0x000fc80000011600 */
[----:B------:R-:W-:-:S04]  /*78310*/  LOP3.LUT R5, R5, R2, RZ, 0xc0, !PT ;  /* 0x0000000205057212 */ /* 0x000fc800078ec0ff */
[----:B------:R-:W-:-:S13]  /*78320*/  ISETP.NE.AND P0, PT, R5, R2, PT ;  /* 0x000000020500720c */ /* 0x000fda0003f05270 */
[----:B------:R-:W-:Y:S05]  /*78330*/  @P0 BRA `(.L_x_15) ;  /* 0x0000000000300947 */ /* 0x000fea0003800000 */
[----:B------:R-:W-:Y:S01]  /*78340*/  R2UR UR4, R0 ;  /* 0x00000000000472ca */ /* 0x000fe200000e0000 */
[----:B------:R-:W-:Y:S01]  /*78350*/  VOTEU.ANY UR5, UPT, PT ;  /* 0x0000000000057886 */ /* 0x000fe200038e0100 */
[----:B------:R-:W0:Y:S01]  /*78360*/  S2R R0, SR_LANEID ;  /* 0x0000000000007919 */ /* 0x000e220000000000 */
[----:B------:R-:W-:-:S10]  /*78370*/  UFLO.U32 UR5, UR5 ;  /* 0x00000005000572bd */ /* 0x000fd400080e0000 */
[----:B------:R-:W-:-:S06]  /*78380*/  ULOP3.LUT UR4, URZ, UR4, URZ, 0x33, !UPT ;  /* 0x00000004ff047292 */ /* 0x000fcc000f8e33ff */
[----:B------:R-:W-:-:S04]  /*78390*/  IMAD.U32 R2, RZ, RZ, UR4 ;  /* 0x00000004ff027e24 */ /* 0x000fc8000f8e00ff */
[----:B------:R-:W1:Y:S02]  /*783a0*/  REDUX UR7, R2 ;  /* 0x00000000020773c4 */ /* 0x000e640000000000 */
[----:B------:R2:W-:Y:S01]  /*783b0*/  UTCATOMSWS.AND URZ, UR4 ;  /* 0x0000000400ff79e3 */ /* 0x0005e20008000000 */
[----:B0-----:R-:W-:Y:S01]  /*783c0*/  ISETP.EQ.U32.AND P0, PT, R0, UR5, PT ;  /* 0x0000000500007c0c */ /* 0x001fe2000bf02070 */
[----:B-1----:R-:W-:-:S12]  /*783d0*/  IMAD.U32 R0, RZ, RZ, UR7 ;  /* 0x00000007ff007e24 */ /* 0x002fd8000f8e00ff */
[----:B------:R2:W-:Y:S01]  /*783e0*/  @P0 ATOMS.AND RZ, [UR6], R0 ;  /* 0x00000000ffff098c */ /* 0x0005e2000a800006 */
[----:B------:R-:W-:Y:S05]  /*783f0*/  BRA `(.L_x_13) ;  /* 0x0000000000147947 */ /* 0x000fea0003800000 */
.L_x_15:
[----:B------:R-:W-:-:S07]  /*78400*/  MOV R2, 0x78420 ;  /* 0x0007842000027802 */ /* 0x000fce0000000f00 */
[----:B------:R-:W-:Y:S05]  /*78410*/  CALL.REL.NOINC `($__internal_0_$__cuda_sm10x_tcgen05_guardrail_trap_col_being_dealloced_not_returned_by_alloc) ;  /* 0x00000000002c7944 */ /* 0x000fea0003c00000 */
[----:B------:R-:W-:Y:S05]  /*78420*/  BRA `(.L_x_13) ;  /* 0x0000000000087947 */ /* 0x000fea0003800000 */
.L_x_14:
[----:B------:R-:W-:-:S07]  /*78430*/  MOV R2, 0x78450 ;  /* 0x0007845000027802 */ /* 0x000fce0000000f00 */
[----:B------:R-:W-:Y:S05]  /*78440*/  CALL.REL.NOINC `($__internal_2_$__cuda_sm10x_tcgen05_guardrail_trap_unallocated_columns_being_dealloced) ;  /* 0x0000000000387944 */ /* 0x000fea0003c00000 */
.L_x_13:
[----:B------:R-:W-:Y:S01]  /*78450*/  NOP ;  /* 0x0000000000007918 */ /* 0x000fe20000000000 */
[----:B--2---:R-:W-:Y:S05]  /*78460*/  EXIT ;  /* 0x000000000000794d */ /* 0x004fea0003800000 */
.L_x_8:
[----:B------:R-:W0:Y:S02]  /*78470*/  SYNCS.PHASECHK.TRANS64.TRYWAIT P2, [UR14], R10 ;  /* 0x0000000aff0075a7 */ /* 0x000e24000804110e */
[----:B0-----:R-:W-:Y:S05]  /*78480*/  @!P2 BRA `(.L_x_8) ;  /* 0xfffffffc00f8a947 */ /* 0x001fea000383ffff */
[----:B------:R-:W-:Y:S05]  /*78490*/  BRA `(.L_x_16) ;  /* 0xfffffda4004c7947 */ /* 0x000fea000383ffff */
.L_x_12:
[----:B------:R-:W0:Y:S02]  /*784a0*/  SYNCS.PHASECHK.TRANS64.TRYWAIT P0, [UR14], R3 ;  /* 0x00000003ff0075a7 */ /* 0x000e24000800110e */
[----:B0-----:R-:W-:Y:S05]  /*784b0*/  @!P0 BRA `(.L_x_12) ;  /* 0xfffffffc00f88947 */ /* 0x001fea000383ffff */
[----:B------:R-:W-:Y:S05]  /*784c0*/  BRA `(.L_x_11) ;  /* 0xffffff3000307947 */ /* 0x000fea000383ffff */
        .weak           $__internal_0_$__cuda_sm10x_tcgen05_guardrail_trap_col_being_dealloced_not_returned_by_alloc
        .type           $__internal_0_$__cuda_sm10x_tcgen05_guardrail_trap_col_being_dealloced_not_returned_by_alloc,@function
        .size           $__internal_0_$__cuda_sm10x_tcgen05_guardrail_trap_col_being_dealloced_not_returned_by_alloc,($__internal_1_$__cuda_sm10x_tcgen05_guardrail_trap_phase_invalid_during_alloc - $__internal_0_$__cuda_sm10x_tcgen05_guardrail_trap_col_being_dealloced_not_returned_by_alloc)
$__internal_0_$__cuda_sm10x_tcgen05_guardrail_trap_col_being_dealloced_not_returned_by_alloc:
[----:B------:R-:W-:Y:S05]  /*784d0*/  BPT.TRAP 0x1 ;  /* 0x000000040000795c */ /* 0x000fea0000300000 */
[----:B------:R-:W-:-:S04]  /*784e0*/  IMAD.MOV.U32 R3, RZ, RZ, 0x0 ;  /* 0x00000000ff037424 */ /* 0x000fc800078e00ff */
[----:B------:R-:W-:Y:S05]  /*784f0*/  RET.REL.NODEC R2 `(matmul_kernel) ;  /* 0xfffff87802c07950 */ /* 0x000fea0003c3ffff */
        .weak           $__internal_1_$__cuda_sm10x_tcgen05_guardrail_trap_phase_invalid_during_alloc
        .type           $__internal_1_$__cuda_sm10x_tcgen05_guardrail_trap_phase_invalid_during_alloc,@function
        .size           $__internal_1_$__cuda_sm10x_tcgen05_guardrail_trap_phase_invalid_during_alloc,($__internal_2_$__cuda_sm10x_tcgen05_guardrail_trap_unallocated_columns_being_dealloced - $__internal_1_$__cuda_sm10x_tcgen05_guardrail_trap_phase_invalid_during_alloc)
$__internal_1_$__cuda_sm10x_tcgen05_guardrail_trap_phase_invalid_during_alloc:
[----:B------:R-:W-:Y:S05]  /*78500*/  BPT.TRAP 0x1 ;  /* 0x000000040000795c */ /* 0x000fea0000300000 */
[----:B------:R-:W-:-:S04]  /*78510*/  IMAD.MOV.U32 R3, RZ, RZ, 0x0 ;  /* 0x00000000ff037424 */ /* 0x000fc800078e00ff */
[----:B------:R-:W-:Y:S05]  /*78520*/  RET.REL.NODEC R2 `(matmul_kernel) ;  /* 0xfffff87802b47950 */ /* 0x000fea0003c3ffff */
        .weak           $__internal_2_$__cuda_sm10x_tcgen05_guardrail_trap_unallocated_columns_being_dealloced
        .type           $__internal_2_$__cuda_sm10x_tcgen05_guardrail_trap_unallocated_columns_being_dealloced,@function
        .size           $__internal_2_$__cuda_sm10x_tcgen05_guardrail_trap_unallocated_columns_being_dealloced,(.L_x_20 - $__internal_2_$__cuda_sm10x_tcgen05_guardrail_trap_unallocated_columns_being_dealloced)
$__internal_2_$__cuda_sm10x_tcgen05_guardrail_trap_unallocated_columns_being_dealloced:
[----:B------:R-:W-:Y:S05]  /*78530*/  BPT.TRAP 0x1 ;  /* 0x000000040000795c */ /* 0x000fea0000300000 */
[----:B------:R-:W-:-:S04]  /*78540*/  IMAD.MOV.U32 R3, RZ, RZ, 0x0 ;  /* 0x00000000ff037424 */ /* 0x000fc800078e00ff */
[----:B------:R-:W-:Y:S05]  /*78550*/  RET.REL.NODEC R2 `(matmul_kernel) ;  /* 0xfffff87802a87950 */ /* 0x000fea0003c3ffff */
.L_x_17:
[----:B------:R-:W-:-:S00]  /*78560*/  BRA `(.L_x_17) ;  /* 0xfffffffc00fc7947 */ /* 0x000fc0000383ffff */
[----:B------:R-:W-:-:S00]  /*78570*/  NOP ;  /* 0x0000000000007918 */ /* 0x000fc00000000000 */
        /* <DEDUP_REMOVED lines=8> */
.L_x_20:


//--------------------- .nv.shared.matmul_kernel  --------------------------
	.section	.nv.shared.matmul_kernel,"aw",@nobits
	.sectionflags	@""
	.align	16
	.zero		1024


//--------------------- .nv.shared.reserved.0     --------------------------
	.section	.nv.shared.reserved.0,"aw",@nobits
	.align	8
	.weak		__nv_reservedSMEM_offset_0_alias
	.size		__nv_reservedSMEM_offset_0_alias, 0, 64
	.other		__nv_reservedSMEM_offset_0_alias,@"STO_CUDA_RESERVED_SHARED STV_DEFAULT"
__nv_reservedSMEM_offset_0_alias:
	.zero		0
.nv.shared.reserved.0:
	.zero		64
	.weak		__nv_reservedSMEM_allocation_phase
	.type		__nv_reservedSMEM_allocation_phase,@object
	.size		__nv_reservedSMEM_allocation_phase,(.L_0 - __nv_reservedSMEM_allocation_phase)
__nv_reservedSMEM_allocation_phase:
	.zero		1
.L_0:
	.zero		7
	.weak		__nv_reservedSMEM_devtool_atexit_pc
	.type		__nv_reservedSMEM_devtool_atexit_pc,@object
	.size		__nv_reservedSMEM_devtool_atexit_pc,(__nv_reservedSMEM_allocation_mask - __nv_reservedSMEM_devtool_atexit_pc)
__nv_reservedSMEM_devtool_atexit_pc:
	.zero		8
	.weak		__nv_reservedSMEM_allocation_mask
	.type		__nv_reservedSMEM_allocation_mask,@object
	.size		__nv_reservedSMEM_allocation_mask,(.L_2 - __nv_reservedSMEM_allocation_mask)
__nv_reservedSMEM_allocation_mask:
	.zero		4
.L_2:


//--------------------- .nv.constant0.matmul_kernel --------------------------
	.section	.nv.constant0.matmul_kernel,"a",@progbits
	.sectionflags	@""
	.align	4
.nv.constant0.matmul_kernel:
	.zero		976


//--------------------- SYMBOLS --------------------------

	.type		.nv.reservedSmem.offset0,@object
	.size		.nv.reservedSmem.offset0,0x4
	.type		.nv.reservedSmem.cap,@object
	.size		.nv.reservedSmem.cap,0x4
